def matmul_kernel(
    a_ptr,
    b_ptr,
    c_ptr,
    M,
    N,
    K,
    stride_am,
    stride_ak,
    stride_bk,
    stride_bn,
    stride_cm,
    stride_cn,
    BLOCK_M: tl.constexpr,
    BLOCK_N: tl.constexpr,
    BLOCK_K: tl.constexpr,
    GROUP_M: tl.constexpr,
):
    pid = tl.program_id(axis=0)
    num_pid_m = tl.cdiv(M, BLOCK_M)
    num_pid_n = tl.cdiv(N, BLOCK_N)
    num_pid_in_group = GROUP_M * num_pid_n
    group_id = pid // num_pid_in_group
    first_pid_m = group_id * GROUP_M
    group_size_m = min(num_pid_m - first_pid_m, GROUP_M)
    pid_m = first_pid_m + ((pid % num_pid_in_group) % group_size_m)
    pid_n = (pid % num_pid_in_group) // group_size_m

    offs_am = (pid_m * BLOCK_M + tl.arange(0, BLOCK_M)) % M
    offs_bn = (pid_n * BLOCK_N + tl.arange(0, BLOCK_N)) % N
    offs_k = tl.arange(0, BLOCK_K)
    a_ptrs = a_ptr + offs_am[:, None] * stride_am + offs_k[None, :] * stride_ak
    b_ptrs = b_ptr + offs_k[:, None] * stride_bk + offs_bn[None, :] * stride_bn

    acc = tl.zeros((BLOCK_M, BLOCK_N), dtype=tl.float32)
    for kk in range(0, tl.cdiv(K, BLOCK_K)):
        a = tl.load(a_ptrs, mask=offs_k[None, :] < K - kk * BLOCK_K, other=0.0)
        b = tl.load(b_ptrs, mask=offs_k[:, None] < K - kk * BLOCK_K, other=0.0)
        acc = tl.dot(a, b, acc)
        a_ptrs += BLOCK_K * stride_ak
        b_ptrs += BLOCK_K * stride_bk

    c = acc.to(c_ptr.dtype.element_ty)
    offs_cm = pid_m * BLOCK_M + tl.arange(0, BLOCK_M)
    offs_cn = pid_n * BLOCK_N + tl.arange(0, BLOCK_N)
    c_ptrs = c_ptr + offs_cm[:, None] * stride_cm + offs_cn[None, :] * stride_cn
    mask = (offs_cm[:, None] < M) & (offs_cn[None, :] < N)
    tl.store(c_ptrs, c, mask=mask)

# config = {"BLOCK_K": 128, "BLOCK_M": 128, "BLOCK_N": 256, "GROUP_M": 8, "arch": "sm_90", "dtype": "fp16", "num_ctas": 4, "num_stages": 3, "num_warps": 4}
# arch = sm_90


// ===== COMPILED SASS (sm_90a) =====

	.target	sm_90a

	.elftype	@"ET_EXEC"


//--------------------- .note.nv.tkinfo           --------------------------
	.section	.note.nv.tkinfo,"",@"SHT_NOTE"
	.sectionflags	@"SHF_NOTE_NV_TKINFO"
	.tkinfo
        /*0018*/ 	.word	0x00000002
        /*0030*/ 	.string	""
        /*0030*/ 	.string	"ptxas"
        /*0030*/ 	.string	"Cuda compilation tools, release 13.0, V13.0.88"
        /*0030*/ 	.string	"Build cuda_13.0.r13.0/compiler.36424714_0"
        /*0030*/ 	.string	"-v  -suppress-debug-info  -lineinfo  -arch sm_90a "



//--------------------- .note.nv.cuinfo           --------------------------
	.section	.note.nv.cuinfo,"",@"SHT_NOTE"
	.sectionflags	@"SHF_NOTE_NV_CUINFO"
        /*0018*/ 	.short	0x0002
        /*001a*/ 	.short	0x005a
        /*001c*/ 	.short	0x0082
	.zero		2


//--------------------- .nv.info                  --------------------------
	.section	.nv.info,"",@"SHT_CUDA_INFO"
	.align	4


	//----- nvinfo : EIATTR_REGCOUNT
	.align		4
        /*0000*/ 	.byte	0x04, 0x2f
        /*0002*/ 	.short	(.L_1 - .L_0)
	.align		4
.L_0:
        /*0004*/ 	.word	index@(matmul_kernel)
        /*0008*/ 	.word	0x000000ff


	//----- nvinfo : EIATTR_FRAME_SIZE
	.align		4
.L_1:
        /*000c*/ 	.byte	0x04, 0x11
        /*000e*/ 	.short	(.L_3 - .L_2)
	.align		4
.L_2:
        /*0010*/ 	.word	index@(matmul_kernel)
        /*0014*/ 	.word	0x00000658


	//----- nvinfo : EIATTR_MIN_STACK_SIZE
	.align		4
.L_3:
        /*0018*/ 	.byte	0x04, 0x12
        /*001a*/ 	.short	(.L_5 - .L_4)
	.align		4
.L_4:
        /*001c*/ 	.word	index@(matmul_kernel)
        /*0020*/ 	.word	0x00000658
.L_5:


//--------------------- .nv.compat                --------------------------
	.section	.nv.compat,"",@"SHT_CUDA_COMPAT_INFO"
	.align	4
        /*0000*/ 	.byte	0x02, 0x09, 0x01, 0x00, 0x02, 0x02, 0x04, 0x00, 0x02, 0x05, 0x05, 0x00, 0x03, 0x07, 0x01, 0x01
        /*0010*/ 	.byte	0x02, 0x03, 0x00, 0x00, 0x02, 0x06, 0x01, 0x00, 0x04, 0x0b, 0x08, 0x00, 0x00, 0x00, 0x00, 0x00
        /*0020*/ 	.byte	0x00, 0x00, 0x00, 0x00


//--------------------- .nv.info.matmul_kernel    --------------------------
	.section	.nv.info.matmul_kernel,"",@"SHT_CUDA_INFO"
	.sectionflags	@""
	.align	4


	//----- nvinfo : EIATTR_CUDA_API_VERSION
	.align		4
        /*0000*/ 	.byte	0x04, 0x37
        /*0002*/ 	.short	(.L_7 - .L_6)
.L_6:
        /*0004*/ 	.word	0x00000082


	//----- nvinfo : EIATTR_KPARAM_INFO
	.align		4
.L_7:
        /*0008*/ 	.byte	0x04, 0x17
        /*000a*/ 	.short	(.L_9 - .L_8)
.L_8:
        /*000c*/ 	.word	0x00000000
        /*0010*/ 	.short	0x000d
        /*0012*/ 	.short	0x0048
        /*0014*/ 	.byte	0x00, 0xf4, 0x21, 0x00


	//----- nvinfo : EIATTR_KPARAM_INFO
	.align		4
.L_9:
        /*0018*/ 	.byte	0x04, 0x17
        /*001a*/ 	.short	(.L_11 - .L_10)
.L_10:
        /*001c*/ 	.word	0x00000000
        /*0020*/ 	.short	0x000c
        /*0022*/ 	.short	0x0040
        /*0024*/ 	.byte	0x00, 0xf4, 0x21, 0x00


	//----- nvinfo : EIATTR_KPARAM_INFO
	.align		4
.L_11:
        /*0028*/ 	.byte	0x04, 0x17
        /*002a*/ 	.short	(.L_13 - .L_12)
.L_12:
        /*002c*/ 	.word	0x00000000
        /*0030*/ 	.short	0x000b
        /*0032*/ 	.short	0x0038
        /*0034*/ 	.byte	0x00, 0xf0, 0x11, 0x00


	//----- nvinfo : EIATTR_KPARAM_INFO
	.align		4
.L_13:
        /*0038*/ 	.byte	0x04, 0x17
        /*003a*/ 	.short	(.L_15 - .L_14)
.L_14:
        /*003c*/ 	.word	0x00000000
        /*0040*/ 	.short	0x000a
        /*0042*/ 	.short	0x0034
        /*0044*/ 	.byte	0x00, 0xf0, 0x11, 0x00


	//----- nvinfo : EIATTR_KPARAM_INFO
	.align		4
.L_15:
        /*0048*/ 	.byte	0x04, 0x17
        /*004a*/ 	.short	(.L_17 - .L_16)
.L_16:
        /*004c*/ 	.word	0x00000000
        /*0050*/ 	.short	0x0009
        /*0052*/ 	.short	0x0030
        /*0054*/ 	.byte	0x00, 0xf0, 0x11, 0x00


	//----- nvinfo : EIATTR_KPARAM_INFO
	.align		4
.L_17:
        /*0058*/ 	.byte	0x04, 0x17
        /*005a*/ 	.short	(.L_19 - .L_18)
.L_18:
        /*005c*/ 	.word	0x00000000
        /*0060*/ 	.short	0x0008
        /*0062*/ 	.short	0x002c
        /*0064*/ 	.byte	0x00, 0xf0, 0x11, 0x00


	//----- nvinfo : EIATTR_KPARAM_INFO
	.align		4
.L_19:
        /*0068*/ 	.byte	0x04, 0x17
        /*006a*/ 	.short	(.L_21 - .L_20)
.L_20:
        /*006c*/ 	.word	0x00000000
        /*0070*/ 	.short	0x0007
        /*0072*/ 	.short	0x0028
        /*0074*/ 	.byte	0x00, 0xf0, 0x11, 0x00


	//----- nvinfo : EIATTR_KPARAM_INFO
	.align		4
.L_21:
        /*0078*/ 	.byte	0x04, 0x17
        /*007a*/ 	.short	(.L_23 - .L_22)
.L_22:
        /*007c*/ 	.word	0x00000000
        /*0080*/ 	.short	0x0006
        /*0082*/ 	.short	0x0024
        /*0084*/ 	.byte	0x00, 0xf0, 0x11, 0x00


	//----- nvinfo : EIATTR_KPARAM_INFO
	.align		4
.L_23:
        /*0088*/ 	.byte	0x04, 0x17
        /*008a*/ 	.short	(.L_25 - .L_24)
.L_24:
        /*008c*/ 	.word	0x00000000
        /*0090*/ 	.short	0x0005
        /*0092*/ 	.short	0x0020
        /*0094*/ 	.byte	0x00, 0xf0, 0x11, 0x00


	//----- nvinfo : EIATTR_KPARAM_INFO
	.align		4
.L_25:
        /*0098*/ 	.byte	0x04, 0x17
        /*009a*/ 	.short	(.L_27 - .L_26)
.L_26:
        /*009c*/ 	.word	0x00000000
        /*00a0*/ 	.short	0x0004
        /*00a2*/ 	.short	0x001c
        /*00a4*/ 	.byte	0x00, 0xf0, 0x11, 0x00


	//----- nvinfo : EIATTR_KPARAM_INFO
	.align		4
.L_27:
        /*00a8*/ 	.byte	0x04, 0x17
        /*00aa*/ 	.short	(.L_29 - .L_28)
.L_28:
        /*00ac*/ 	.word	0x00000000
        /*00b0*/ 	.short	0x0003
        /*00b2*/ 	.short	0x0018
        /*00b4*/ 	.byte	0x00, 0xf0, 0x11, 0x00


	//----- nvinfo : EIATTR_KPARAM_INFO
	.align		4
.L_29:
        /*00b8*/ 	.byte	0x04, 0x17
        /*00ba*/ 	.short	(.L_31 - .L_30)
.L_30:
        /*00bc*/ 	.word	0x00000000
        /*00c0*/ 	.short	0x0002
        /*00c2*/ 	.short	0x0010
        /*00c4*/ 	.byte	0x00, 0xf4, 0x21, 0x00


	//----- nvinfo : EIATTR_KPARAM_INFO
	.align		4
.L_31:
        /*00c8*/ 	.byte	0x04, 0x17
        /*00ca*/ 	.short	(.L_33 - .L_32)
.L_32:
        /*00cc*/ 	.word	0x00000000
        /*00d0*/ 	.short	0x0001
        /*00d2*/ 	.short	0x0008
        /*00d4*/ 	.byte	0x00, 0xf4, 0x21, 0x00


	//----- nvinfo : EIATTR_KPARAM_INFO
	.align		4
.L_33:
        /*00d8*/ 	.byte	0x04, 0x17
        /*00da*/ 	.short	(.L_35 - .L_34)
.L_34:
        /*00dc*/ 	.word	0x00000000
        /*00e0*/ 	.short	0x0000
        /*00e2*/ 	.short	0x0000
        /*00e4*/ 	.byte	0x00, 0xf4, 0x21, 0x00


	//----- nvinfo : EIATTR_EXPLICIT_CLUSTER
	.align		4
.L_35:
        /*00e8*/ 	.byte	0x01, 0x3e
	.zero		2


	//----- nvinfo : EIATTR_CTA_PER_CLUSTER
	.align		4
        /*00ec*/ 	.byte	0x04, 0x3d
        /*00ee*/ 	.short	(.L_37 - .L_36)
.L_36:
        /*00f0*/ 	.word	0x00000004
        /*00f4*/ 	.word	0x00000001
        /*00f8*/ 	.word	0x00000001


	//----- nvinfo : EIATTR_SPARSE_MMA_MASK
	.align		4
.L_37:
        /*00fc*/ 	.byte	0x03, 0x50
        /*00fe*/ 	.short	0x0000


	//----- nvinfo : EIATTR_MAXREG_COUNT
	.align		4
        /*0100*/ 	.byte	0x03, 0x1b
        /*0102*/ 	.short	0x00ff


	//----- nvinfo : EIATTR_NUM_BARRIERS
	.align		4
        /*0104*/ 	.byte	0x02, 0x4c
        /*0106*/ 	.byte	0x01
	.zero		1


	//----- nvinfo : EIATTR_ANNOTATIONS
	.align		4
        /*0108*/ 	.byte	0x04, 0x55
        /*010a*/ 	.short	(.L_39 - .L_38)


	//   ....[0]....
.L_38:
        /*010c*/ 	.word	0x00000001
        /*0110*/ 	.byte	0xc0, 0x07, 0x00, 0x00, 0x01, 0x00, 0x00, 0x00, 0xb0, 0x42, 0x00, 0x00, 0x01, 0x00, 0x00, 0x00
        /* <DEDUP_REMOVED lines=692> */
        /*2c60*/ 	.byte	0x50, 0x1a, 0x01, 0x00, 0x01, 0x00, 0x00, 0x00, 0x00, 0x21, 0x01, 0x00


	//----- nvinfo : EIATTR_MERCURY_ISA_VERSION
	.align		4
.L_39:
        /*2c6c*/ 	.byte	0x03, 0x5f
        /*2c6e*/ 	.short	0x0101


	//----- nvinfo : EIATTR_EXIT_INSTR_OFFSETS
	.align		4
        /*2c70*/ 	.byte	0x04, 0x1c
        /*2c72*/ 	.short	(.L_41 - .L_40)


	//   ....[0]....
.L_40:
        /*2c74*/ 	.word	0x00013e00


	//   ....[1]....
        /*2c78*/ 	.word	0x00013e30


	//----- nvinfo : EIATTR_REQNTID
	.align		4
.L_41:
        /*2c7c*/ 	.byte	0x04, 0x10
        /*2c7e*/ 	.short	(.L_43 - .L_42)
.L_42:
        /*2c80*/ 	.word	0x00000080
        /*2c84*/ 	.word	0x00000001
        /*2c88*/ 	.word	0x00000001


	//----- nvinfo : EIATTR_CBANK_PARAM_SIZE
	.align		4
.L_43:
        /*2c8c*/ 	.byte	0x03, 0x19
        /*2c8e*/ 	.short	0x0050


	//----- nvinfo : EIATTR_PARAM_CBANK
	.align		4
        /*2c90*/ 	.byte	0x04, 0x0a
        /*2c92*/ 	.short	(.L_45 - .L_44)
	.align		4
.L_44:
        /*2c94*/ 	.word	index@(.nv.constant0.matmul_kernel)
        /*2c98*/ 	.short	0x0210
        /*2c9a*/ 	.short	0x0050


	//----- nvinfo : EIATTR_SW_WAR
	.align		4
.L_45:
        /*2c9c*/ 	.byte	0x04, 0x36
        /*2c9e*/ 	.short	(.L_47 - .L_46)
.L_46:
        /*2ca0*/ 	.word	0x00000008
.L_47:


//--------------------- .nv.callgraph             --------------------------
	.section	.nv.callgraph,"",@"SHT_CUDA_CALLGRAPH"
	.align	4
	.sectionentsize	8
	.align		4
        /*0000*/ 	.word	0x00000000
	.align		4
        /*0004*/ 	.word	0xffffffff
	.align		4
        /*0008*/ 	.word	0x00000000
	.align		4
        /*000c*/ 	.word	0xfffffffe
	.align		4
        /*0010*/ 	.word	0x00000000
	.align		4
        /*0014*/ 	.word	0xfffffffd
	.align		4
        /*0018*/ 	.word	0x00000000
	.align		4
        /*001c*/ 	.word	0xfffffffc


//--------------------- .text.matmul_kernel       --------------------------
	.section	.text.matmul_kernel,"ax",@progbits
	.align	128
        .global         matmul_kernel
        .type           matmul_kernel,@function
        .size           matmul_kernel,(.L_x_3 - matmul_kernel)
        .other          matmul_kernel,@"STO_CUDA_ENTRY STV_DEFAULT"
matmul_kernel:
.text.matmul_kernel:
[----:B------:R-:W0:Y:S08]  /*0000*/  LDC R1, c[0x0][0x28] ;  /* 0x00000a00ff017b82 */ /* 0x000e300000000800 */
[----:B------:R-:W1:Y:S01]  /*0010*/  LDC.64 R56, c[0x0][0x228] ;  /* 0x00008a00ff387b82 */ /* 0x000e620000000a00 */
[----:B0-----:R-:W-:Y:S01]  /*0020*/  VIADD R1, R1, 0xfffff9a8 ;  /* 0xfffff9a801017836 */ /* 0x001fe20000000000 */
[----:B------:R-:W-:Y:S01]  /*0030*/  UMOV UR5, 0x400 ;  /* 0x0000040000057882 */ /* 0x000fe20000000000 */
[----:B------:R-:W-:-:S02]  /*0040*/  CS2R R28, SRZ ;  /* 0x00000000001c7805 */ /* 0x000fc4000001ff00 */
[----:B------:R-:W-:Y:S02]  /*0050*/  CS2R R30, SRZ ;  /* 0x00000000001e7805 */ /* 0x000fe4000001ff00 */
[----:B------:R-:W-:Y:S02]  /*0060*/  CS2R R32, SRZ ;  /* 0x0000000000207805 */ /* 0x000fe4000001ff00 */
[----:B------:R-:W-:Y:S02]  /*0070*/  CS2R R34, SRZ ;  /* 0x0000000000227805 */ /* 0x000fe4000001ff00 */
[----:B------:R-:W-:Y:S01]  /*0080*/  CS2R R36, SRZ ;  /* 0x0000000000247805 */ /* 0x000fe2000001ff00 */
[----:B------:R-:W0:Y:S01]  /*0090*/  S2UR UR4, SR_CTAID.X ;  /* 0x00000000000479c3 */ /* 0x000e220000002500 */
[----:B------:R-:W-:Y:S02]  /*00a0*/  CS2R R38, SRZ ;  /* 0x0000000000267805 */ /* 0x000fe4000001ff00 */
[----:B------:R-:W-:-:S02]  /*00b0*/  CS2R R40, SRZ ;  /* 0x0000000000287805 */ /* 0x000fc4000001ff00 */
[----:B------:R-:W-:Y:S02]  /*00c0*/  CS2R R42, SRZ ;  /* 0x00000000002a7805 */ /* 0x000fe4000001ff00 */
[----:B------:R-:W-:Y:S02]  /*00d0*/  CS2R R44, SRZ ;  /* 0x00000000002c7805 */ /* 0x000fe4000001ff00 */
[----:B------:R-:W-:Y:S02]  /*00e0*/  CS2R R46, SRZ ;  /* 0x00000000002e7805 */ /* 0x000fe4000001ff00 */
[----:B------:R-:W-:Y:S02]  /*00f0*/  CS2R R48, SRZ ;  /* 0x0000000000307805 */ /* 0x000fe4000001ff00 */
[----:B------:R-:W-:Y:S01]  /*0100*/  CS2R R50, SRZ ;  /* 0x0000000000327805 */ /* 0x000fe2000001ff00 */
[----:B------:R-:W2:Y:S01]  /*0110*/  LDC R112, c[0x0][0x230] ;  /* 0x00008c00ff707b82 */ /* 0x000ea20000000800 */
[----:B------:R-:W-:-:S02]  /*0120*/  CS2R R52, SRZ ;  /* 0x0000000000347805 */ /* 0x000fc4000001ff00 */
[----:B------:R-:W-:Y:S01]  /*0130*/  CS2R R54, SRZ ;  /* 0x0000000000367805 */ /* 0x000fe2000001ff00 */
[----:B-1----:R-:W-:-:S04]  /*0140*/  VIADD R0, R57, 0xff ;  /* 0x000000ff39007836 */ /* 0x002fc80000000000 */
[----:B------:R-:W1:Y:S01]  /*0150*/  S2UR UR6, SR_CgaCtaId ;  /* 0x00000000000679c3 */ /* 0x000e620000008800 */
[----:B------:R-:W-:Y:S02]  /*0160*/  SHF.R.S32.HI R3, RZ, 0x1f, R0 ;  /* 0x0000001fff037819 */ /* 0x000fe40000011400 */
[----:B0-----:R-:W-:Y:S01]  /*0170*/  I2FP.F32.U32 R5, UR4 ;  /* 0x0000000400057c45 */ /* 0x001fe20008201000 */
[----:B------:R-:W-:Y:S01]  /*0180*/  ULDC UR4, c[0x0][0x150] ;  /* 0x0000540000047ab9 */ /* 0x000fe20000000800 */
[----:B------:R-:W-:-:S03]  /*0190*/  LEA.HI R3, R3, R0, RZ, 0x8 ;  /* 0x0000000003037211 */ /* 0x000fc600078f40ff */
[----:B------:R-:W-:Y:S01]  /*01a0*/  FMUL R5, R5, UR4 ;  /* 0x0000000405057c20 */ /* 0x000fe20008400000 */
[----:B------:R-:W-:Y:S01]  /*01b0*/  SHF.R.S32.HI R3, RZ, 0x8, R3 ;  /* 0x00000008ff037819 */ /* 0x000fe20000011403 */
[----:B--2---:R-:W-:-:S04]  /*01c0*/  VIADD R112, R112, 0x7f ;  /* 0x0000007f70707836 */ /* 0x004fc80000000000 */
[----:B------:R-:W-:Y:S01]  /*01d0*/  IMAD.SHL.U32 R4, R3, 0x8, RZ ;  /* 0x0000000803047824 */ /* 0x000fe200078e00ff */
[----:B------:R-:W0:Y:S04]  /*01e0*/  F2I.U32.TRUNC.NTZ R5, R5 ;  /* 0x0000000500057305 */ /* 0x000e28000020f000 */
[----:B------:R-:W-:Y:S01]  /*01f0*/  IABS R7, R4 ;  /* 0x0000000400077213 */ /* 0x000fe20000000000 */
[----:B-1----:R-:W-:-:S03]  /*0200*/  USHF.L.U32 UR4, UR6, 0x6, URZ ;  /* 0x0000000606047899 */ /* 0x002fc6000800063f */
[----:B------:R-:W1:Y:S01]  /*0210*/  I2F.RP R0, R7 ;  /* 0x0000000700007306 */ /* 0x000e620000209400 */
[----:B------:R-:W-:Y:S01]  /*0220*/  ULOP3.LUT UR4, UR4, 0xc0, URZ, 0xc0, !UPT ;  /* 0x000000c004047892 */ /* 0x000fe2000f8ec03f */
[----:B0-----:R-:W-:-:S06]  /*0230*/  IABS R11, R5 ;  /* 0x00000005000b7213 */ /* 0x001fcc0000000000 */
[----:B-1----:R-:W0:Y:S02]  /*0240*/  MUFU.RCP R0, R0 ;  /* 0x0000000000007308 */ /* 0x002e240000001000 */
[----:B0-----:R-:W-:Y:S01]  /*0250*/  VIADD R2, R0, 0xffffffe ;  /* 0x0ffffffe00027836 */ /* 0x001fe20000000000 */
[----:B------:R-:W-:-:S05]  /*0260*/  IABS R0, R4 ;  /* 0x0000000400007213 */ /* 0x000fca0000000000 */
[----:B------:R0:W1:Y:S01]  /*0270*/  F2I.FTZ.U32.TRUNC.NTZ R3, R2 ;  /* 0x0000000200037305 */ /* 0x000062000021f000 */
[----:B------:R-:W-:Y:S02]  /*0280*/  IMAD.MOV R0, RZ, RZ, -R0 ;  /* 0x000000ffff007224 */ /* 0x000fe400078e0a00 */
[----:B0-----:R-:W-:Y:S02]  /*0290*/  IMAD.MOV.U32 R2, RZ, RZ, RZ ;  /* 0x000000ffff027224 */ /* 0x001fe400078e00ff */
[----:B-1----:R-:W-:-:S04]  /*02a0*/  IMAD.MOV R6, RZ, RZ, -R3 ;  /* 0x000000ffff067224 */ /* 0x002fc800078e0a03 */
[----:B------:R-:W-:-:S04]  /*02b0*/  IMAD R9, R6, R7, RZ ;  /* 0x0000000706097224 */ /* 0x000fc800078e02ff */
[----:B------:R-:W-:-:S06]  /*02c0*/  IMAD.HI.U32 R2, R3, R9, R2 ;  /* 0x0000000903027227 */ /* 0x000fcc00078e0002 */
[----:B------:R-:W-:-:S04]  /*02d0*/  IMAD.HI.U32 R2, R2, R11, RZ ;  /* 0x0000000b02027227 */ /* 0x000fc800078e00ff */
[----:B------:R-:W-:-:S05]  /*02e0*/  IMAD R0, R2, R0, R11 ;  /* 0x0000000002007224 */ /* 0x000fca00078e020b */
[----:B------:R-:W-:-:S13]  /*02f0*/  ISETP.GT.U32.AND P1, PT, R7, R0, PT ;  /* 0x000000000700720c */ /* 0x000fda0003f24070 */
[----:B------:R-:W-:Y:S02]  /*0300*/  @!P1 IMAD.IADD R0, R0, 0x1, -R7 ;  /* 0x0000000100009824 */ /* 0x000fe400078e0a07 */
[----:B------:R-:W-:Y:S01]  /*0310*/  @!P1 VIADD R2, R2, 0x1 ;  /* 0x0000000102029836 */ /* 0x000fe20000000000 */
[----:B------:R-:W-:Y:S02]  /*0320*/  ISETP.NE.AND P1, PT, R4, RZ, PT ;  /* 0x000000ff0400720c */ /* 0x000fe40003f25270 */
[----:B------:R-:W-:Y:S02]  /*0330*/  ISETP.GE.U32.AND P0, PT, R0, R7, PT ;  /* 0x000000070000720c */ /* 0x000fe40003f06070 */
[----:B------:R-:W-:-:S04]  /*0340*/  LOP3.LUT R0, R5, R4, RZ, 0x3c, !PT ;  /* 0x0000000405007212 */ /* 0x000fc800078e3cff */
[----:B------:R-:W-:Y:S01]  /*0350*/  ISETP.GE.AND P2, PT, R0, RZ, PT ;  /* 0x000000ff0000720c */ /* 0x000fe20003f46270 */
[----:B------:R-:W-:-:S05]  /*0360*/  VIADD R0, R56, 0x7f ;  /* 0x0000007f38007836 */ /* 0x000fca0000000000 */
[----:B------:R-:W-:Y:S01]  /*0370*/  SHF.R.S32.HI R3, RZ, 0x1f, R0 ;  /* 0x0000001fff037819 */ /* 0x000fe20000011400 */
[----:B------:R-:W-:-:S03]  /*0380*/  @P0 VIADD R2, R2, 0x1 ;  /* 0x0000000102020836 */ /* 0x000fc60000000000 */
[----:B------:R-:W-:-:S03]  /*0390*/  LEA.HI R3, R3, R0, RZ, 0x7 ;  /* 0x0000000003037211 */ /* 0x000fc600078f38ff */
[----:B------:R-:W-:Y:S01]  /*03a0*/  @!P2 IMAD.MOV R2, RZ, RZ, -R2 ;  /* 0x000000ffff02a224 */ /* 0x000fe200078e0a02 */
[----:B------:R-:W-:-:S05]  /*03b0*/  @!P1 LOP3.LUT R2, RZ, R4, RZ, 0x33, !PT ;  /* 0x00000004ff029212 */ /* 0x000fca00078e33ff */
[----:B------:R-:W-:Y:S02]  /*03c0*/  IMAD.SHL.U32 R8, R2, 0x8, RZ ;  /* 0x0000000802087824 */ /* 0x000fe400078e00ff */
[----:B------:R-:W-:-:S03]  /*03d0*/  IMAD.MOV R2, RZ, RZ, -R2 ;  /* 0x000000ffff027224 */ /* 0x000fc600078e0a02 */
[----:B------:R-:W-:Y:S01]  /*03e0*/  LEA.HI.SX32 R3, R3, -R8, 0x19 ;  /* 0x8000000803037211 */ /* 0x000fe200078fcaff */
[----:B------:R-:W-:-:S03]  /*03f0*/  IMAD R4, R4, R2, R5 ;  /* 0x0000000204047224 */ /* 0x000fc600078e0205 */
[----:B------:R-:W-:Y:S02]  /*0400*/  VIMNMX R11, R3, 0x8, PT ;  /* 0x00000008030b7848 */ /* 0x000fe40003fe0100 */
[----:B------:R-:W-:Y:S02]  /*0410*/  IABS R9, R4 ;  /* 0x0000000400097213 */ /* 0x000fe40000000000 */
[----:B------:R-:W-:-:S04]  /*0420*/  IABS R7, R11 ;  /* 0x0000000b00077213 */ /* 0x000fc80000000000 */
[----:B------:R-:W0:Y:S08]  /*0430*/  I2F.RP R0, R7 ;  /* 0x0000000700007306 */ /* 0x000e300000209400 */
[----:B0-----:R-:W0:Y:S02]  /*0440*/  MUFU.RCP R0, R0 ;  /* 0x0000000000007308 */ /* 0x001e240000001000 */
[----:B0-----:R-:W-:-:S06]  /*0450*/  VIADD R3, R0, 0xffffffe ;  /* 0x0ffffffe00037836 */ /* 0x001fcc0000000000 */
[----:B------:R-:W0:Y:S02]  /*0460*/  F2I.FTZ.U32.TRUNC.NTZ R3, R3 ;  /* 0x0000000300037305 */ /* 0x000e24000021f000 */
[----:B0-----:R-:W-:-:S04]  /*0470*/  IMAD.MOV R6, RZ, RZ, -R3 ;  /* 0x000000ffff067224 */ /* 0x001fc800078e0a03 */
[----:B------:R-:W-:Y:S01]  /*0480*/  IMAD.MOV.U32 R2, RZ, RZ, R6 ;  /* 0x000000ffff027224 */ /* 0x000fe200078e0006 */
[----:B------:R-:W-:-:S03]  /*0490*/  IABS R6, R11 ;  /* 0x0000000b00067213 */ /* 0x000fc60000000000 */
[----:B------:R-:W-:Y:S02]  /*04a0*/  IMAD R5, R2, R7, RZ ;  /* 0x0000000702057224 */ /* 0x000fe400078e02ff */
[----:B------:R-:W-:Y:S02]  /*04b0*/  IMAD.MOV.U32 R2, RZ, RZ, RZ ;  /* 0x000000ffff027224 */ /* 0x000fe400078e00ff */
[----:B------:R-:W-:Y:S02]  /*04c0*/  IMAD.MOV R0, RZ, RZ, -R6 ;  /* 0x000000ffff007224 */ /* 0x000fe400078e0a06 */
        /* <DEDUP_REMOVED lines=8> */
[----:B------:R-:W-:Y:S02]  /*0550*/  CS2R R6, SRZ ;  /* 0x0000000000067805 */ /* 0x000fe4000001ff00 */
[----:B------:R-:W-:-:S04]  /*0560*/  LOP3.LUT R0, R4, R11, RZ, 0x3c, !PT ;  /* 0x0000000b04007212 */ /* 0x000fc800078e3cff */
[----:B------:R-:W-:-:S05]  /*0570*/  ISETP.GE.AND P2, PT, R0, RZ, PT ;  /* 0x000000ff0000720c */ /* 0x000fca0003f46270 */
[----:B------:R-:W-:Y:S01]  /*0580*/  @P0 VIADD R2, R2, 0x1 ;  /* 0x0000000102020836 */ /* 0x000fe20000000000 */
[----:B------:R-:W-:-:S03]  /*0590*/  ISETP.GE.AND P0, PT, R112, 0x80, PT ;  /* 0x000000807000780c */ /* 0x000fc60003f06270 */
[----:B------:R-:W-:-:S04]  /*05a0*/  IMAD.MOV.U32 R0, RZ, RZ, R2 ;  /* 0x000000ffff007224 */ /* 0x000fc800078e0002 */
[----:B------:R-:W-:Y:S01]  /*05b0*/  @!P2 IMAD.MOV R0, RZ, RZ, -R0 ;  /* 0x000000ffff00a224 */ /* 0x000fe200078e0a00 */
[----:B------:R-:W-:-:S05]  /*05c0*/  @!P1 LOP3.LUT R0, RZ, R11, RZ, 0x33, !PT ;  /* 0x0000000bff009212 */ /* 0x000fca00078e33ff */
[----:B------:R-:W-:Y:S01]  /*05d0*/  IMAD.MOV R2, RZ, RZ, -R0 ;  /* 0x000000ffff027224 */ /* 0x000fe200078e0a00 */
[----:B------:R-:W-:Y:S01]  /*05e0*/  LEA R0, R0, UR4, 0x8 ;  /* 0x0000000400007c11 */ /* 0x000fe2000f8e40ff */
[----:B------:R-:W-:Y:S02]  /*05f0*/  ULEA UR4, UR6, UR5, 0x18 ;  /* 0x0000000506047291 */ /* 0x000fe4000f8ec03f */
[----:B------:R-:W-:Y:S01]  /*0600*/  IMAD R2, R11, R2, R4 ;  /* 0x000000020b027224 */ /* 0x000fe200078e0204 */
[----:B------:R-:W-:Y:S01]  /*0610*/  ULDC.64 UR6, c[0x0][0x208] ;  /* 0x0000820000067ab9 */ /* 0x000fe20000000a00 */
[----:B------:R-:W-:Y:S01]  /*0620*/  CS2R R4, SRZ ;  /* 0x0000000000047805 */ /* 0x000fe2000001ff00 */
[----:B------:R-:W-:Y:S02]  /*0630*/  VIADD R74, R0, 0x1 ;  /* 0x00000001004a7836 */ /* 0x000fe40000000000 */
[----:B------:R-:W-:Y:S02]  /*0640*/  IMAD.IADD R8, R8, 0x1, R2 ;  /* 0x0000000108087824 */ /* 0x000fe400078e0202 */
[----:B------:R-:W0:Y:S01]  /*0650*/  S2R R2, SR_TID.X ;  /* 0x0000000000027919 */ /* 0x000e220000002100 */
[----:B------:R-:W-:-:S02]  /*0660*/  VIADD R76, R0, 0x2 ;  /* 0x00000002004c7836 */ /* 0x000fc40000000000 */
[C---:B------:R-:W-:Y:S02]  /*0670*/  VIADD R79, R0.reuse, 0x3 ;  /* 0x00000003004f7836 */ /* 0x040fe40000000000 */
[C---:B------:R-:W-:Y:S02]  /*0680*/  VIADD R78, R0.reuse, 0x4 ;  /* 0x00000004004e7836 */ /* 0x040fe40000000000 */
[C---:B------:R-:W-:Y:S02]  /*0690*/  VIADD R80, R0.reuse, 0x5 ;  /* 0x0000000500507836 */ /* 0x040fe40000000000 */
[C---:B------:R-:W-:Y:S02]  /*06a0*/  VIADD R81, R0.reuse, 0x6 ;  /* 0x0000000600517836 */ /* 0x040fe40000000000 */
[C---:B------:R-:W-:Y:S02]  /*06b0*/  VIADD R83, R0.reuse, 0x7 ;  /* 0x0000000700537836 */ /* 0x040fe40000000000 */
        /* <DEDUP_REMOVED lines=9> */
[----:B------:R-:W-:Y:S01]  /*0750*/  VIADD R58, R0, 0x11 ;  /* 0x00000011003a7836 */ /* 0x000fe20000000000 */
[----:B0-----:R-:W-:Y:S01]  /*0760*/  LOP3.LUT R110, R2, 0x7f, RZ, 0xc0, !PT ;  /* 0x0000007f026e7812 */ /* 0x001fe200078ec0ff */
[C---:B------:R-:W-:Y:S02]  /*0770*/  VIADD R63, R0.reuse, 0x12 ;  /* 0x00000012003f7836 */ /* 0x040fe40000000000 */
[----:B------:R-:W-:Y:S02]  /*0780*/  VIADD R66, R0, 0x13 ;  /* 0x0000001300427836 */ /* 0x000fe40000000000 */
[----:B------:R-:W-:-:S02]  /*0790*/  IMAD R19, R8, 0x80, R110 ;  /* 0x0000008008137824 */ /* 0x000fc400078e026e */
[C---:B------:R-:W-:Y:S02]  /*07a0*/  VIADD R64, R0.reuse, 0x14 ;  /* 0x0000001400407836 */ /* 0x040fe40000000000 */
[C---:B------:R-:W-:Y:S01]  /*07b0*/  VIADD R67, R0.reuse, 0x15 ;  /* 0x0000001500437836 */ /* 0x040fe20000000000 */
[----:B------:R0:W-:Y:S01]  /*07c0*/  STL [R1+0x578], R19 ;  /* 0x0005781301007387 */ /* 0x0001e20000100800 */
        /* <DEDUP_REMOVED lines=41> */
[----:B------:R-:W-:Y:S01]  /*0a60*/  VIADD R13, R0, 0x3f ;  /* 0x0000003f000d7836 */ /* 0x000fe20000000000 */
[----:B0-----:R-:W-:Y:S06]  /*0a70*/  @!P0 BRA `(.L_x_0) ;  /* 0x0000011400988947 */ /* 0x001fec0003800000 */
[----:B------:R-:W-:Y:S01]  /*0a80*/  IABS R12, R56 ;  /* 0x00000038000c7213 */ /* 0x000fe20000000000 */
[----:B------:R-:W-:Y:S01]  /*0a90*/  ULDC UR60, c[0x0][0x23c] ;  /* 0x00008f00003c7ab9 */ /* 0x000fe20000000800 */
[----:B------:R-:W-:Y:S01]  /*0aa0*/  IABS R4, R57 ;  /* 0x0000003900047213 */ /* 0x000fe20000000000 */
[----:B------:R-:W-:Y:S01]  /*0ab0*/  ULDC.64 UR8, c[0x0][0x218] ;  /* 0x0000860000087ab9 */ /* 0x000fe20000000a00 */
[----:B------:R-:W0:Y:S01]  /*0ac0*/  I2F.RP R5, R12 ;  /* 0x0000000c00057306 */ /* 0x000e220000209400 */
[----:B------:R-:W-:Y:S01]  /*0ad0*/  IABS R111, R19 ;  /* 0x00000013006f7213 */ /* 0x000fe20000000000 */
[----:B------:R-:W-:Y:S01]  /*0ae0*/  ULDC UR10, c[0x0][0x240] ;  /* 0x00009000000a7ab9 */ /* 0x000fe20000000800 */
[----:B------:R-:W-:Y:S01]  /*0af0*/  ISETP.GE.AND P3, PT, R13, RZ, PT ;  /* 0x000000ff0d00720c */ /* 0x000fe20003f66270 */
[----:B------:R-:W-:Y:S01]  /*0b00*/  ULDC UR5, c[0x0][0x234] ;  /* 0x00008d0000057ab9 */ /* 0x000fe20000000800 */
[----:B------:R-:W-:Y:S01]  /*0b10*/  IABS R16, R109 ;  /* 0x0000006d00107213 */ /* 0x000fe20000000000 */
[----:B------:R-:W-:Y:S01]  /*0b20*/  USHF.R.U32.HI UR36, URZ, 0x4, UR4 ;  /* 0x000000043f247899 */ /* 0x000fe20008011604 */
[----:B------:R-:W-:Y:S01]  /*0b30*/  IABS R14, R18 ;  /* 0x00000012000e7213 */ /* 0x000fe20000000000 */
[----:B------:R-:W1:Y:S01]  /*0b40*/  I2F.RP R10, R4 ;  /* 0x00000004000a7306 */ /* 0x000e620000209400 */
[----:B------:R-:W-:Y:S01]  /*0b50*/  ISETP.GE.AND P5, PT, R15, RZ, PT ;  /* 0x000000ff0f00720c */ /* 0x000fe20003fa6270 */
[----:B------:R-:W-:Y:S01]  /*0b60*/  USGXT.U32 UR36, UR36, 0xe ;  /* 0x0000000e2424789a */ /* 0x000fe20008000000 */
[----:B------:R-:W-:Y:S01]  /*0b70*/  ISETP.GE.AND P4, PT, R19, RZ, PT ;  /* 0x000000ff1300720c */ /* 0x000fe20003f86270 */
[----:B------:R-:W-:Y:S01]  /*0b80*/  UMOV UR39, 0x40000040 ;  /* 0x4000004000277882 */ /* 0x000fe20000000000 */
[----:B------:R-:W-:Y:S01]  /*0b90*/  ISETP.NE.AND P2, PT, R56, RZ, PT ;  /* 0x000000ff3800720c */ /* 0x000fe20003f45270 */
[----:B------:R-:W-:Y:S01]  /*0ba0*/  UIADD3 UR11, UP0, UR36, 0x80, URZ ;  /* 0x00000080240b7890 */ /* 0x000fe2000ff1e03f */
[----:B------:R-:W-:Y:S01]  /*0bb0*/  IABS R19, R102 ;  /* 0x0000006600137213 */ /* 0x000fe20000000000 */
[----:B0-----:R-:W0:Y:S01]  /*0bc0*/  MUFU.RCP R5, R5 ;  /* 0x0000000500057308 */ /* 0x001e220000001000 */
[----:B------:R-:W-:-:S02]  /*0bd0*/  IABS R20, R26 ;  /* 0x0000001a00147213 */ /* 0x000fc40000000000 */
[----:B------:R-:W-:Y:S02]  /*0be0*/  IABS R28, R100 ;  /* 0x00000064001c7213 */ /* 0x000fe40000000000 */
[----:B------:R-:W-:Y:S02]  /*0bf0*/  IABS R30, R99 ;  /* 0x00000063001e7213 */ /* 0x000fe40000000000 */
[----:B------:R-:W-:Y:S01]  /*0c00*/  IABS R31, R98 ;  /* 0x00000062001f7213 */ /* 0x000fe20000000000 */
[----:B-1----:R-:W1:Y:S01]  /*0c10*/  MUFU.RCP R10, R10 ;  /* 0x0000000a000a7308 */ /* 0x002e620000001000 */
[----:B------:R-:W-:Y:S02]  /*0c20*/  IABS R32, R96 ;  /* 0x0000006000207213 */ /* 0x000fe40000000000 */
[----:B------:R-:W-:Y:S02]  /*0c30*/  IABS R35, R94 ;  /* 0x0000005e00237213 */ /* 0x000fe40000000000 */
[----:B------:R-:W-:-:S02]  /*0c40*/  IABS R34, R95 ;  /* 0x0000005f00227213 */ /* 0x000fc40000000000 */
[----:B------:R-:W-:Y:S01]  /*0c50*/  IABS R36, R91 ;  /* 0x0000005b00247213 */ /* 0x000fe20000000000 */
[----:B0-----:R-:W-:Y:S01]  /*0c60*/  VIADD R6, R5, 0xffffffe ;  /* 0x0ffffffe05067836 */ /* 0x001fe20000000000 */
[----:B------:R-:W-:Y:S02]  /*0c70*/  IABS R38, R89 ;  /* 0x0000005900267213 */ /* 0x000fe40000000000 */
[----:B------:R-:W-:Y:S01]  /*0c80*/  IABS R39, R88 ;  /* 0x0000005800277213 */ /* 0x000fe20000000000 */
[----:B------:R0:W2:Y:S01]  /*0c90*/  F2I.FTZ.U32.TRUNC.NTZ R7, R6 ;  /* 0x0000000600077305 */ /* 0x0000a2000021f000 */
[----:B------:R-:W-:Y:S02]  /*0ca0*/  IABS R41, R87 ;  /* 0x0000005700297213 */ /* 0x000fe40000000000 */
[----:B------:R-:W-:Y:S01]  /*0cb0*/  IABS R42, R86 ;  /* 0x00000056002a7213 */ /* 0x000fe20000000000 */
[----:B-1----:R-:W-:Y:S01]  /*0cc0*/  VIADD R8, R10, 0xffffffe ;  /* 0x0ffffffe0a087836 */ /* 0x002fe20000000000 */
[----:B------:R-:W-:-:S02]  /*0cd0*/  IABS R10, R13 ;  /* 0x0000000d000a7213 */ /* 0x000fc40000000000 */
[----:B------:R-:W-:Y:S01]  /*0ce0*/  IABS R13, R15 ;  /* 0x0000000f000d7213 */ /* 0x000fe20000000000 */
[----:B------:R1:W3:Y:S01]  /*0cf0*/  F2I.FTZ.U32.TRUNC.NTZ R9, R8 ;  /* 0x0000000800097305 */ /* 0x0002e2000021f000 */
[----:B0-----:R-:W-:Y:S01]  /*0d00*/  IMAD.MOV.U32 R6, RZ, RZ, RZ ;  /* 0x000000ffff067224 */ /* 0x001fe200078e00ff */
[----:B------:R-:W-:Y:S02]  /*0d10*/  IABS R44, R77 ;  /* 0x0000004d002c7213 */ /* 0x000fe40000000000 */
[----:B------:R-:W-:Y:S02]  /*0d20*/  IABS R46, R73 ;  /* 0x00000049002e7213 */ /* 0x000fe40000000000 */
[----:B------:R-:W-:Y:S01]  /*0d30*/  IABS R47, R70 ;  /* 0x00000046002f7213 */ /* 0x000fe20000000000 */
[----:B--2---:R-:W-:Y:S01]  /*0d40*/  IMAD.MOV R11, RZ, RZ, -R7 ;  /* 0x000000ffff0b7224 */ /* 0x004fe200078e0a07 */
[----:B------:R-:W-:Y:S01]  /*0d50*/  IABS R48, R72 ;  /* 0x0000004800307213 */ /* 0x000fe20000000000 */
[----:B-1----:R-:W-:Y:S01]  /*0d60*/  IMAD.MOV.U32 R8, RZ, RZ, RZ ;  /* 0x000000ffff087224 */ /* 0x002fe200078e00ff */
[----:B------:R-:W-:Y:S01]  /*0d70*/  IABS R49, R71 ;  /* 0x0000004700317213 */ /* 0x000fe20000000000 */
[----:B------:R-:W-:Y:S01]  /*0d80*/  IMAD R11, R11, R12, RZ ;  /* 0x0000000c0b0b7224 */ /* 0x000fe200078e02ff */
[----:B------:R-:W-:-:S02]  /*0d90*/  IABS R51, R69 ;  /* 0x0000004500337213 */ /* 0x000fc40000000000 */
[----:B------:R-:W-:Y:S01]  /*0da0*/  IABS R53, R67 ;  /* 0x0000004300357213 */ /* 0x000fe20000000000 */
[----:B------:R-:W-:Y:S01]  /*0db0*/  IMAD.HI.U32 R7, R7, R11, R6 ;  /* 0x0000000b07077227 */ /* 0x000fe200078e0006 */
[----:B------:R-:W-:Y:S02]  /*0dc0*/  IABS R55, R64 ;  /* 0x0000004000377213 */ /* 0x000fe40000000000 */
[----:B------:R-:W-:Y:S01]  /*0dd0*/  IABS R50, R63 ;  /* 0x0000003f00327213 */ /* 0x000fe20000000000 */
[----:B---3--:R-:W-:Y:S02]  /*0de0*/  IMAD.MOV R5, RZ, RZ, -R9 ;  /* 0x000000ffff057224 */ /* 0x008fe400078e0a09 */
[----:B------:R-:W-:-:S04]  /*0df0*/  IMAD.HI.U32 R7, R7, R111, RZ ;  /* 0x0000006f07077227 */ /* 0x000fc800078e00ff */
[----:B------:R-:W-:Y:S02]  /*0e00*/  IMAD.MOV R7, RZ, RZ, -R7 ;  /* 0x000000ffff077224 */ /* 0x000fe400078e0a07 */
[----:B------:R-:W-:Y:S02]  /*0e10*/  IMAD R5, R5, R4, RZ ;  /* 0x0000000405057224 */ /* 0x000fe400078e02ff */
[----:B------:R-:W-:Y:S02]  /*0e20*/  IMAD R111, R12, R7, R111 ;  /* 0x000000070c6f7224 */ /* 0x000fe400078e026f */
[----:B------:R-:W-:-:S03]  /*0e30*/  IMAD.HI.U32 R5, R9, R5, R8 ;  /* 0x0000000509057227 */ /* 0x000fc600078e0008 */
[----:B------:R-:W-:-:S03]  /*0e40*/  ISETP.GT.U32.AND P0, PT, R12, R111, PT ;  /* 0x0000006f0c00720c */ /* 0x000fc60003f04070 */
[----:B------:R-:W-:-:S04]  /*0e50*/  IMAD.HI.U32 R6, R5, R10, RZ ;  /* 0x0000000a05067227 */ /* 0x000fc800078e00ff */
[----:B------:R-:W-:-:S04]  /*0e60*/  IMAD.HI.U32 R7, R5, R13, RZ ;  /* 0x0000000d05077227 */ /* 0x000fc800078e00ff */
[----:B------:R-:W-:-:S04]  /*0e70*/  IMAD.HI.U32 R9, R5, R16, RZ ;  /* 0x0000001005097227 */ /* 0x000fc800078e00ff */
[----:B------:R-:W-:Y:S02]  /*0e80*/  IMAD.MOV R11, RZ, RZ, -R6 ;  /* 0x000000ffff0b7224 */ /* 0x000fe400078e0a06 */
[----:B------:R-:W-:-:S04]  /*0e90*/  IMAD.HI.U32 R8, R5, R14, RZ ;  /* 0x0000000e05087227 */ /* 0x000fc800078e00ff */
[----:B------:R-:W-:Y:S02]  /*0ea0*/  IMAD.MOV R7, RZ, RZ, -R7 ;  /* 0x000000ffff077224 */ /* 0x000fe400078e0a07 */
[----:B------:R-:W-:Y:S02]  /*0eb0*/  IMAD.MOV R17, RZ, RZ, -R9 ;  /* 0x000000ffff117224 */ /* 0x000fe400078e0a09 */
[----:B------:R-:W-:Y:S02]  /*0ec0*/  @!P0 IMAD.IADD R111, R111, 0x1, -R12 ;  /* 0x000000016f6f8824 */ /* 0x000fe400078e0a0c */
[----:B------:R-:W-:Y:S02]  /*0ed0*/  IMAD R9, R4, R11, R10 ;  /* 0x0000000b04097224 */ /* 0x000fe400078e020a */
[----:B------:R-:W-:Y:S01]  /*0ee0*/  IMAD.MOV R15, RZ, RZ, -R8 ;  /* 0x000000ffff0f7224 */ /* 0x000fe200078e0a08 */
[----:B------:R-:W-:Y:S01]  /*0ef0*/  ISETP.GT.U32.AND P0, PT, R12, R111, PT ;  /* 0x0000006f0c00720c */ /* 0x000fe20003f04070 */
[C---:B------:R-:W-:Y:S01]  /*0f00*/  IMAD R10, R4.reuse, R7, R13 ;  /* 0x00000007040a7224 */ /* 0x040fe200078e020d */
[----:B------:R-:W-:Y:S01]  /*0f10*/  IABS R8, R108 ;  /* 0x0000006c00087213 */ /* 0x000fe20000000000 */
[C---:B------:R-:W-:Y:S01]  /*0f20*/  IMAD R6, R4.reuse, R15, R14 ;  /* 0x0000000f04067224 */ /* 0x040fe200078e020e */
[----:B------:R-:W-:Y:S01]  /*0f30*/  IABS R14, R107 ;  /* 0x0000006b000e7213 */ /* 0x000fe20000000000 */
[C---:B------:R-:W-:Y:S01]  /*0f40*/  IMAD R7, R4.reuse, R17, R16 ;  /* 0x0000001104077224 */ /* 0x040fe200078e0210 */
[C---:B------:R-:W-:Y:S01]  /*0f50*/  ISETP.GT.U32.AND P1, PT, R4.reuse, R10, PT ;  /* 0x0000000a0400720c */ /* 0x040fe20003f24070 */
[----:B------:R-:W-:Y:S01]  /*0f60*/  IMAD.MOV.U32 R13, RZ, RZ, R8 ;  /* 0x000000ffff0d7224 */ /* 0x000fe200078e0008 */
[----:B------:R-:W-:Y:S01]  /*0f70*/  ISETP.GT.U32.AND P6, PT, R4, R6, PT ;  /* 0x000000060400720c */ /* 0x000fe20003fc4070 */
[----:B------:R-:W-:Y:S01]  /*0f80*/  IMAD.HI.U32 R11, R5, R14, RZ ;  /* 0x0000000e050b7227 */ /* 0x000fe200078e00ff */
[----:B------:R-:W-:-:S02]  /*0f90*/  IABS R15, R106 ;  /* 0x0000006a000f7213 */ /* 0x000fc40000000000 */
[----:B------:R-:W-:Y:S01]  /*0fa0*/  IABS R16, R105 ;  /* 0x0000006900107213 */ /* 0x000fe20000000000 */
[----:B------:R-:W-:Y:S01]  /*0fb0*/  @!P0 IMAD.IADD R111, R111, 0x1, -R12 ;  /* 0x000000016f6f8824 */ /* 0x000fe200078e0a0c */
[----:B------:R-:W-:Y:S01]  /*0fc0*/  ISETP.GT.U32.AND P0, PT, R4, R9, PT ;  /* 0x000000090400720c */ /* 0x000fe20003f04070 */
[----:B------:R-:W-:-:S04]  /*0fd0*/  IMAD.HI.U32 R12, R5, R15, RZ ;  /* 0x0000000f050c7227 */ /* 0x000fc800078e00ff */
[--C-:B------:R-:W-:Y:S01]  /*0fe0*/  @!P1 IMAD.IADD R10, R10, 0x1, -R4.reuse ;  /* 0x000000010a0a9824 */ /* 0x100fe200078e0a04 */
[----:B------:R-:W-:Y:S01]  /*0ff0*/  ISETP.GE.AND P1, PT, R18, RZ, PT ;  /* 0x000000ff1200720c */ /* 0x000fe20003f26270 */
[----:B------:R-:W-:Y:S01]  /*1000*/  @!P4 IMAD.MOV R111, RZ, RZ, -R111 ;  /* 0x000000ffff6fc224 */ /* 0x000fe200078e0a6f */
[----:B------:R-:W-:Y:S01]  /*1010*/  ISETP.GT.U32.AND P4, PT, R4, R7, PT ;  /* 0x000000070400720c */ /* 0x000fe20003f84070 */
[----:B------:R-:W-:Y:S01]  /*1020*/  @!P6 IMAD.IADD R6, R6, 0x1, -R4 ;  /* 0x000000010606e824 */ /* 0x000fe200078e0a04 */
[----:B------:R-:W-:Y:S01]  /*1030*/  ISETP.GT.U32.AND P6, PT, R4, R10, PT ;  /* 0x0000000a0400720c */ /* 0x000fe20003fc4070 */
[----:B------:R-:W-:Y:S01]  /*1040*/  IMAD.MOV R11, RZ, RZ, -R11 ;  /* 0x000000ffff0b7224 */ /* 0x000fe200078e0a0b */
[----:B------:R-:W-:Y:S01]  /*1050*/  @!P2 LOP3.LUT R111, RZ, R56, RZ, 0x33, !PT ;  /* 0x00000038ff6fa212 */ /* 0x000fe200078e33ff */
[----:B------:R-:W-:Y:S01]  /*1060*/  IMAD.MOV R12, RZ, RZ, -R12 ;  /* 0x000000ffff0c7224 */ /* 0x000fe200078e0a0c */
[----:B------:R-:W-:Y:S01]  /*1070*/  IABS R18, R103 ;  /* 0x0000006700127213 */ /* 0x000fe20000000000 */
[----:B------:R-:W-:-:S04]  /*1080*/  IMAD.HI.U32 R8, R5, R13, RZ ;  /* 0x0000000d05087227 */ /* 0x000fc800078e00ff */
[C---:B------:R-:W-:Y:S02]  /*1090*/  IMAD R11, R4.reuse, R11, R14 ;  /* 0x0000000b040b7224 */ /* 0x040fe400078e020e */
[C---:B------:R-:W-:Y:S01]  /*10a0*/  IMAD R12, R4.reuse, R12, R15 ;  /* 0x0000000c040c7224 */ /* 0x040fe200078e020f */
[----:B------:R-:W-:Y:S01]  /*10b0*/  IABS R15, R104 ;  /* 0x00000068000f7213 */ /* 0x000fe20000000000 */
[----:B------:R-:W-:Y:S02]  /*10c0*/  IMAD.MOV R8, RZ, RZ, -R8 ;  /* 0x000000ffff087224 */ /* 0x000fe400078e0a08 */
[--C-:B------:R-:W-:Y:S01]  /*10d0*/  @!P4 IMAD.IADD R7, R7, 0x1, -R4.reuse ;  /* 0x000000010707c824 */ /* 0x100fe200078e0a04 */
[----:B------:R-:W-:Y:S01]  /*10e0*/  ISETP.GT.U32.AND P4, PT, R4, R6, PT ;  /* 0x000000060400720c */ /* 0x000fe20003f84070 */
[----:B------:R-:W-:Y:S01]  /*10f0*/  @!P6 IMAD.IADD R10, R10, 0x1, -R4 ;  /* 0x000000010a0ae824 */ /* 0x000fe200078e0a04 */
[C---:B------:R-:W-:Y:S01]  /*1100*/  ISETP.GT.U32.AND P6, PT, R4.reuse, R11, PT ;  /* 0x0000000b0400720c */ /* 0x040fe20003fc4070 */
[----:B------:R-:W-:-:S02]  /*1110*/  IMAD R8, R4, R8, R13 ;  /* 0x0000000804087224 */ /* 0x000fc400078e020d */
[----:B------:R-:W-:-:S04]  /*1120*/  IMAD.HI.U32 R14, R5, R15, RZ ;  /* 0x0000000f050e7227 */ /* 0x000fc800078e00ff */
[----:B------:R-:W-:Y:S01]  /*1130*/  @!P0 IMAD.IADD R9, R9, 0x1, -R4 ;  /* 0x0000000109098824 */ /* 0x000fe200078e0a04 */
[----:B------:R-:W-:Y:S01]  /*1140*/  ISETP.GT.U32.AND P0, PT, R4, R8, PT ;  /* 0x000000080400720c */ /* 0x000fe20003f04070 */
[----:B------:R-:W-:Y:S02]  /*1150*/  IMAD.MOV R14, RZ, RZ, -R14 ;  /* 0x000000ffff0e7224 */ /* 0x000fe400078e0a0e */
[--C-:B------:R-:W-:Y:S01]  /*1160*/  @!P4 IMAD.IADD R6, R6, 0x1, -R4.reuse ;  /* 0x000000010606c824 */ /* 0x100fe200078e0a04 */
[C---:B------:R-:W-:Y:S01]  /*1170*/  ISETP.GT.U32.AND P4, PT, R4.reuse, R12, PT ;  /* 0x0000000c0400720c */ /* 0x040fe20003f84070 */
[C---:B------:R-:W-:Y:S01]  /*1180*/  IMAD R14, R4.reuse, R14, R15 ;  /* 0x0000000e040e7224 */ /* 0x040fe200078e020f */
[C---:B------:R-:W-:Y:S01]  /*1190*/  ISETP.GT.U32.AND P2, PT, R4.reuse, R9, PT ;  /* 0x000000090400720c */ /* 0x040fe20003f44070 */
[----:B------:R-:W-:Y:S02]  /*11a0*/  @!P6 IMAD.IADD R11, R11, 0x1, -R4 ;  /* 0x000000010b0be824 */ /* 0x000fe400078e0a04 */
[----:B------:R-:W-:Y:S01]  /*11b0*/  IMAD.HI.U32 R13, R5, R16, RZ ;  /* 0x00000010050d7227 */ /* 0x000fe200078e00ff */
[----:B------:R-:W-:-:S03]  /*11c0*/  ISETP.GT.U32.AND P6, PT, R4, R14, PT ;  /* 0x0000000e0400720c */ /* 0x000fc60003fc4070 */
[--C-:B------:R-:W-:Y:S02]  /*11d0*/  @!P0 IMAD.IADD R8, R8, 0x1, -R4.reuse ;  /* 0x0000000108088824 */ /* 0x100fe400078e0a04 */
[----:B------:R-:W-:Y:S02]  /*11e0*/  IMAD.MOV R13, RZ, RZ, -R13 ;  /* 0x000000ffff0d7224 */ /* 0x000fe400078e0a0d */
[----:B------:R-:W-:Y:S01]  /*11f0*/  @!P4 IMAD.IADD R12, R12, 0x1, -R4 ;  /* 0x000000010c0cc824 */ /* 0x000fe200078e0a04 */
[C---:B------:R-:W-:Y:S01]  /*1200*/  ISETP.GT.U32.AND P0, PT, R4.reuse, R8, PT ;  /* 0x000000080400720c */ /* 0x040fe20003f04070 */
[----:B------:R-:W-:Y:S01]  /*1210*/  IMAD R13, R4, R13, R16 ;  /* 0x0000000d040d7224 */ /* 0x000fe200078e0210 */
[----:B------:R-:W-:Y:S01]  /*1220*/  ISETP.GE.AND P4, PT, R108, RZ, PT ;  /* 0x000000ff6c00720c */ /* 0x000fe20003f86270 */
[----:B------:R-:W-:-:S04]  /*1230*/  IMAD.HI.U32 R16, R5, R19, RZ ;  /* 0x0000001305107227 */ /* 0x000fc800078e00ff */
[--C-:B------:R-:W-:Y:S01]  /*1240*/  @!P6 IMAD.IADD R14, R14, 0x1, -R4.reuse ;  /* 0x000000010e0ee824 */ /* 0x100fe200078e0a04 */
[C---:B------:R-:W-:Y:S01]  /*1250*/  ISETP.GT.U32.AND P6, PT, R4.reuse, R12, PT ;  /* 0x0000000c0400720c */ /* 0x040fe20003fc4070 */
[----:B------:R-:W-:Y:S01]  /*1260*/  @!P2 IMAD.IADD R9, R9, 0x1, -R4 ;  /* 0x000000010909a824 */ /* 0x000fe200078e0a04 */
[C---:B------:R-:W-:Y:S01]  /*1270*/  ISETP.GT.U32.AND P2, PT, R4.reuse, R7, PT ;  /* 0x000000070400720c */ /* 0x040fe20003f44070 */
[----:B------:R-:W-:Y:S01]  /*1280*/  @!P5 IMAD.MOV R10, RZ, RZ, -R10 ;  /* 0x000000ffff0ad224 */ /* 0x000fe200078e0a0a */
[----:B------:R-:W-:Y:S01]  /*1290*/  ISETP.GT.U32.AND P5, PT, R4, R14, PT ;  /* 0x0000000e0400720c */ /* 0x000fe20003fa4070 */
[----:B------:R-:W-:-:S04]  /*12a0*/  IMAD.HI.U32 R17, R5, R20, RZ ;  /* 0x0000001405117227 */ /* 0x000fc800078e00ff */
[----:B------:R-:W-:Y:S02]  /*12b0*/  IMAD.MOV R16, RZ, RZ, -R16 ;  /* 0x000000ffff107224 */ /* 0x000fe400078e0a10 */
[----:B------:R-:W-:Y:S01]  /*12c0*/  @!P0 IMAD.IADD R8, R8, 0x1, -R4 ;  /* 0x0000000108088824 */ /* 0x000fe200078e0a04 */
[----:B------:R-:W-:Y:S01]  /*12d0*/  ISETP.GE.AND P0, PT, R109, RZ, PT ;  /* 0x000000ff6d00720c */ /* 0x000fe20003f06270 */
[----:B------:R-:W-:Y:S02]  /*12e0*/  IMAD.MOV R17, RZ, RZ, -R17 ;  /* 0x000000ffff117224 */ /* 0x000fe400078e0a11 */
[----:B------:R-:W-:Y:S01]  /*12f0*/  IMAD R16, R4, R16, R19 ;  /* 0x0000001004107224 */ /* 0x000fe200078e0213 */
[----:B------:R-:W-:Y:S01]  /*1300*/  IABS R19, R25 ;  /* 0x0000001900137213 */ /* 0x000fe20000000000 */
[----:B------:R-:W-:-:S04]  /*1310*/  IMAD.HI.U32 R15, R5, R18, RZ ;  /* 0x00000012050f7227 */ /* 0x000fc800078e00ff */
[C---:B------:R-:W-:Y:S01]  /*1320*/  IMAD R17, R4.reuse, R17, R20 ;  /* 0x0000001104117224 */ /* 0x040fe200078e0214 */
[----:B------:R-:W-:Y:S01]  /*1330*/  IABS R20, R21 ;  /* 0x0000001500147213 */ /* 0x000fe20000000000 */
[----:B------:R-:W-:Y:S01]  /*1340*/  @!P4 IMAD.MOV R8, RZ, RZ, -R8 ;  /* 0x000000ffff08c224 */ /* 0x000fe200078e0a08 */
[----:B------:R-:W-:Y:S01]  /*1350*/  ISETP.GT.U32.AND P4, PT, R4, R16, PT ;  /* 0x000000100400720c */ /* 0x000fe20003f84070 */
[----:B------:R-:W-:Y:S02]  /*1360*/  IMAD.MOV R15, RZ, RZ, -R15 ;  /* 0x000000ffff0f7224 */ /* 0x000fe400078e0a0f */
[--C-:B------:R-:W-:Y:S01]  /*1370*/  @!P6 IMAD.IADD R12, R12, 0x1, -R4.reuse ;  /* 0x000000010c0ce824 */ /* 0x100fe200078e0a04 */
[C---:B------:R-:W-:Y:S01]  /*1380*/  ISETP.GT.U32.AND P6, PT, R4.reuse, R17, PT ;  /* 0x000000110400720c */ /* 0x040fe20003fc4070 */
[--C-:B------:R-:W-:Y:S01]  /*1390*/  @!P2 IMAD.IADD R7, R7, 0x1, -R4.reuse ;  /* 0x000000010707a824 */ /* 0x100fe200078e0a04 */
[----:B------:R-:W-:Y:S01]  /*13a0*/  ISETP.GT.U32.AND P2, PT, R4, R13, PT ;  /* 0x0000000d0400720c */ /* 0x000fe20003f44070 */
[----:B------:R-:W-:Y:S01]  /*13b0*/  @!P5 IMAD.IADD R14, R14, 0x1, -R4 ;  /* 0x000000010e0ed824 */ /* 0x000fe200078e0a04 */
[----:B------:R-:W-:Y:S01]  /*13c0*/  ISETP.GE.AND P5, PT, R104, RZ, PT ;  /* 0x000000ff6800720c */ /* 0x000fe20003fa6270 */
[----:B------:R-:W-:-:S02]  /*13d0*/  IMAD R15, R4, R15, R18 ;  /* 0x0000000f040f7224 */ /* 0x000fc400078e0212 */
[----:B------:R-:W-:-:S04]  /*13e0*/  IMAD.HI.U32 R18, R5, R19, RZ ;  /* 0x0000001305127227 */ /* 0x000fc800078e00ff */
[----:B------:R-:W-:Y:S02]  /*13f0*/  IMAD.MOV R18, RZ, RZ, -R18 ;  /* 0x000000ffff127224 */ /* 0x000fe400078e0a12 */
[--C-:B------:R-:W-:Y:S01]  /*1400*/  @!P4 IMAD.IADD R16, R16, 0x1, -R4.reuse ;  /* 0x000000011010c824 */ /* 0x100fe200078e0a04 */
[----:B------:R-:W-:Y:S01]  /*1410*/  ISETP.GE.AND P4, PT, R102, RZ, PT ;  /* 0x000000ff6600720c */ /* 0x000fe20003f86270 */
[C---:B------:R-:W-:Y:S02]  /*1420*/  IMAD R18, R4.reuse, R18, R19 ;  /* 0x0000001204127224 */ /* 0x040fe400078e0213 */
[----:B------:R-:W-:Y:S01]  /*1430*/  @!P3 IMAD.MOV R9, RZ, RZ, -R9 ;  /* 0x000000ffff09b224 */ /* 0x000fe200078e0a09 */
[C---:B------:R-:W-:Y:S01]  /*1440*/  ISETP.GT.U32.AND P3, PT, R4.reuse, R11, PT ;  /* 0x0000000b0400720c */ /* 0x040fe20003f64070 */
[--C-:B------:R-:W-:Y:S01]  /*1450*/  @!P6 IMAD.IADD R17, R17, 0x1, -R4.reuse ;  /* 0x000000011111e824 */ /* 0x100fe200078e0a04 */
[C---:B------:R-:W-:Y:S01]  /*1460*/  ISETP.GT.U32.AND P6, PT, R4.reuse, R16, PT ;  /* 0x000000100400720c */ /* 0x040fe20003fc4070 */
[----:B------:R-:W-:Y:S01]  /*1470*/  @!P2 IMAD.IADD R13, R13, 0x1, -R4 ;  /* 0x000000010d0da824 */ /* 0x000fe200078e0a04 */
[----:B------:R-:W-:Y:S01]  /*1480*/  ISETP.GE.AND P2, PT, R107, RZ, PT ;  /* 0x000000ff6b00720c */ /* 0x000fe20003f46270 */
[----:B------:R-:W-:Y:S01]  /*1490*/  @!P5 IMAD.MOV R14, RZ, RZ, -R14 ;  /* 0x000000ffff0ed224 */ /* 0x000fe200078e0a0e */
[C---:B------:R-:W-:Y:S01]  /*14a0*/  ISETP.GT.U32.AND P5, PT, R4.reuse, R18, PT ;  /* 0x000000120400720c */ /* 0x040fe20003fa4070 */
[----:B------:R-:W-:Y:S01]  /*14b0*/  @!P1 IMAD.MOV R6, RZ, RZ, -R6 ;  /* 0x000000ffff069224 */ /* 0x000fe200078e0a06 */
[C---:B------:R-:W-:Y:S01]  /*14c0*/  ISETP.GT.U32.AND P1, PT, R4.reuse, R13, PT ;  /* 0x0000000d0400720c */ /* 0x040fe20003f24070 */
[----:B------:R-:W-:Y:S01]  /*14d0*/  @!P0 IMAD.MOV R7, RZ, RZ, -R7 ;  /* 0x000000ffff078224 */ /* 0x000fe200078e0a07 */
[----:B------:R-:W-:Y:S01]  /*14e0*/  ISETP.GT.U32.AND P0, PT, R4, R15, PT ;  /* 0x0000000f0400720c */ /* 0x000fe20003f04070 */
[----:B------:R-:W-:-:S04]  /*14f0*/  IMAD.HI.U32 R19, R5, R20, RZ ;  /* 0x0000001405137227 */ /* 0x000fc800078e00ff */
[--C-:B------:R-:W-:Y:S01]  /*1500*/  @!P3 IMAD.IADD R11, R11, 0x1, -R4.reuse ;  /* 0x000000010b0bb824 */ /* 0x100fe200078e0a04 */
[----:B------:R-:W-:Y:S01]  /*1510*/  ISETP.GE.AND P3, PT, R106, RZ, PT ;  /* 0x000000ff6a00720c */ /* 0x000fe20003f66270 */
[--C-:B------:R-:W-:Y:S01]  /*1520*/  @!P6 IMAD.IADD R16, R16, 0x1, -R4.reuse ;  /* 0x000000011010e824 */ /* 0x100fe200078e0a04 */
[----:B------:R-:W-:Y:S01]  /*1530*/  ISETP.GE.AND P6, PT, R21, RZ, PT ;  /* 0x000000ff1500720c */ /* 0x000fe20003fc6270 */
[--C-:B------:R-:W-:Y:S01]  /*1540*/  @!P5 IMAD.IADD R18, R18, 0x1, -R4.reuse ;  /* 0x000000011212d824 */ /* 0x100fe200078e0a04 */
[----:B------:R-:W-:Y:S01]  /*1550*/  IABS R21, R24 ;  /* 0x0000001800157213 */ /* 0x000fe20000000000 */
[----:B------:R-:W-:Y:S02]  /*1560*/  IMAD.MOV R19, RZ, RZ, -R19 ;  /* 0x000000ffff137224 */ /* 0x000fe400078e0a13 */
[----:B------:R-:W-:Y:S01]  /*1570*/  @!P1 IMAD.IADD R13, R13, 0x1, -R4 ;  /* 0x000000010d0d9824 */ /* 0x000fe200078e0a04 */
[----:B------:R-:W-:Y:S01]  /*1580*/  ISETP.GE.AND P1, PT, R105, RZ, PT ;  /* 0x000000ff6900720c */ /* 0x000fe20003f26270 */
[C---:B------:R-:W-:Y:S01]  /*1590*/  IMAD R19, R4.reuse, R19, R20 ;  /* 0x0000001304137224 */ /* 0x040fe200078e0214 */
[----:B------:R-:W-:Y:S01]  /*15a0*/  ISETP.GT.U32.AND P5, PT, R4, R18, PT ;  /* 0x000000120400720c */ /* 0x000fe20003fa4070 */
[----:B------:R-:W-:-:S04]  /*15b0*/  IMAD.HI.U32 R20, R5, R21, RZ ;  /* 0x0000001505147227 */ /* 0x000fc800078e00ff */
[----:B------:R-:W-:Y:S01]  /*15c0*/  @!P0 IMAD.IADD R15, R15, 0x1, -R4 ;  /* 0x000000010f0f8824 */ /* 0x000fe200078e0a04 */
[----:B------:R-:W-:Y:S01]  /*15d0*/  ISETP.GE.AND P0, PT, R103, RZ, PT ;  /* 0x000000ff6700720c */ /* 0x000fe20003f06270 */
[----:B------:R-:W-:Y:S01]  /*15e0*/  @!P4 IMAD.MOV R16, RZ, RZ, -R16 ;  /* 0x000000ffff10c224 */ /* 0x000fe200078e0a10 */
[C---:B------:R-:W-:Y:S01]  /*15f0*/  ISETP.GT.U32.AND P4, PT, R4.reuse, R19, PT ;  /* 0x000000130400720c */ /* 0x040fe20003f84070 */
[----:B------:R-:W-:Y:S02]  /*1600*/  IMAD.MOV R20, RZ, RZ, -R20 ;  /* 0x000000ffff147224 */ /* 0x000fe400078e0a14 */
[----:B------:R-:W-:Y:S01]  /*1610*/  @!P2 IMAD.MOV R11, RZ, RZ, -R11 ;  /* 0x000000ffff0ba224 */ /* 0x000fe200078e0a0b */
[C---:B------:R-:W-:Y:S01]  /*1620*/  ISETP.GT.U32.AND P2, PT, R4.reuse, R15, PT ;  /* 0x0000000f0400720c */ /* 0x040fe20003f44070 */
[----:B------:R-:W-:Y:S01]  /*1630*/  @!P3 IMAD.MOV R12, RZ, RZ, -R12 ;  /* 0x000000ffff0cb224 */ /* 0x000fe200078e0a0c */
[C---:B------:R-:W-:Y:S01]  /*1640*/  ISETP.GT.U32.AND P3, PT, R4.reuse, R17, PT ;  /* 0x000000110400720c */ /* 0x040fe20003f64070 */
[----:B------:R-:W-:-:S02]  /*1650*/  IMAD R20, R4, R20, R21 ;  /* 0x0000001404147224 */ /* 0x000fc400078e0215 */
[----:B------:R-:W-:Y:S01]  /*1660*/  @!P1 IMAD.MOV R13, RZ, RZ, -R13 ;  /* 0x000000ffff0d9224 */ /* 0x000fe200078e0a0d */
[----:B------:R-:W-:Y:S01]  /*1670*/  ISETP.GE.AND P1, PT, R26, RZ, PT ;  /* 0x000000ff1a00720c */ /* 0x000fe20003f26270 */
[--C-:B------:R-:W-:Y:S01]  /*1680*/  @!P5 IMAD.IADD R18, R18, 0x1, -R4.reuse ;  /* 0x000000011212d824 */ /* 0x100fe200078e0a04 */
[----:B------:R-:W-:Y:S01]  /*1690*/  ISETP.GT.U32.AND P5, PT, R4, R20, PT ;  /* 0x000000140400720c */ /* 0x000fe20003fa4070 */
[----:B------:R-:W-:Y:S01]  /*16a0*/  @!P4 IMAD.IADD R19, R19, 0x1, -R4 ;  /* 0x000000011313c824 */ /* 0x000fe200078e0a04 */
[----:B------:R-:W-:Y:S01]  /*16b0*/  IABS R26, R27 ;  /* 0x0000001b001a7213 */ /* 0x000fe20000000000 */
[----:B------:R-:W-:-:S03]  /*16c0*/  IMAD.HI.U32 R40, R5, R44, RZ ;  /* 0x0000002c05287227 */ /* 0x000fc600078e00ff */
[----:B------:R-:W-:Y:S01]  /*16d0*/  ISETP.GT.U32.AND P4, PT, R4, R19, PT ;  /* 0x000000130400720c */ /* 0x000fe20003f84070 */
[--C-:B------:R-:W-:Y:S01]  /*16e0*/  @!P2 IMAD.IADD R15, R15, 0x1, -R4.reuse ;  /* 0x000000010f0fa824 */ /* 0x100fe200078e0a04 */
[----:B------:R-:W-:Y:S01]  /*16f0*/  ISETP.GE.AND P2, PT, R25, RZ, PT ;  /* 0x000000ff1900720c */ /* 0x000fe20003f46270 */
[--C-:B------:R-:W-:Y:S01]  /*1700*/  @!P3 IMAD.IADD R17, R17, 0x1, -R4.reuse ;  /* 0x000000011111b824 */ /* 0x100fe200078e0a04 */
[----:B------:R-:W-:Y:S01]  /*1710*/  ISETP.GE.AND P3, PT, R24, RZ, PT ;  /* 0x000000ff1800720c */ /* 0x000fe20003f66270 */
[----:B------:R-:W-:Y:S01]  /*1720*/  @!P0 IMAD.MOV R15, RZ, RZ, -R15 ;  /* 0x000000ffff0f8224 */ /* 0x000fe200078e0a0f */
[----:B------:R-:W-:Y:S01]  /*1730*/  IABS R24, R23 ;  /* 0x0000001700187213 */ /* 0x000fe20000000000 */
[----:B------:R-:W-:Y:S01]  /*1740*/  @!P1 IMAD.MOV R17, RZ, RZ, -R17 ;  /* 0x000000ffff119224 */ /* 0x000fe200078e0a11 */
[----:B------:R-:W-:Y:S01]  /*1750*/  IABS R25, R22 ;  /* 0x0000001600197213 */ /* 0x000fe20000000000 */
[----:B------:R-:W-:Y:S01]  /*1760*/  @!P5 IMAD.IADD R20, R20, 0x1, -R4 ;  /* 0x000000011414d824 */ /* 0x000fe200078e0a04 */
[----:B------:R-:W-:Y:S01]  /*1770*/  ISETP.GE.AND P1, PT, R22, RZ, PT ;  /* 0x000000ff1600720c */ /* 0x000fe20003f26270 */
[----:B------:R-:W-:Y:S01]  /*1780*/  IMAD.HI.U32 R21, R5, R24, RZ ;  /* 0x0000001805157227 */ /* 0x000fe200078e00ff */
[----:B------:R-:W-:-:S02]  /*1790*/  ISETP.GE.AND P0, PT, R23, RZ, PT ;  /* 0x000000ff1700720c */ /* 0x000fc40003f06270 */
[----:B------:R-:W-:Y:S01]  /*17a0*/  ISETP.GT.U32.AND P5, PT, R4, R20, PT ;  /* 0x000000140400720c */ /* 0x000fe20003fa4070 */
[----:B------:R-:W-:-:S04]  /*17b0*/  IMAD.HI.U32 R22, R5, R25, RZ ;  /* 0x0000001905167227 */ /* 0x000fc800078e00ff */
[----:B------:R-:W-:-:S04]  /*17c0*/  IMAD.HI.U32 R23, R5, R26, RZ ;  /* 0x0000001a05177227 */ /* 0x000fc800078e00ff */
[----:B------:R-:W-:Y:S02]  /*17d0*/  IMAD.MOV R21, RZ, RZ, -R21 ;  /* 0x000000ffff157224 */ /* 0x000fe400078e0a15 */
[----:B------:R-:W-:Y:S02]  /*17e0*/  IMAD.MOV R22, RZ, RZ, -R22 ;  /* 0x000000ffff167224 */ /* 0x000fe400078e0a16 */
[----:B------:R-:W-:Y:S02]  /*17f0*/  IMAD.MOV R23, RZ, RZ, -R23 ;  /* 0x000000ffff177224 */ /* 0x000fe400078e0a17 */
[C---:B------:R-:W-:Y:S02]  /*1800*/  IMAD R21, R4.reuse, R21, R24 ;  /* 0x0000001504157224 */ /* 0x040fe400078e0218 */
[C---:B------:R-:W-:Y:S02]  /*1810*/  IMAD R22, R4.reuse, R22, R25 ;  /* 0x0000001604167224 */ /* 0x040fe400078e0219 */
[----:B------:R-:W-:Y:S01]  /*1820*/  @!P4 IMAD.IADD R19, R19, 0x1, -R4 ;  /* 0x000000011313c824 */ /* 0x000fe200078e0a04 */
[C---:B------:R-:W-:Y:S01]  /*1830*/  ISETP.GT.U32.AND P4, PT, R4.reuse, R21, PT ;  /* 0x000000150400720c */ /* 0x040fe20003f84070 */
[C---:B------:R-:W-:Y:S01]  /*1840*/  IMAD R23, R4.reuse, R23, R26 ;  /* 0x0000001704177224 */ /* 0x040fe200078e021a */
[----:B------:R-:W-:Y:S01]  /*1850*/  IABS R26, R101 ;  /* 0x00000065001a7213 */ /* 0x000fe20000000000 */
[----:B------:R-:W-:Y:S01]  /*1860*/  @!P6 IMAD.MOV R19, RZ, RZ, -R19 ;  /* 0x000000ffff13e224 */ /* 0x000fe200078e0a13 */
[----:B------:R-:W-:Y:S01]  /*1870*/  ISETP.GT.U32.AND P6, PT, R4, R22, PT ;  /* 0x000000160400720c */ /* 0x000fe20003fc4070 */
[----:B------:R-:W-:Y:S01]  /*1880*/  @!P5 IMAD.IADD R20, R20, 0x1, -R4 ;  /* 0x000000011414d824 */ /* 0x000fe200078e0a04 */
[----:B------:R-:W-:Y:S01]  /*1890*/  ISETP.GT.U32.AND P5, PT, R4, R23, PT ;  /* 0x000000170400720c */ /* 0x000fe20003fa4070 */
[----:B------:R-:W-:-:S04]  /*18a0*/  IMAD.HI.U32 R24, R5, R26, RZ ;  /* 0x0000001a05187227 */ /* 0x000fc800078e00ff */
[----:B------:R-:W-:-:S04]  /*18b0*/  IMAD.HI.U32 R25, R5, R28, RZ ;  /* 0x0000001c05197227 */ /* 0x000fc800078e00ff */
[--C-:B------:R-:W-:Y:S01]  /*18c0*/  @!P4 IMAD.IADD R21, R21, 0x1, -R4.reuse ;  /* 0x000000011515c824 */ /* 0x100fe200078e0a04 */
[----:B------:R-:W-:Y:S01]  /*18d0*/  ISETP.GE.AND P4, PT, R101, RZ, PT ;  /* 0x000000ff6500720c */ /* 0x000fe20003f86270 */
[----:B------:R-:W-:Y:S02]  /*18e0*/  @!P6 IMAD.IADD R22, R22, 0x1, -R4 ;  /* 0x000000011616e824 */ /* 0x000fe400078e0a04 */
[----:B------:R-:W-:Y:S01]  /*18f0*/  @!P2 IMAD.MOV R18, RZ, RZ, -R18 ;  /* 0x000000ffff12a224 */ /* 0x000fe200078e0a12 */
[----:B------:R-:W-:Y:S01]  /*1900*/  ISETP.GE.AND P2, PT, R27, RZ, PT ;  /* 0x000000ff1b00720c */ /* 0x000fe20003f46270 */
[----:B------:R-:W-:Y:S01]  /*1910*/  @!P5 IMAD.IADD R23, R23, 0x1, -R4 ;  /* 0x000000011717d824 */ /* 0x000fe200078e0a04 */
[C---:B------:R-:W-:Y:S01]  /*1920*/  ISETP.GT.U32.AND P6, PT, R4.reuse, R21, PT ;  /* 0x000000150400720c */ /* 0x040fe20003fc4070 */
[----:B------:R-:W-:Y:S01]  /*1930*/  IMAD.MOV R27, RZ, RZ, -R24 ;  /* 0x000000ffff1b7224 */ /* 0x000fe200078e0a18 */
[----:B------:R-:W-:Y:S01]  /*1940*/  ISETP.GT.U32.AND P5, PT, R4, R22, PT ;  /* 0x000000160400720c */ /* 0x000fe20003fa4070 */
[----:B------:R-:W-:-:S02]  /*1950*/  IMAD.MOV R29, RZ, RZ, -R25 ;  /* 0x000000ffff1d7224 */ /* 0x000fc400078e0a19 */
[----:B------:R-:W-:-:S04]  /*1960*/  IMAD.HI.U32 R24, R5, R30, RZ ;  /* 0x0000001e05187227 */ /* 0x000fc800078e00ff */
[C---:B------:R-:W-:Y:S02]  /*1970*/  IMAD R25, R4.reuse, R27, R26 ;  /* 0x0000001b04197224 */ /* 0x040fe400078e021a */
[C---:B------:R-:W-:Y:S02]  /*1980*/  IMAD R26, R4.reuse, R29, R28 ;  /* 0x0000001d041a7224 */ /* 0x040fe400078e021c */
[----:B------:R-:W-:Y:S01]  /*1990*/  IMAD.MOV R27, RZ, RZ, -R24 ;  /* 0x000000ffff1b7224 */ /* 0x000fe200078e0a18 */
[----:B------:R-:W-:Y:S01]  /*19a0*/  IABS R24, R97 ;  /* 0x0000006100187213 */ /* 0x000fe20000000000 */
[----:B------:R-:W-:Y:S02]  /*19b0*/  IMAD.MOV.U32 R29, RZ, RZ, R31 ;  /* 0x000000ffff1d7224 */ /* 0x000fe400078e001f */
[----:B------:R-:W-:Y:S02]  /*19c0*/  IMAD R27, R4, R27, R30 ;  /* 0x0000001b041b7224 */ /* 0x000fe400078e021e */
[----:B------:R-:W-:-:S04]  /*19d0*/  IMAD.HI.U32 R28, R5, R29, RZ ;  /* 0x0000001d051c7227 */ /* 0x000fc800078e00ff */
[----:B------:R-:W-:Y:S02]  /*19e0*/  IMAD.MOV.U32 R30, RZ, RZ, R24 ;  /* 0x000000ffff1e7224 */ /* 0x000fe400078e0018 */
[--C-:B------:R-:W-:Y:S01]  /*19f0*/  @!P6 IMAD.IADD R21, R21, 0x1, -R4.reuse ;  /* 0x000000011515e824 */ /* 0x100fe200078e0a04 */
[----:B------:R-:W-:Y:S01]  /*1a00*/  ISETP.GT.U32.AND P6, PT, R4, R25, PT ;  /* 0x000000190400720c */ /* 0x000fe20003fc4070 */
[----:B------:R-:W-:Y:S01]  /*1a10*/  @!P5 IMAD.IADD R22, R22, 0x1, -R4 ;  /* 0x000000011616d824 */ /* 0x000fe200078e0a04 */
[----:B------:R-:W-:Y:S01]  /*1a20*/  ISETP.GT.U32.AND P5, PT, R4, R26, PT ;  /* 0x0000001a0400720c */ /* 0x000fe20003fa4070 */
[----:B------:R-:W-:Y:S02]  /*1a30*/  IMAD.MOV R28, RZ, RZ, -R28 ;  /* 0x000000ffff1c7224 */ /* 0x000fe400078e0a1c */
[----:B------:R-:W-:-:S04]  /*1a40*/  IMAD.HI.U32 R24, R5, R30, RZ ;  /* 0x0000001e05187227 */ /* 0x000fc800078e00ff */
[C---:B------:R-:W-:Y:S02]  /*1a50*/  IMAD R28, R4.reuse, R28, R29 ;  /* 0x0000001c041c7224 */ /* 0x040fe400078e021d */
[----:B------:R-:W-:Y:S02]  /*1a60*/  IMAD.MOV R29, RZ, RZ, -R24 ;  /* 0x000000ffff1d7224 */ /* 0x000fe400078e0a18 */
[----:B------:R-:W-:Y:S01]  /*1a70*/  @!P3 IMAD.MOV R20, RZ, RZ, -R20 ;  /* 0x000000ffff14b224 */ /* 0x000fe200078e0a14 */
[C---:B------:R-:W-:Y:S01]  /*1a80*/  ISETP.GT.U32.AND P3, PT, R4.reuse, R23, PT ;  /* 0x000000170400720c */ /* 0x040fe20003f64070 */
[C---:B------:R-:W-:Y:S02]  /*1a90*/  IMAD R29, R4.reuse, R29, R30 ;  /* 0x0000001d041d7224 */ /* 0x040fe400078e021e */
[--C-:B------:R-:W-:Y:S01]  /*1aa0*/  @!P6 IMAD.IADD R25, R25, 0x1, -R4.reuse ;  /* 0x000000011919e824 */ /* 0x100fe200078e0a04 */
[----:B------:R-:W-:Y:S01]  /*1ab0*/  ISETP.GT.U32.AND P6, PT, R4, R28, PT ;  /* 0x0000001c0400720c */ /* 0x000fe20003fc4070 */
[----:B------:R-:W-:Y:S01]  /*1ac0*/  @!P5 IMAD.IADD R26, R26, 0x1, -R4 ;  /* 0x000000011a1ad824 */ /* 0x000fe200078e0a04 */
[----:B------:R-:W-:Y:S01]  /*1ad0*/  ISETP.GT.U32.AND P5, PT, R4, R29, PT ;  /* 0x0000001d0400720c */ /* 0x000fe20003fa4070 */
[----:B------:R-:W-:-:S04]  /*1ae0*/  IMAD.HI.U32 R24, R5, R32, RZ ;  /* 0x0000002005187227 */ /* 0x000fc800078e00ff */
[----:B------:R-:W-:Y:S02]  /*1af0*/  IMAD.MOV R33, RZ, RZ, -R24 ;  /* 0x000000ffff217224 */ /* 0x000fe400078e0a18 */
[----:B------:R-:W-:Y:S01]  /*1b00*/  @!P3 IMAD.IADD R23, R23, 0x1, -R4 ;  /* 0x000000011717b824 */ /* 0x000fe200078e0a04 */
[----:B------:R-:W-:Y:S01]  /*1b10*/  ISETP.GT.U32.AND P3, PT, R4, R27, PT ;  /* 0x0000001b0400720c */ /* 0x000fe20003f64070 */
[----:B------:R-:W-:-:S04]  /*1b20*/  IMAD.HI.U32 R24, R5, R35, RZ ;  /* 0x0000002305187227 */ /* 0x000fc800078e00ff */
[--C-:B------:R-:W-:Y:S01]  /*1b30*/  @!P6 IMAD.IADD R28, R28, 0x1, -R4.reuse ;  /* 0x000000011c1ce824 */ /* 0x100fe200078e0a04 */
[C---:B------:R-:W-:Y:S01]  /*1b40*/  ISETP.GT.U32.AND P6, PT, R4.reuse, R25, PT ;  /* 0x000000190400720c */ /* 0x040fe20003fc4070 */
[----:B------:R-:W-:Y:S02]  /*1b50*/  @!P5 IMAD.IADD R29, R29, 0x1, -R4 ;  /* 0x000000011d1dd824 */ /* 0x000fe400078e0a04 */
[C---:B------:R-:W-:Y:S01]  /*1b60*/  IMAD R30, R4.reuse, R33, R32 ;  /* 0x00000021041e7224 */ /* 0x040fe200078e0220 */
[----:B------:R-:W-:Y:S01]  /*1b70*/  IABS R33, R92 ;  /* 0x0000005c00217213 */ /* 0x000fe20000000000 */
[----:B------:R-:W-:Y:S01]  /*1b80*/  IMAD.MOV R24, RZ, RZ, -R24 ;  /* 0x000000ffff187224 */ /* 0x000fe200078e0a18 */
[----:B------:R-:W-:Y:S01]  /*1b90*/  ISETP.GT.U32.AND P5, PT, R4, R29, PT ;  /* 0x0000001d0400720c */ /* 0x000fe20003fa4070 */
[----:B------:R-:W-:Y:S01]  /*1ba0*/  @!P3 IMAD.IADD R27, R27, 0x1, -R4 ;  /* 0x000000011b1bb824 */ /* 0x000fe200078e0a04 */
[----:B------:R-:W-:Y:S01]  /*1bb0*/  ISETP.GE.AND P3, PT, R100, RZ, PT ;  /* 0x000000ff6400720c */ /* 0x000fe20003f66270 */
[----:B------:R-:W-:-:S02]  /*1bc0*/  @!P1 IMAD.MOV R22, RZ, RZ, -R22 ;  /* 0x000000ffff169224 */ /* 0x000fc400078e0a16 */
[C---:B------:R-:W-:Y:S01]  /*1bd0*/  IMAD R32, R4.reuse, R24, R35 ;  /* 0x0000001804207224 */ /* 0x040fe200078e0223 */
[C---:B------:R-:W-:Y:S01]  /*1be0*/  ISETP.GT.U32.AND P1, PT, R4.reuse, R27, PT ;  /* 0x0000001b0400720c */ /* 0x040fe20003f24070 */
[----:B------:R-:W-:Y:S01]  /*1bf0*/  @!P6 IMAD.IADD R25, R25, 0x1, -R4 ;  /* 0x000000011919e824 */ /* 0x000fe200078e0a04 */
[----:B------:R-:W-:Y:S01]  /*1c00*/  ISETP.GT.U32.AND P6, PT, R4, R30, PT ;  /* 0x0000001e0400720c */ /* 0x000fe20003fc4070 */
[----:B------:R-:W-:Y:S01]  /*1c10*/  IMAD.HI.U32 R31, R5, R34, RZ ;  /* 0x00000022051f7227 */ /* 0x000fe200078e00ff */
[----:B------:R-:W-:-:S03]  /*1c20*/  IABS R35, R93 ;  /* 0x0000005d00237213 */ /* 0x000fc60000000000 */
[----:B------:R-:W-:Y:S01]  /*1c30*/  @!P5 IMAD.IADD R29, R29, 0x1, -R4 ;  /* 0x000000011d1dd824 */ /* 0x000fe200078e0a04 */
[C---:B------:R-:W-:Y:S01]  /*1c40*/  ISETP.GT.U32.AND P5, PT, R4.reuse, R32, PT ;  /* 0x000000200400720c */ /* 0x040fe20003fa4070 */
[----:B------:R-:W-:Y:S02]  /*1c50*/  IMAD.MOV R31, RZ, RZ, -R31 ;  /* 0x000000ffff1f7224 */ /* 0x000fe400078e0a1f */
[----:B------:R-:W-:Y:S01]  /*1c60*/  @!P2 IMAD.MOV R23, RZ, RZ, -R23 ;  /* 0x000000ffff17a224 */ /* 0x000fe200078e0a17 */
[C---:B------:R-:W-:Y:S01]  /*1c70*/  ISETP.GT.U32.AND P2, PT, R4.reuse, R28, PT ;  /* 0x0000001c0400720c */ /* 0x040fe20003f44070 */
[C---:B------:R-:W-:Y:S02]  /*1c80*/  IMAD R31, R4.reuse, R31, R34 ;  /* 0x0000001f041f7224 */ /* 0x040fe400078e0222 */
[----:B------:R-:W-:Y:S01]  /*1c90*/  @!P0 IMAD.MOV R21, RZ, RZ, -R21 ;  /* 0x000000ffff158224 */ /* 0x000fe200078e0a15 */
[C---:B------:R-:W-:Y:S01]  /*1ca0*/  ISETP.GT.U32.AND P0, PT, R4.reuse, R26, PT ;  /* 0x0000001a0400720c */ /* 0x040fe20003f04070 */
[--C-:B------:R-:W-:Y:S01]  /*1cb0*/  @!P1 IMAD.IADD R27, R27, 0x1, -R4.reuse ;  /* 0x000000011b1b9824 */ /* 0x100fe200078e0a04 */
[----:B------:R-:W-:Y:S01]  /*1cc0*/  ISETP.GT.U32.AND P1, PT, R4, R31, PT ;  /* 0x0000001f0400720c */ /* 0x000fe20003f24070 */
[----:B------:R-:W-:Y:S01]  /*1cd0*/  @!P6 IMAD.IADD R30, R30, 0x1, -R4 ;  /* 0x000000011e1ee824 */ /* 0x000fe200078e0a04 */
[----:B------:R-:W-:Y:S01]  /*1ce0*/  ISETP.GE.AND P6, PT, R97, RZ, PT ;  /* 0x000000ff6100720c */ /* 0x000fe20003fc6270 */
[----:B------:R-:W-:-:S04]  /*1cf0*/  IMAD.HI.U32 R24, R5, R33, RZ ;  /* 0x0000002105187227 */ /* 0x000fc800078e00ff */
[----:B------:R-:W-:Y:S01]  /*1d00*/  @!P5 IMAD.IADD R32, R32, 0x1, -R4 ;  /* 0x000000012020d824 */ /* 0x000fe200078e0a04 */
[----:B------:R-:W-:Y:S01]  /*1d10*/  ISETP.GT.U32.AND P5, PT, R4, R30, PT ;  /* 0x0000001e0400720c */ /* 0x000fe20003fa4070 */
[----:B------:R-:W-:Y:S02]  /*1d20*/  IMAD.MOV R34, RZ, RZ, -R24 ;  /* 0x000000ffff227224 */ /* 0x000fe400078e0a18 */
[----:B------:R-:W-:-:S04]  /*1d30*/  IMAD.HI.U32 R24, R5, R35, RZ ;  /* 0x0000002305187227 */ /* 0x000fc800078e00ff */
[----:B------:R-:W-:Y:S01]  /*1d40*/  @!P2 IMAD.IADD R28, R28, 0x1, -R4 ;  /* 0x000000011c1ca824 */ /* 0x000fe200078e0a04 */
[----:B------:R-:W-:Y:S01]  /*1d50*/  ISETP.GE.AND P2, PT, R98, RZ, PT ;  /* 0x000000ff6200720c */ /* 0x000fe20003f46270 */
[----:B------:R-:W-:Y:S02]  /*1d60*/  IMAD.MOV R24, RZ, RZ, -R24 ;  /* 0x000000ffff187224 */ /* 0x000fe400078e0a18 */
[----:B------:R-:W-:Y:S02]  /*1d70*/  IMAD R33, R4, R34, R33 ;  /* 0x0000002204217224 */ /* 0x000fe400078e0221 */
[--C-:B------:R-:W-:Y:S01]  /*1d80*/  @!P0 IMAD.IADD R26, R26, 0x1, -R4.reuse ;  /* 0x000000011a1a8824 */ /* 0x100fe200078e0a04 */
[----:B------:R-:W-:Y:S01]  /*1d90*/  ISETP.GE.AND P0, PT, R99, RZ, PT ;  /* 0x000000ff6300720c */ /* 0x000fe20003f06270 */
[----:B------:R-:W-:Y:S01]  /*1da0*/  @!P1 IMAD.IADD R31, R31, 0x1, -R4 ;  /* 0x000000011f1f9824 */ /* 0x000fe200078e0a04 */
[----:B------:R-:W-:Y:S01]  /*1db0*/  ISETP.GE.AND P1, PT, R96, RZ, PT ;  /* 0x000000ff6000720c */ /* 0x000fe20003f26270 */
[----:B------:R-:W-:-:S02]  /*1dc0*/  IMAD R34, R4, R24, R35 ;  /* 0x0000001804227224 */ /* 0x000fc400078e0223 */
[----:B------:R-:W-:Y:S01]  /*1dd0*/  @!P3 IMAD.MOV R26, RZ, RZ, -R26 ;  /* 0x000000ffff1ab224 */ /* 0x000fe200078e0a1a */
[----:B------:R-:W-:Y:S01]  /*1de0*/  ISETP.GT.U32.AND P3, PT, R4, R31, PT ;  /* 0x0000001f0400720c */ /* 0x000fe20003f64070 */
[----:B------:R-:W-:Y:S01]  /*1df0*/  @!P5 IMAD.IADD R30, R30, 0x1, -R4 ;  /* 0x000000011e1ed824 */ /* 0x000fe200078e0a04 */
[----:B------:R-:W-:Y:S01]  /*1e00*/  ISETP.GT.U32.AND P5, PT, R4, R34, PT ;  /* 0x000000220400720c */ /* 0x000fe20003fa4070 */
[----:B------:R-:W-:Y:S01]  /*1e10*/  @!P2 IMAD.MOV R28, RZ, RZ, -R28 ;  /* 0x000000ffff1ca224 */ /* 0x000fe200078e0a1c */
[----:B------:R-:W-:Y:S01]  /*1e20*/  ISETP.GE.AND P2, PT, R95, RZ, PT ;  /* 0x000000ff5f00720c */ /* 0x000fe20003f46270 */
[----:B------:R-:W-:-:S04]  /*1e30*/  IMAD.HI.U32 R24, R5, R36, RZ ;  /* 0x0000002405187227 */ /* 0x000fc800078e00ff */
[----:B------:R-:W-:Y:S01]  /*1e40*/  @!P0 IMAD.MOV R27, RZ, RZ, -R27 ;  /* 0x000000ffff1b8224 */ /* 0x000fe200078e0a1b */
[----:B------:R-:W-:Y:S01]  /*1e50*/  ISETP.GT.U32.AND P0, PT, R4, R33, PT ;  /* 0x000000210400720c */ /* 0x000fe20003f04070 */
[----:B------:R-:W-:Y:S01]  /*1e60*/  IMAD.MOV R35, RZ, RZ, -R24 ;  /* 0x000000ffff237224 */ /* 0x000fe200078e0a18 */
[----:B------:R-:W-:Y:S01]  /*1e70*/  IABS R24, R90 ;  /* 0x0000005a00187213 */ /* 0x000fe20000000000 */
[----:B------:R-:W-:Y:S01]  /*1e80*/  @!P3 IMAD.IADD R31, R31, 0x1, -R4 ;  /* 0x000000011f1fb824 */ /* 0x000fe200078e0a04 */
[----:B------:R-:W-:Y:S01]  /*1e90*/  ISETP.GE.AND P3, PT, R92, RZ, PT ;  /* 0x000000ff5c00720c */ /* 0x000fe20003f66270 */
[----:B------:R-:W-:Y:S02]  /*1ea0*/  IMAD R35, R4, R35, R36 ;  /* 0x0000002304237224 */ /* 0x000fe400078e0224 */
[----:B------:R-:W-:Y:S02]  /*1eb0*/  @!P5 IMAD.IADD R34, R34, 0x1, -R4 ;  /* 0x000000012222d824 */ /* 0x000fe400078e0a04 */
[----:B------:R-:W-:-:S02]  /*1ec0*/  IMAD.MOV.U32 R36, RZ, RZ, R24 ;  /* 0x000000ffff247224 */ /* 0x000fc400078e0018 */
[----:B------:R-:W-:Y:S01]  /*1ed0*/  @!P1 IMAD.MOV R30, RZ, RZ, -R30 ;  /* 0x000000ffff1e9224 */ /* 0x000fe200078e0a1e */
[C---:B------:R-:W-:Y:S01]  /*1ee0*/  ISETP.GT.U32.AND P1, PT, R4.reuse, R34, PT ;  /* 0x000000220400720c */ /* 0x040fe20003f24070 */
[----:B------:R-:W-:Y:S01]  /*1ef0*/  @!P2 IMAD.MOV R31, RZ, RZ, -R31 ;  /* 0x000000ffff1fa224 */ /* 0x000fe200078e0a1f */
[----:B------:R-:W-:Y:S01]  /*1f00*/  ISETP.GT.U32.AND P2, PT, R4, R35, PT ;  /* 0x000000230400720c */ /* 0x000fe20003f44070 */
[----:B------:R-:W-:-:S04]  /*1f10*/  IMAD.HI.U32 R24, R5, R36, RZ ;  /* 0x0000002405187227 */ /* 0x000fc800078e00ff */
[----:B------:R-:W-:Y:S01]  /*1f20*/  @!P0 IMAD.IADD R33, R33, 0x1, -R4 ;  /* 0x0000000121218824 */ /* 0x000fe200078e0a04 */
[----:B------:R-:W-:Y:S01]  /*1f30*/  ISETP.GE.AND P0, PT, R91, RZ, PT ;  /* 0x000000ff5b00720c */ /* 0x000fe20003f06270 */
[----:B------:R-:W-:Y:S02]  /*1f40*/  IMAD.MOV R37, RZ, RZ, -R24 ;  /* 0x000000ffff257224 */ /* 0x000fe400078e0a18 */
[----:B------:R-:W-:Y:S01]  /*1f50*/  IMAD.HI.U32 R24, R5, R38, RZ ;  /* 0x0000002605187227 */ /* 0x000fe200078e00ff */
[----:B------:R-:W-:-:S03]  /*1f60*/  ISETP.GT.U32.AND P5, PT, R4, R33, PT ;  /* 0x000000210400720c */ /* 0x000fc60003fa4070 */
[----:B------:R-:W-:Y:S02]  /*1f70*/  IMAD R36, R4, R37, R36 ;  /* 0x0000002504247224 */ /* 0x000fe400078e0224 */
[--C-:B------:R-:W-:Y:S02]  /*1f80*/  @!P1 IMAD.IADD R34, R34, 0x1, -R4.reuse ;  /* 0x0000000122229824 */ /* 0x100fe400078e0a04 */
[----:B------:R-:W-:Y:S01]  /*1f90*/  @!P2 IMAD.IADD R35, R35, 0x1, -R4 ;  /* 0x000000012323a824 */ /* 0x000fe200078e0a04 */
[C---:B------:R-:W-:Y:S01]  /*1fa0*/  ISETP.GT.U32.AND P1, PT, R4.reuse, R36, PT ;  /* 0x000000240400720c */ /* 0x040fe20003f24070 */
[----:B------:R-:W-:Y:S01]  /*1fb0*/  @!P4 IMAD.MOV R25, RZ, RZ, -R25 ;  /* 0x000000ffff19c224 */ /* 0x000fe200078e0a19 */
[C---:B------:R-:W-:Y:S01]  /*1fc0*/  ISETP.GT.U32.AND P4, PT, R4.reuse, R32, PT ;  /* 0x000000200400720c */ /* 0x040fe20003f84070 */
[----:B------:R-:W-:Y:S01]  /*1fd0*/  IMAD.MOV R37, RZ, RZ, -R24 ;  /* 0x000000ffff257224 */ /* 0x000fe200078e0a18 */
[----:B------:R-:W-:Y:S01]  /*1fe0*/  ISETP.GT.U32.AND P2, PT, R4, R35, PT ;  /* 0x000000230400720c */ /* 0x000fe20003f44070 */
[----:B------:R-:W-:-:S04]  /*1ff0*/  IMAD.HI.U32 R24, R5, R39, RZ ;  /* 0x0000002705187227 */ /* 0x000fc800078e00ff */
[----:B------:R-:W-:Y:S01]  /*2000*/  @!P6 IMAD.MOV R29, RZ, RZ, -R29 ;  /* 0x000000ffff1de224 */ /* 0x000fe200078e0a1d */
[----:B------:R-:W-:Y:S01]  /*2010*/  ISETP.GE.AND P6, PT, R94, RZ, PT ;  /* 0x000000ff5e00720c */ /* 0x000fe20003fc6270 */
[----:B------:R-:W-:Y:S01]  /*2020*/  @!P5 IMAD.IADD R33, R33, 0x1, -R4 ;  /* 0x000000012121d824 */ /* 0x000fe200078e0a04 */
[----:B------:R-:W-:Y:S01]  /*2030*/  ISETP.GE.AND P5, PT, R89, RZ, PT ;  /* 0x000000ff5900720c */ /* 0x000fe20003fa6270 */
[C---:B------:R-:W-:Y:S02]  /*2040*/  IMAD R37, R4.reuse, R37, R38 ;  /* 0x0000002504257224 */ /* 0x040fe400078e0226 */
[----:B------:R-:W-:Y:S02]  /*2050*/  IMAD.MOV R24, RZ, RZ, -R24 ;  /* 0x000000ffff187224 */ /* 0x000fe400078e0a18 */
[----:B------:R-:W-:Y:S01]  /*2060*/  @!P3 IMAD.MOV R33, RZ, RZ, -R33 ;  /* 0x000000ffff21b224 */ /* 0x000fe200078e0a21 */
[C---:B------:R-:W-:Y:S01]  /*2070*/  ISETP.GT.U32.AND P3, PT, R4.reuse, R37, PT ;  /* 0x000000250400720c */ /* 0x040fe20003f64070 */
[----:B------:R-:W-:-:S02]  /*2080*/  IMAD R38, R4, R24, R39 ;  /* 0x0000001804267224 */ /* 0x000fc400078e0227 */
[--C-:B------:R-:W-:Y:S02]  /*2090*/  @!P1 IMAD.IADD R36, R36, 0x1, -R4.reuse ;  /* 0x0000000124249824 */ /* 0x100fe400078e0a04 */
[--C-:B------:R-:W-:Y:S01]  /*20a0*/  @!P4 IMAD.IADD R32, R32, 0x1, -R4.reuse ;  /* 0x000000012020c824 */ /* 0x100fe200078e0a04 */
[----:B------:R-:W-:Y:S01]  /*20b0*/  ISETP.GE.AND P4, PT, R93, RZ, PT ;  /* 0x000000ff5d00720c */ /* 0x000fe20003f86270 */
[----:B------:R-:W-:Y:S01]  /*20c0*/  @!P2 IMAD.IADD R35, R35, 0x1, -R4 ;  /* 0x000000012323a824 */ /* 0x000fe200078e0a04 */
[C---:B------:R-:W-:Y:S01]  /*20d0*/  ISETP.GT.U32.AND P1, PT, R4.reuse, R36, PT ;  /* 0x000000240400720c */ /* 0x040fe20003f24070 */
[----:B------:R-:W-:Y:S01]  /*20e0*/  @!P6 IMAD.MOV R32, RZ, RZ, -R32 ;  /* 0x000000ffff20e224 */ /* 0x000fe200078e0a20 */
[----:B------:R-:W-:Y:S01]  /*20f0*/  ISETP.GT.U32.AND P2, PT, R4, R38, PT ;  /* 0x000000260400720c */ /* 0x000fe20003f44070 */
[----:B------:R-:W-:Y:S01]  /*2100*/  IMAD.HI.U32 R24, R5, R41, RZ ;  /* 0x0000002905187227 */ /* 0x000fe200078e00ff */
[----:B------:R-:W-:-:S03]  /*2110*/  ISETP.GE.AND P6, PT, R90, RZ, PT ;  /* 0x000000ff5a00720c */ /* 0x000fc60003fc6270 */
[----:B------:R-:W-:-:S04]  /*2120*/  IMAD.HI.U32 R39, R5, R42, RZ ;  /* 0x0000002a05277227 */ /* 0x000fc800078e00ff */
[----:B------:R-:W-:Y:S02]  /*2130*/  IMAD.MOV R24, RZ, RZ, -R24 ;  /* 0x000000ffff187224 */ /* 0x000fe400078e0a18 */
[----:B------:R-:W-:Y:S02]  /*2140*/  @!P3 IMAD.IADD R37, R37, 0x1, -R4 ;  /* 0x000000012525b824 */ /* 0x000fe400078e0a04 */
[----:B------:R-:W-:Y:S02]  /*2150*/  IMAD.MOV R43, RZ, RZ, -R39 ;  /* 0x000000ffff2b7224 */ /* 0x000fe400078e0a27 */
[C---:B------:R-:W-:Y:S01]  /*2160*/  IMAD R39, R4.reuse, R24, R41 ;  /* 0x0000001804277224 */ /* 0x040fe200078e0229 */
[----:B------:R-:W-:Y:S01]  /*2170*/  ISETP.GT.U32.AND P3, PT, R4, R37, PT ;  /* 0x000000250400720c */ /* 0x000fe20003f64070 */
[----:B------:R-:W-:Y:S02]  /*2180*/  IMAD.MOV R41, RZ, RZ, -R40 ;  /* 0x000000ffff297224 */ /* 0x000fe400078e0a28 */
[--C-:B------:R-:W-:Y:S01]  /*2190*/  @!P1 IMAD.IADD R36, R36, 0x1, -R4.reuse ;  /* 0x0000000124249824 */ /* 0x100fe200078e0a04 */
[----:B------:R-:W-:Y:S01]  /*21a0*/  ISETP.GE.AND P1, PT, R86, RZ, PT ;  /* 0x000000ff5600720c */ /* 0x000fe20003f26270 */
[----:B------:R-:W-:-:S02]  /*21b0*/  @!P2 IMAD.IADD R38, R38, 0x1, -R4 ;  /* 0x000000012626a824 */ /* 0x000fc400078e0a04 */
[C---:B------:R-:W-:Y:S01]  /*21c0*/  IMAD R40, R4.reuse, R43, R42 ;  /* 0x0000002b04287224 */ /* 0x040fe200078e022a */
[----:B------:R-:W-:Y:S01]  /*21d0*/  IABS R43, R85 ;  /* 0x00000055002b7213 */ /* 0x000fe20000000000 */
[----:B------:R-:W-:Y:S01]  /*21e0*/  @!P6 IMAD.MOV R36, RZ, RZ, -R36 ;  /* 0x000000ffff24e224 */ /* 0x000fe200078e0a24 */
[C---:B------:R-:W-:Y:S01]  /*21f0*/  ISETP.GT.U32.AND P2, PT, R4.reuse, R38, PT ;  /* 0x000000260400720c */ /* 0x040fe20003f44070 */
[----:B------:R-:W-:Y:S01]  /*2200*/  @!P4 IMAD.MOV R34, RZ, RZ, -R34 ;  /* 0x000000ffff22c224 */ /* 0x000fe200078e0a22 */
[----:B------:R-:W-:Y:S01]  /*2210*/  ISETP.GT.U32.AND P6, PT, R4, R40, PT ;  /* 0x000000280400720c */ /* 0x000fe20003fc4070 */
[----:B------:R-:W-:Y:S01]  /*2220*/  @!P3 IMAD.IADD R37, R37, 0x1, -R4 ;  /* 0x000000012525b824 */ /* 0x000fe200078e0a04 */
[----:B------:R-:W-:Y:S01]  /*2230*/  ISETP.GE.AND P4, PT, R88, RZ, PT ;  /* 0x000000ff5800720c */ /* 0x000fe20003f86270 */
[C---:B------:R-:W-:Y:S01]  /*2240*/  IMAD R41, R4.reuse, R41, R44 ;  /* 0x0000002904297224 */ /* 0x040fe200078e022c */
[----:B------:R-:W-:Y:S01]  /*2250*/  ISETP.GT.U32.AND P3, PT, R4, R39, PT ;  /* 0x000000270400720c */ /* 0x000fe20003f64070 */
[----:B------:R-:W-:Y:S01]  /*2260*/  IMAD.HI.U32 R24, R5, R43, RZ ;  /* 0x0000002b05187227 */ /* 0x000fe200078e00ff */
[----:B------:R-:W-:-:S03]  /*2270*/  IABS R44, R75 ;  /* 0x0000004b002c7213 */ /* 0x000fc60000000000 */
[----:B------:R-:W-:Y:S02]  /*2280*/  IMAD.MOV R24, RZ, RZ, -R24 ;  /* 0x000000ffff187224 */ /* 0x000fe400078e0a18 */
[--C-:B------:R-:W-:Y:S01]  /*2290*/  @!P2 IMAD.IADD R38, R38, 0x1, -R4.reuse ;  /* 0x000000012626a824 */ /* 0x100fe200078e0a04 */
[----:B------:R-:W-:Y:S01]  /*22a0*/  ISETP.GT.U32.AND P2, PT, R4, R41, PT ;  /* 0x000000290400720c */ /* 0x000fe20003f44070 */
[----:B------:R-:W-:Y:S02]  /*22b0*/  @!P6 IMAD.IADD R40, R40, 0x1, -R4 ;  /* 0x000000012828e824 */ /* 0x000fe400078e0a04 */
[----:B------:R-:W-:Y:S02]  /*22c0*/  @!P4 IMAD.MOV R38, RZ, RZ, -R38 ;  /* 0x000000ffff26c224 */ /* 0x000fe400078e0a26 */
[----:B------:R-:W-:Y:S01]  /*22d0*/  IMAD.HI.U32 R42, R5, R44, RZ ;  /* 0x0000002c052a7227 */ /* 0x000fe200078e00ff */
[----:B------:R-:W-:-:S03]  /*22e0*/  ISETP.GT.U32.AND P4, PT, R4, R40, PT ;  /* 0x000000280400720c */ /* 0x000fc60003f84070 */
[----:B------:R-:W-:Y:S01]  /*22f0*/  @!P3 IMAD.IADD R39, R39, 0x1, -R4 ;  /* 0x000000012727b824 */ /* 0x000fe200078e0a04 */
[----:B------:R-:W-:Y:S01]  /*2300*/  ISETP.GE.AND P3, PT, R85, RZ, PT ;  /* 0x000000ff5500720c */ /* 0x000fe20003f66270 */
[----:B------:R-:W-:Y:S02]  /*2310*/  IMAD.MOV R45, RZ, RZ, -R42 ;  /* 0x000000ffff2d7224 */ /* 0x000fe400078e0a2a */
[C---:B------:R-:W-:Y:S01]  /*2320*/  IMAD R42, R4.reuse, R24, R43 ;  /* 0x00000018042a7224 */ /* 0x040fe200078e022b */
[C---:B------:R-:W-:Y:S01]  /*2330*/  ISETP.GT.U32.AND P6, PT, R4.reuse, R39, PT ;  /* 0x000000270400720c */ /* 0x040fe20003fc4070 */
[----:B------:R-:W-:Y:S02]  /*2340*/  IMAD R43, R4, R45, R44 ;  /* 0x0000002d042b7224 */ /* 0x000fe400078e022c */
[----:B------:R-:W-:-:S04]  /*2350*/  IMAD.HI.U32 R24, R5, R46, RZ ;  /* 0x0000002e05187227 */ /* 0x000fc800078e00ff */
[--C-:B------:R-:W-:Y:S01]  /*2360*/  @!P4 IMAD.IADD R40, R40, 0x1, -R4.reuse ;  /* 0x000000012828c824 */ /* 0x100fe200078e0a04 */
[C---:B------:R-:W-:Y:S01]  /*2370*/  ISETP.GT.U32.AND P4, PT, R4.reuse, R43, PT ;  /* 0x0000002b0400720c */ /* 0x040fe20003f84070 */
[----:B------:R-:W-:Y:S02]  /*2380*/  @!P2 IMAD.IADD R41, R41, 0x1, -R4 ;  /* 0x000000012929a824 */ /* 0x000fe400078e0a04 */
[----:B------:R-:W-:Y:S02]  /*2390*/  IMAD.MOV R45, RZ, RZ, -R24 ;  /* 0x000000ffff2d7224 */ /* 0x000fe400078e0a18 */
[----:B------:R-:W-:Y:S01]  /*23a0*/  @!P6 IMAD.IADD R39, R39, 0x1, -R4 ;  /* 0x000000012727e824 */ /* 0x000fe200078e0a04 */
[C---:B------:R-:W-:Y:S01]  /*23b0*/  ISETP.GT.U32.AND P2, PT, R4.reuse, R41, PT ;  /* 0x000000290400720c */ /* 0x040fe20003f44070 */
[----:B------:R-:W-:Y:S01]  /*23c0*/  IMAD.HI.U32 R24, R5, R47, RZ ;  /* 0x0000002f05187227 */ /* 0x000fe200078e00ff */
[----:B------:R-:W-:-:S03]  /*23d0*/  ISETP.GT.U32.AND P6, PT, R4, R42, PT ;  /* 0x0000002a0400720c */ /* 0x000fc60003fc4070 */
[----:B------:R-:W-:Y:S02]  /*23e0*/  IMAD R44, R4, R45, R46 ;  /* 0x0000002d042c7224 */ /* 0x000fe400078e022e */
[----:B------:R-:W-:Y:S01]  /*23f0*/  @!P0 IMAD.MOV R35, RZ, RZ, -R35 ;  /* 0x000000ffff238224 */ /* 0x000fe200078e0a23 */
[----:B------:R-:W-:Y:S01]  /*2400*/  ISETP.GE.AND P0, PT, R87, RZ, PT ;  /* 0x000000ff5700720c */ /* 0x000fe20003f06270 */
[----:B------:R-:W-:Y:S01]  /*2410*/  @!P5 IMAD.MOV R37, RZ, RZ, -R37 ;  /* 0x000000ffff25d224 */ /* 0x000fe200078e0a25 */
[----:B------:R-:W-:Y:S01]  /*2420*/  ISETP.GE.AND P5, PT, R77, RZ, PT ;  /* 0x000000ff4d00720c */ /* 0x000fe20003fa6270 */
[----:B------:R-:W-:Y:S01]  /*2430*/  IMAD.HI.U32 R45, R5, R48, RZ ;  /* 0x00000030052d7227 */ /* 0x000fe200078e00ff */
[----:B------:R-:W-:Y:S02]  /*2440*/  IABS R77, R76 ;  /* 0x0000004c004d7213 */ /* 0x000fe40000000000 */
[----:B------:R-:W-:Y:S01]  /*2450*/  CS2R R86, SRZ ;  /* 0x0000000000567805 */ /* 0x000fe2000001ff00 */
[----:B------:R-:W-:Y:S01]  /*2460*/  @!P4 IMAD.IADD R43, R43, 0x1, -R4 ;  /* 0x000000012b2bc824 */ /* 0x000fe200078e0a04 */
[----:B------:R-:W-:Y:S01]  /*2470*/  ISETP.GE.AND P4, PT, R73, RZ, PT ;  /* 0x000000ff4900720c */ /* 0x000fe20003f86270 */
[----:B------:R-:W-:Y:S01]  /*2480*/  IMAD.MOV R24, RZ, RZ, -R24 ;  /* 0x000000ffff187224 */ /* 0x000fe200078e0a18 */
[----:B------:R-:W-:Y:S01]  /*2490*/  IABS R73, R78 ;  /* 0x0000004e00497213 */ /* 0x000fe20000000000 */
[----:B------:R-:W-:-:S02]  /*24a0*/  IMAD.MOV.U32 R46, RZ, RZ, R49 ;  /* 0x000000ffff2e7224 */ /* 0x000fc400078e0031 */
[----:B------:R-:W-:Y:S02]  /*24b0*/  IMAD.MOV R49, RZ, RZ, -R45 ;  /* 0x000000ffff317224 */ /* 0x000fe400078e0a2d */
[----:B------:R-:W-:Y:S01]  /*24c0*/  @!P1 IMAD.MOV R40, RZ, RZ, -R40 ;  /* 0x000000ffff289224 */ /* 0x000fe200078e0a28 */
[C---:B------:R-:W-:Y:S01]  /*24d0*/  ISETP.GT.U32.AND P1, PT, R4.reuse, R43, PT ;  /* 0x0000002b0400720c */ /* 0x040fe20003f24070 */
[----:B------:R-:W-:Y:S02]  /*24e0*/  IMAD R45, R4, R24, R47 ;  /* 0x00000018042d7224 */ /* 0x000fe400078e022f */
[----:B------:R-:W-:-:S04]  /*24f0*/  IMAD.HI.U32 R24, R5, R46, RZ ;  /* 0x0000002e05187227 */ /* 0x000fc800078e00ff */
[----:B------:R-:W-:Y:S01]  /*2500*/  IMAD R47, R4, R49, R48 ;  /* 0x00000031042f7224 */ /* 0x000fe200078e0230 */
[----:B------:R-:W-:Y:S01]  /*2510*/  IABS R48, R66 ;  /* 0x0000004200307213 */ /* 0x000fe20000000000 */
[--C-:B------:R-:W-:Y:S01]  /*2520*/  @!P2 IMAD.IADD R41, R41, 0x1, -R4.reuse ;  /* 0x000000012929a824 */ /* 0x100fe200078e0a04 */
[----:B------:R-:W-:Y:S01]  /*2530*/  ISETP.GE.AND P2, PT, R75, RZ, PT ;  /* 0x000000ff4b00720c */ /* 0x000fe20003f46270 */
[----:B------:R-:W-:Y:S01]  /*2540*/  @!P6 IMAD.IADD R42, R42, 0x1, -R4 ;  /* 0x000000012a2ae824 */ /* 0x000fe200078e0a04 */
[C---:B------:R-:W-:Y:S01]  /*2550*/  ISETP.GT.U32.AND P6, PT, R4.reuse, R44, PT ;  /* 0x0000002c0400720c */ /* 0x040fe20003fc4070 */
[----:B------:R-:W-:Y:S01]  /*2560*/  IMAD.MOV R49, RZ, RZ, -R24 ;  /* 0x000000ffff317224 */ /* 0x000fe200078e0a18 */
[----:B------:R-:W-:Y:S01]  /*2570*/  IABS R75, R79 ;  /* 0x0000004f004b7213 */ /* 0x000fe20000000000 */
[----:B------:R-:W-:Y:S01]  /*2580*/  @!P0 IMAD.MOV R39, RZ, RZ, -R39 ;  /* 0x000000ffff278224 */ /* 0x000fe200078e0a27 */
[C---:B------:R-:W-:Y:S01]  /*2590*/  ISETP.GT.U32.AND P0, PT, R4.reuse, R42, PT ;  /* 0x0000002a0400720c */ /* 0x040fe20003f04070 */
[----:B------:R-:W-:-:S02]  /*25a0*/  IMAD R49, R4, R49, R46 ;  /* 0x0000003104317224 */ /* 0x000fc400078e022e */
[----:B------:R-:W-:Y:S01]  /*25b0*/  @!P5 IMAD.MOV R41, RZ, RZ, -R41 ;  /* 0x000000ffff29d224 */ /* 0x000fe200078e0a29 */
[C---:B------:R-:W-:Y:S01]  /*25c0*/  ISETP.GT.U32.AND P5, PT, R4.reuse, R47, PT ;  /* 0x0000002f0400720c */ /* 0x040fe20003fa4070 */
[----:B------:R-:W-:Y:S01]  /*25d0*/  @!P1 IMAD.IADD R43, R43, 0x1, -R4 ;  /* 0x000000012b2b9824 */ /* 0x000fe200078e0a04 */
[----:B------:R-:W-:Y:S01]  /*25e0*/  ISETP.GT.U32.AND P1, PT, R4, R49, PT ;  /* 0x000000310400720c */ /* 0x000fe20003f24070 */
[----:B------:R-:W-:-:S04]  /*25f0*/  IMAD.HI.U32 R24, R5, R51, RZ ;  /* 0x0000003305187227 */ /* 0x000fc800078e00ff */
[----:B------:R-:W-:Y:S02]  /*2600*/  IMAD.MOV R24, RZ, RZ, -R24 ;  /* 0x000000ffff187224 */ /* 0x000fe400078e0a18 */
[--C-:B------:R-:W-:Y:S01]  /*2610*/  @!P0 IMAD.IADD R42, R42, 0x1, -R4.reuse ;  /* 0x000000012a2a8824 */ /* 0x100fe200078e0a04 */
[C---:B------:R-:W-:Y:S01]  /*2620*/  ISETP.GT.U32.AND P0, PT, R4.reuse, R45, PT ;  /* 0x0000002d0400720c */ /* 0x040fe20003f04070 */
[C---:B------:R-:W-:Y:S02]  /*2630*/  IMAD R51, R4.reuse, R24, R51 ;  /* 0x0000001804337224 */ /* 0x040fe400078e0233 */
[--C-:B------:R-:W-:Y:S02]  /*2640*/  @!P5 IMAD.IADD R47, R47, 0x1, -R4.reuse ;  /* 0x000000012f2fd824 */ /* 0x100fe400078e0a04 */
[----:B------:R-:W-:Y:S02]  /*2650*/  @!P1 IMAD.IADD R49, R49, 0x1, -R4 ;  /* 0x0000000131319824 */ /* 0x000fe400078e0a04 */
[----:B------:R-:W-:Y:S01]  /*2660*/  IMAD.HI.U32 R24, R5, R53, RZ ;  /* 0x0000003505187227 */ /* 0x000fe200078e00ff */
[----:B------:R-:W-:-:S03]  /*2670*/  ISETP.GT.U32.AND P1, PT, R4, R47, PT ;  /* 0x0000002f0400720c */ /* 0x000fc60003f24070 */
[----:B------:R-:W-:Y:S02]  /*2680*/  @!P6 IMAD.IADD R44, R44, 0x1, -R4 ;  /* 0x000000012c2ce824 */ /* 0x000fe400078e0a04 */
[----:B------:R-:W-:Y:S02]  /*2690*/  IMAD.MOV R24, RZ, RZ, -R24 ;  /* 0x000000ffff187224 */ /* 0x000fe400078e0a18 */
[--C-:B------:R-:W-:Y:S01]  /*26a0*/  @!P0 IMAD.IADD R45, R45, 0x1, -R4.reuse ;  /* 0x000000012d2d8824 */ /* 0x100fe200078e0a04 */
[C---:B------:R-:W-:Y:S01]  /*26b0*/  ISETP.GT.U32.AND P6, PT, R4.reuse, R44, PT ;  /* 0x0000002c0400720c */ /* 0x040fe20003fc4070 */
[C---:B------:R-:W-:Y:S01]  /*26c0*/  IMAD R53, R4.reuse, R24, R53 ;  /* 0x0000001804357224 */ /* 0x040fe200078e0235 */
[----:B------:R-:W-:Y:S01]  /*26d0*/  ISETP.GE.AND P0, PT, R71, RZ, PT ;  /* 0x000000ff4700720c */ /* 0x000fe20003f06270 */
[----:B------:R-:W-:Y:S01]  /*26e0*/  @!P2 IMAD.MOV R43, RZ, RZ, -R43 ;  /* 0x000000ffff2ba224 */ /* 0x000fe200078e0a2b */
[C---:B------:R-:W-:Y:S01]  /*26f0*/  ISETP.GT.U32.AND P2, PT, R4.reuse, R49, PT ;  /* 0x000000310400720c */ /* 0x040fe20003f44070 */
[----:B------:R-:W-:Y:S01]  /*2700*/  @!P1 IMAD.IADD R47, R47, 0x1, -R4 ;  /* 0x000000012f2f9824 */ /* 0x000fe200078e0a04 */
[C---:B------:R-:W-:Y:S01]  /*2710*/  ISETP.GT.U32.AND P5, PT, R4.reuse, R45, PT ;  /* 0x0000002d0400720c */ /* 0x040fe20003fa4070 */
[----:B------:R-:W-:Y:S01]  /*2720*/  IMAD.HI.U32 R24, R5, R55, RZ ;  /* 0x0000003705187227 */ /* 0x000fe200078e00ff */
[----:B------:R-:W-:-:S03]  /*2730*/  ISETP.GT.U32.AND P1, PT, R4, R53, PT ;  /* 0x000000350400720c */ /* 0x000fc60003f24070 */
[----:B------:R-:W-:-:S04]  /*2740*/  IMAD.HI.U32 R46, R5, R48, RZ ;  /* 0x00000030052e7227 */ /* 0x000fc800078e00ff */
[--C-:B------:R-:W-:Y:S01]  /*2750*/  @!P6 IMAD.IADD R44, R44, 0x1, -R4.reuse ;  /* 0x000000012c2ce824 */ /* 0x100fe200078e0a04 */
[----:B------:R-:W-:Y:S01]  /*2760*/  ISETP.GE.AND P6, PT, R72, RZ, PT ;  /* 0x000000ff4800720c */ /* 0x000fe20003fc6270 */
[--C-:B------:R-:W-:Y:S01]  /*2770*/  @!P2 IMAD.IADD R49, R49, 0x1, -R4.reuse ;  /* 0x000000013131a824 */ /* 0x100fe200078e0a04 */
[----:B------:R-:W-:Y:S01]  /*2780*/  ISETP.GE.AND P2, PT, R67, RZ, PT ;  /* 0x000000ff4300720c */ /* 0x000fe20003f46270 */
[--C-:B------:R-:W-:Y:S01]  /*2790*/  @!P5 IMAD.IADD R45, R45, 0x1, -R4.reuse ;  /* 0x000000012d2dd824 */ /* 0x100fe200078e0a04 */
[----:B------:R-:W-:Y:S01]  /*27a0*/  ISETP.GE.AND P5, PT, R69, RZ, PT ;  /* 0x000000ff4500720c */ /* 0x000fe20003fa6270 */
[----:B------:R-:W-:Y:S02]  /*27b0*/  @!P1 IMAD.IADD R53, R53, 0x1, -R4 ;  /* 0x0000000135359824 */ /* 0x000fe400078e0a04 */
[----:B------:R-:W-:Y:S02]  /*27c0*/  IMAD.MOV R24, RZ, RZ, -R24 ;  /* 0x000000ffff187224 */ /* 0x000fe400078e0a18 */
[----:B------:R-:W-:Y:S01]  /*27d0*/  IMAD.MOV R67, RZ, RZ, -R46 ;  /* 0x000000ffff437224 */ /* 0x000fe200078e0a2e */
[C---:B------:R-:W-:Y:S01]  /*27e0*/  ISETP.GT.U32.AND P1, PT, R4.reuse, R53, PT ;  /* 0x000000350400720c */ /* 0x040fe20003f24070 */
[----:B------:R-:W-:Y:S01]  /*27f0*/  IMAD.MOV.U32 R46, RZ, RZ, R50 ;  /* 0x000000ffff2e7224 */ /* 0x000fe200078e0032 */
[----:B------:R-:W-:Y:S01]  /*2800*/  IABS R50, R59 ;  /* 0x0000003b00327213 */ /* 0x000fe20000000000 */
[----:B------:R-:W-:Y:S01]  /*2810*/  @!P4 IMAD.MOV R44, RZ, RZ, -R44 ;  /* 0x000000ffff2cc224 */ /* 0x000fe200078e0a2c */
[----:B------:R-:W-:Y:S01]  /*2820*/  ISETP.GT.U32.AND P4, PT, R4, R51, PT ;  /* 0x000000330400720c */ /* 0x000fe20003f84070 */
[----:B------:R-:W-:-:S02]  /*2830*/  IMAD.MOV.U32 R52, RZ, RZ, R45 ;  /* 0x000000ffff347224 */ /* 0x000fc400078e002d */
[C---:B------:R-:W-:Y:S02]  /*2840*/  IMAD R55, R4.reuse, R24, R55 ;  /* 0x0000001804377224 */ /* 0x040fe400078e0237 */
[----:B------:R-:W-:Y:S01]  /*2850*/  IMAD R45, R4, R67, R48 ;  /* 0x00000043042d7224 */ /* 0x000fe200078e0230 */
[----:B------:R-:W-:Y:S01]  /*2860*/  IABS R48, R60 ;  /* 0x0000003c00307213 */ /* 0x000fe20000000000 */
[----:B------:R-:W-:Y:S02]  /*2870*/  IMAD.MOV.U32 R54, RZ, RZ, R47 ;  /* 0x000000ffff367224 */ /* 0x000fe400078e002f */
[----:B------:R-:W-:-:S04]  /*2880*/  IMAD.HI.U32 R24, R5, R46, RZ ;  /* 0x0000002e05187227 */ /* 0x000fc800078e00ff */
[----:B------:R-:W-:Y:S01]  /*2890*/  @!P6 IMAD.MOV R54, RZ, RZ, -R54 ;  /* 0x000000ffff36e224 */ /* 0x000fe200078e0a36 */
[C---:B------:R-:W-:Y:S01]  /*28a0*/  ISETP.GT.U32.AND P6, PT, R4.reuse, R45, PT ;  /* 0x0000002d0400720c */ /* 0x040fe20003fc4070 */
[----:B------:R-:W-:Y:S02]  /*28b0*/  IMAD.MOV R47, RZ, RZ, -R24 ;  /* 0x000000ffff2f7224 */ /* 0x000fe400078e0a18 */
[----:B------:R-:W-:Y:S02]  /*28c0*/  @!P4 IMAD.IADD R51, R51, 0x1, -R4 ;  /* 0x000000013333c824 */ /* 0x000fe400078e0a04 */
[C---:B------:R-:W-:Y:S01]  /*28d0*/  IMAD R47, R4.reuse, R47, R46 ;  /* 0x0000002f042f7224 */ /* 0x040fe200078e022e */
[----:B------:R-:W-:Y:S01]  /*28e0*/  IABS R46, R62 ;  /* 0x0000003e002e7213 */ /* 0x000fe20000000000 */
[----:B------:R-:W-:Y:S01]  /*28f0*/  @!P1 IMAD.IADD R53, R53, 0x1, -R4 ;  /* 0x0000000135359824 */ /* 0x000fe200078e0a04 */
[C---:B------:R-:W-:Y:S01]  /*2900*/  ISETP.GT.U32.AND P4, PT, R4.reuse, R51, PT ;  /* 0x000000330400720c */ /* 0x040fe20003f84070 */
[----:B------:R-:W-:Y:S01]  /*2910*/  @!P3 IMAD.MOV R42, RZ, RZ, -R42 ;  /* 0x000000ffff2ab224 */ /* 0x000fe200078e0a2a */
[----:B------:R-:W-:Y:S01]  /*2920*/  ISETP.GT.U32.AND P1, PT, R4, R47, PT ;  /* 0x0000002f0400720c */ /* 0x000fe20003f24070 */
[----:B------:R-:W-:Y:S01]  /*2930*/  IMAD.MOV.U32 R56, RZ, RZ, R49 ;  /* 0x000000ffff387224 */ /* 0x000fe200078e0031 */
[----:B------:R-:W-:Y:S01]  /*2940*/  ISETP.GE.AND P3, PT, R70, RZ, PT ;  /* 0x000000ff4600720c */ /* 0x000fe20003f66270 */
[----:B------:R-:W-:Y:S01]  /*2950*/  @!P6 IMAD.IADD R45, R45, 0x1, -R4 ;  /* 0x000000012d2de824 */ /* 0x000fe200078e0a04 */
[----:B------:R-:W-:Y:S01]  /*2960*/  IABS R49, R58 ;  /* 0x0000003a00317213 */ /* 0x000fe20000000000 */
[----:B------:R-:W-:Y:S01]  /*2970*/  @!P2 IMAD.MOV R53, RZ, RZ, -R53 ;  /* 0x000000ffff35a224 */ /* 0x000fe200078e0a35 */
[----:B------:R-:W-:Y:S01]  /*2980*/  ISETP.GE.AND P2, PT, R58, RZ, PT ;  /* 0x000000ff3a00720c */ /* 0x000fe20003f46270 */
[----:B------:R-:W-:Y:S01]  /*2990*/  @!P0 IMAD.MOV R56, RZ, RZ, -R56 ;  /* 0x000000ffff388224 */ /* 0x000fe200078e0a38 */
[----:B------:R-:W-:Y:S01]  /*29a0*/  ISETP.GT.U32.AND P6, PT, R4, R45, PT ;  /* 0x0000002d0400720c */ /* 0x000fe20003fc4070 */
[----:B------:R-:W-:Y:S01]  /*29b0*/  IMAD.HI.U32 R24, R5, R49, RZ ;  /* 0x0000003105187227 */ /* 0x000fe200078e00ff */
[----:B------:R-:W-:-:S02]  /*29c0*/  ISETP.GE.AND P0, PT, R64, RZ, PT ;  /* 0x000000ff4000720c */ /* 0x000fc40003f06270 */
[----:B------:R-:W-:Y:S01]  /*29d0*/  IABS R70, R81 ;  /* 0x0000005100467213 */ /* 0x000fe20000000000 */
[----:B------:R-:W-:Y:S02]  /*29e0*/  @!P1 IMAD.IADD R47, R47, 0x1, -R4 ;  /* 0x000000012f2f9824 */ /* 0x000fe400078e0a04 */
[----:B------:R-:W-:Y:S02]  /*29f0*/  IMAD.MOV R24, RZ, RZ, -R24 ;  /* 0x000000ffff187224 */ /* 0x000fe400078e0a18 */
[----:B------:R-:W-:Y:S01]  /*2a00*/  @!P3 IMAD.MOV R52, RZ, RZ, -R52 ;  /* 0x000000ffff34b224 */ /* 0x000fe200078e0a34 */
[C---:B------:R-:W-:Y:S01]  /*2a10*/  ISETP.GT.U32.AND P3, PT, R4.reuse, R55, PT ;  /* 0x000000370400720c */ /* 0x040fe20003f64070 */
[----:B------:R-:W-:Y:S01]  /*2a20*/  @!P4 IMAD.IADD R51, R51, 0x1, -R4 ;  /* 0x000000013333c824 */ /* 0x000fe200078e0a04 */
[C---:B------:R-:W-:Y:S01]  /*2a30*/  ISETP.GT.U32.AND P1, PT, R4.reuse, R47, PT ;  /* 0x0000002f0400720c */ /* 0x040fe20003f24070 */
[----:B------:R-:W-:Y:S01]  /*2a40*/  IMAD R49, R4, R24, R49 ;  /* 0x0000001804317224 */ /* 0x000fe200078e0231 */
[----:B------:R-:W-:Y:S01]  /*2a50*/  ISETP.GE.AND P4, PT, R66, RZ, PT ;  /* 0x000000ff4200720c */ /* 0x000fe20003f86270 */
[----:B------:R-:W-:Y:S01]  /*2a60*/  IMAD.HI.U32 R24, R5, R46, RZ ;  /* 0x0000002e05187227 */ /* 0x000fe200078e00ff */
[----:B------:R-:W-:-:S03]  /*2a70*/  IABS R66, R65 ;  /* 0x0000004100427213 */ /* 0x000fc60000000000 */
[----:B------:R-:W-:Y:S01]  /*2a80*/  @!P5 IMAD.MOV R51, RZ, RZ, -R51 ;  /* 0x000000ffff33d224 */ /* 0x000fe200078e0a33 */
[----:B------:R-:W-:Y:S01]  /*2a90*/  ISETP.GE.AND P5, PT, R63, RZ, PT ;  /* 0x000000ff3f00720c */ /* 0x000fe20003fa6270 */
[----:B------:R-:W-:Y:S01]  /*2aa0*/  @!P6 IMAD.IADD R45, R45, 0x1, -R4 ;  /* 0x000000012d2de824 */ /* 0x000fe200078e0a04 */
[C---:B------:R-:W-:Y:S01]  /*2ab0*/  ISETP.GT.U32.AND P6, PT, R4.reuse, R49, PT ;  /* 0x000000310400720c */ /* 0x040fe20003fc4070 */
[----:B------:R-:W-:Y:S02]  /*2ac0*/  IMAD.MOV R63, RZ, RZ, -R24 ;  /* 0x000000ffff3f7224 */ /* 0x000fe400078e0a18 */
[----:B------:R-:W-:Y:S02]  /*2ad0*/  IMAD.MOV.U32 R58, RZ, RZ, R45 ;  /* 0x000000ffff3a7224 */ /* 0x000fe400078e002d */
[----:B------:R-:W-:Y:S02]  /*2ae0*/  IMAD R45, R4, R63, R46 ;  /* 0x0000003f042d7224 */ /* 0x000fe400078e022e */
[----:B------:R-:W-:-:S02]  /*2af0*/  @!P3 IMAD.IADD R55, R55, 0x1, -R4 ;  /* 0x000000013737b824 */ /* 0x000fc400078e0a04 */
[----:B------:R-:W-:Y:S01]  /*2b00*/  @!P1 IMAD.IADD R47, R47, 0x1, -R4 ;  /* 0x000000012f2f9824 */ /* 0x000fe200078e0a04 */
[C---:B------:R-:W-:Y:S01]  /*2b10*/  ISETP.GT.U32.AND P1, PT, R4.reuse, R45, PT ;  /* 0x0000002d0400720c */ /* 0x040fe20003f24070 */
[----:B------:R-:W-:Y:S01]  /*2b20*/  IMAD.HI.U32 R24, R5, R48, RZ ;  /* 0x0000003005187227 */ /* 0x000fe200078e00ff */
[----:B------:R-:W-:-:S03]  /*2b30*/  ISETP.GT.U32.AND P3, PT, R4, R55, PT ;  /* 0x000000370400720c */ /* 0x000fc60003f64070 */
[----:B------:R-:W-:Y:S02]  /*2b40*/  @!P6 IMAD.IADD R49, R49, 0x1, -R4 ;  /* 0x000000013131e824 */ /* 0x000fe400078e0a04 */
[----:B------:R-:W-:Y:S01]  /*2b50*/  IMAD.MOV R63, RZ, RZ, -R24 ;  /* 0x000000ffff3f7224 */ /* 0x000fe200078e0a18 */
[----:B------:R-:W-:Y:S01]  /*2b60*/  IABS R24, R3 ;  /* 0x0000000300187213 */ /* 0x000fe20000000000 */
[----:B------:R-:W-:Y:S01]  /*2b70*/  @!P4 IMAD.MOV R58, RZ, RZ, -R58 ;  /* 0x000000ffff3ac224 */ /* 0x000fe200078e0a3a */
[----:B------:R-:W-:Y:S01]  /*2b80*/  ISETP.GT.U32.AND P6, PT, R4, R49, PT ;  /* 0x000000310400720c */ /* 0x000fe20003fc4070 */
[----:B------:R-:W-:Y:S01]  /*2b90*/  IMAD.HI.U32 R46, R5, R50, RZ ;  /* 0x00000032052e7227 */ /* 0x000fe200078e00ff */
[----:B------:R-:W-:-:S03]  /*2ba0*/  ISETP.GE.AND P4, PT, R3, RZ, PT ;  /* 0x000000ff0300720c */ /* 0x000fc60003f86270 */
[--C-:B------:R-:W-:Y:S02]  /*2bb0*/  @!P1 IMAD.IADD R45, R45, 0x1, -R4.reuse ;  /* 0x000000012d2d9824 */ /* 0x100fe400078e0a04 */
[----:B------:R-:W-:Y:S01]  /*2bc0*/  @!P3 IMAD.IADD R55, R55, 0x1, -R4 ;  /* 0x000000013737b824 */ /* 0x000fe200078e0a04 */
[----:B------:R-:W-:Y:S01]  /*2bd0*/  ISETP.GE.AND P3, PT, R62, RZ, PT ;  /* 0x000000ff3e00720c */ /* 0x000fe20003f66270 */
[C---:B------:R-:W-:Y:S01]  /*2be0*/  IMAD R3, R4.reuse, R63, R48 ;  /* 0x0000003f04037224 */ /* 0x040fe200078e0230 */
[----:B------:R-:W-:Y:S01]  /*2bf0*/  ISETP.GT.U32.AND P1, PT, R4, R45, PT ;  /* 0x0000002d0400720c */ /* 0x000fe20003f24070 */
[----:B------:R-:W-:Y:S01]  /*2c00*/  @!P0 IMAD.MOV R55, RZ, RZ, -R55 ;  /* 0x000000ffff378224 */ /* 0x000fe200078e0a37 */
[----:B------:R-:W-:Y:S01]  /*2c10*/  ISETP.GE.AND P0, PT, R60, RZ, PT ;  /* 0x000000ff3c00720c */ /* 0x000fe20003f06270 */
[----:B------:R-:W-:Y:S01]  /*2c20*/  IMAD.MOV.U32 R48, RZ, RZ, R24 ;  /* 0x000000ffff307224 */ /* 0x000fe200078e0018 */
[----:B------:R-:W-:Y:S01]  /*2c30*/  IABS R63, R61 ;  /* 0x0000003d003f7213 */ /* 0x000fe20000000000 */
[----:B------:R-:W-:-:S02]  /*2c40*/  IMAD.MOV.U32 R60, RZ, RZ, R47 ;  /* 0x000000ffff3c7224 */ /* 0x000fc400078e002f */
[----:B------:R-:W-:-:S04]  /*2c50*/  IMAD.HI.U32 R24, R5, R48, RZ ;  /* 0x0000003005187227 */ /* 0x000fc800078e00ff */
[----:B------:R-:W-:Y:S01]  /*2c60*/  @!P5 IMAD.MOV R60, RZ, RZ, -R60 ;  /* 0x000000ffff3cd224 */ /* 0x000fe200078e0a3c */
[C---:B------:R-:W-:Y:S01]  /*2c70*/  ISETP.GT.U32.AND P5, PT, R4.reuse, R3, PT ;  /* 0x000000030400720c */ /* 0x040fe20003fa4070 */
[----:B------:R-:W-:Y:S02]  /*2c80*/  IMAD.MOV R47, RZ, RZ, -R24 ;  /* 0x000000ffff2f7224 */ /* 0x000fe400078e0a18 */
[----:B------:R-:W-:Y:S01]  /*2c90*/  @!P6 IMAD.IADD R49, R49, 0x1, -R4 ;  /* 0x000000013131e824 */ /* 0x000fe200078e0a04 */
[----:B------:R-:W-:Y:S01]  /*2ca0*/  ISETP.GE.AND P6, PT, R59, RZ, PT ;  /* 0x000000ff3b00720c */ /* 0x000fe20003fc6270 */
[----:B------:R-:W-:Y:S02]  /*2cb0*/  IMAD.MOV R59, RZ, RZ, -R46 ;  /* 0x000000ffff3b7224 */ /* 0x000fe400078e0a2e */
[----:B------:R-:W-:Y:S02]  /*2cc0*/  IMAD R47, R4, R47, R48 ;  /* 0x0000002f042f7224 */ /* 0x000fe400078e0230 */
[----:B------:R-:W-:-:S02]  /*2cd0*/  @!P1 IMAD.IADD R45, R45, 0x1, -R4 ;  /* 0x000000012d2d9824 */ /* 0x000fc400078e0a04 */
[C---:B------:R-:W-:Y:S01]  /*2ce0*/  IMAD R59, R4.reuse, R59, R50 ;  /* 0x0000003b043b7224 */ /* 0x040fe200078e0232 */
[C---:B------:R-:W-:Y:S01]  /*2cf0*/  ISETP.GT.U32.AND P1, PT, R4.reuse, R47, PT ;  /* 0x0000002f0400720c */ /* 0x040fe20003f24070 */
[----:B------:R-:W-:Y:S01]  /*2d00*/  IMAD.MOV.U32 R64, RZ, RZ, R45 ;  /* 0x000000ffff407224 */ /* 0x000fe200078e002d */
[----:B------:R-:W-:Y:S01]  /*2d10*/  IABS R50, R82 ;  /* 0x0000005200327213 */ /* 0x000fe20000000000 */
[----:B------:R-:W-:Y:S02]  /*2d20*/  @!P5 IMAD.IADD R3, R3, 0x1, -R4 ;  /* 0x000000010303d824 */ /* 0x000fe400078e0a04 */
[----:B------:R-:W-:Y:S01]  /*2d30*/  @!P3 IMAD.MOV R64, RZ, RZ, -R64 ;  /* 0x000000ffff40b224 */ /* 0x000fe200078e0a40 */
[C---:B------:R-:W-:Y:S01]  /*2d40*/  ISETP.GT.U32.AND P3, PT, R4.reuse, R59, PT ;  /* 0x0000003b0400720c */ /* 0x040fe20003f64070 */
[----:B------:R-:W-:Y:S01]  /*2d50*/  IMAD.HI.U32 R24, R5, R63, RZ ;  /* 0x0000003f05187227 */ /* 0x000fe200078e00ff */
[----:B------:R-:W-:-:S03]  /*2d60*/  ISETP.GT.U32.AND P5, PT, R4, R3, PT ;  /* 0x000000030400720c */ /* 0x000fc60003fa4070 */
[----:B------:R-:W-:Y:S02]  /*2d70*/  IMAD.MOV.U32 R62, RZ, RZ, R49 ;  /* 0x000000ffff3e7224 */ /* 0x000fe400078e0031 */
[----:B------:R-:W-:Y:S02]  /*2d80*/  IMAD.MOV R24, RZ, RZ, -R24 ;  /* 0x000000ffff187224 */ /* 0x000fe400078e0a18 */
[----:B------:R-:W-:Y:S02]  /*2d90*/  @!P1 IMAD.IADD R47, R47, 0x1, -R4 ;  /* 0x000000012f2f9824 */ /* 0x000fe400078e0a04 */
[----:B------:R-:W-:Y:S01]  /*2da0*/  @!P2 IMAD.MOV R62, RZ, RZ, -R62 ;  /* 0x000000ffff3ea224 */ /* 0x000fe200078e0a3e */
[----:B------:R-:W-:Y:S01]  /*2db0*/  ISETP.GE.AND P2, PT, R61, RZ, PT ;  /* 0x000000ff3d00720c */ /* 0x000fe20003f46270 */
[C---:B------:R-:W-:Y:S01]  /*2dc0*/  IMAD R45, R4.reuse, R24, R63 ;  /* 0x00000018042d7224 */ /* 0x040fe200078e023f */
[----:B------:R-:W-:Y:S01]  /*2dd0*/  IABS R61, R68 ;  /* 0x00000044003d7213 */ /* 0x000fe20000000000 */
[----:B------:R-:W-:Y:S01]  /*2de0*/  @!P3 IMAD.IADD R59, R59, 0x1, -R4 ;  /* 0x000000013b3bb824 */ /* 0x000fe200078e0a04 */
[----:B------:R-:W-:Y:S01]  /*2df0*/  ISETP.GT.U32.AND P1, PT, R4, R47, PT ;  /* 0x0000002f0400720c */ /* 0x000fe20003f24070 */
[----:B------:R-:W-:Y:S01]  /*2e00*/  IMAD.HI.U32 R46, R5, R66, RZ ;  /* 0x00000042052e7227 */ /* 0x000fe200078e00ff */
[----:B------:R-:W-:-:S02]  /*2e10*/  IABS R63, R84 ;  /* 0x00000054003f7213 */ /* 0x000fc40000000000 */
[C---:B------:R-:W-:Y:S01]  /*2e20*/  ISETP.GT.U32.AND P3, PT, R4.reuse, R59, PT ;  /* 0x0000003b0400720c */ /* 0x040fe20003f64070 */
[----:B------:R-:W-:Y:S01]  /*2e30*/  @!P5 IMAD.IADD R3, R3, 0x1, -R4 ;  /* 0x000000010303d824 */ /* 0x000fe200078e0a04 */
[----:B------:R-:W-:Y:S01]  /*2e40*/  ISETP.GT.U32.AND P5, PT, R4, R45, PT ;  /* 0x0000002d0400720c */ /* 0x000fe20003fa4070 */
[----:B------:R-:W-:Y:S02]  /*2e50*/  IMAD.MOV R49, RZ, RZ, -R46 ;  /* 0x000000ffff317224 */ /* 0x000fe400078e0a2e */
[----:B------:R-:W-:-:S04]  /*2e60*/  IMAD.HI.U32 R24, R5, R61, RZ ;  /* 0x0000003d05187227 */ /* 0x000fc800078e00ff */
[C---:B------:R-:W-:Y:S01]  /*2e70*/  IMAD R49, R4.reuse, R49, R66 ;  /* 0x0000003104317224 */ /* 0x040fe200078e0242 */
[----:B------:R-:W-:Y:S01]  /*2e80*/  IABS R66, R83 ;  /* 0x0000005300427213 */ /* 0x000fe20000000000 */
[----:B------:R-:W-:Y:S02]  /*2e90*/  IMAD.MOV R24, RZ, RZ, -R24 ;  /* 0x000000ffff187224 */ /* 0x000fe400078e0a18 */
[--C-:B------:R-:W-:Y:S01]  /*2ea0*/  @!P1 IMAD.IADD R47, R47, 0x1, -R4.reuse ;  /* 0x000000012f2f9824 */ /* 0x100fe200078e0a04 */
[C---:B------:R-:W-:Y:S01]  /*2eb0*/  ISETP.GT.U32.AND P1, PT, R4.reuse, R49, PT ;  /* 0x000000310400720c */ /* 0x040fe20003f24070 */
[C---:B------:R-:W-:Y:S02]  /*2ec0*/  IMAD R61, R4.reuse, R24, R61 ;  /* 0x00000018043d7224 */ /* 0x040fe400078e023d */
[--C-:B------:R-:W-:Y:S02]  /*2ed0*/  @!P5 IMAD.IADD R45, R45, 0x1, -R4.reuse ;  /* 0x000000012d2dd824 */ /* 0x100fe400078e0a04 */
[----:B------:R-:W-:Y:S01]  /*2ee0*/  @!P3 IMAD.IADD R59, R59, 0x1, -R4 ;  /* 0x000000013b3bb824 */ /* 0x000fe200078e0a04 */
[C---:B------:R-:W-:Y:S01]  /*2ef0*/  ISETP.GT.U32.AND P3, PT, R4.reuse, R61, PT ;  /* 0x0000003d0400720c */ /* 0x040fe20003f64070 */
[----:B------:R-:W-:Y:S01]  /*2f00*/  IMAD.HI.U32 R46, R5, R63, RZ ;  /* 0x0000003f052e7227 */ /* 0x000fe200078e00ff */
[----:B------:R-:W-:-:S03]  /*2f10*/  ISETP.GT.U32.AND P5, PT, R4, R45, PT ;  /* 0x0000002d0400720c */ /* 0x000fc60003fa4070 */
[----:B------:R-:W-:Y:S02]  /*2f20*/  IMAD.MOV R46, RZ, RZ, -R46 ;  /* 0x000000ffff2e7224 */ /* 0x000fe400078e0a2e */
[----:B------:R-:W-:Y:S01]  /*2f30*/  @!P1 IMAD.IADD R49, R49, 0x1, -R4 ;  /* 0x0000000131319824 */ /* 0x000fe200078e0a04 */
[----:B------:R-:W-:Y:S01]  /*2f40*/  ISETP.GE.AND P1, PT, R65, RZ, PT ;  /* 0x000000ff4100720c */ /* 0x000fe20003f26270 */
[----:B------:R-:W-:Y:S02]  /*2f50*/  IMAD R63, R4, R46, R63 ;  /* 0x0000002e043f7224 */ /* 0x000fe400078e023f */
[----:B------:R-:W-:-:S04]  /*2f60*/  IMAD.HI.U32 R24, R5, R50, RZ ;  /* 0x0000003205187227 */ /* 0x000fc800078e00ff */
[----:B------:R-:W-:Y:S01]  /*2f70*/  @!P3 IMAD.IADD R61, R61, 0x1, -R4 ;  /* 0x000000013d3db824 */ /* 0x000fe200078e0a04 */
[----:B------:R-:W-:Y:S01]  /*2f80*/  ISETP.GT.U32.AND P3, PT, R4, R49, PT ;  /* 0x000000310400720c */ /* 0x000fe20003f64070 */
[----:B------:R-:W-:-:S04]  /*2f90*/  IMAD.HI.U32 R46, R5, R66, RZ ;  /* 0x00000042052e7227 */ /* 0x000fc800078e00ff */
[----:B------:R-:W-:-:S04]  /*2fa0*/  IMAD.HI.U32 R48, R5, R70, RZ ;  /* 0x0000004605307227 */ /* 0x000fc800078e00ff */
[----:B------:R-:W-:Y:S01]  /*2fb0*/  @!P5 IMAD.IADD R45, R45, 0x1, -R4 ;  /* 0x000000012d2dd824 */ /* 0x000fe200078e0a04 */
[C---:B------:R-:W-:Y:S01]  /*2fc0*/  ISETP.GT.U32.AND P5, PT, R4.reuse, R63, PT ;  /* 0x0000003f0400720c */ /* 0x040fe20003fa4070 */
[----:B------:R-:W-:Y:S01]  /*2fd0*/  IMAD.MOV R67, RZ, RZ, -R24 ;  /* 0x000000ffff437224 */ /* 0x000fe200078e0a18 */
[----:B------:R-:W-:Y:S01]  /*2fe0*/  IABS R24, R80 ;  /* 0x0000005000187213 */ /* 0x000fe20000000000 */
[----:B------:R-:W-:Y:S01]  /*2ff0*/  IMAD.MOV R69, RZ, RZ, -R46 ;  /* 0x000000ffff457224 */ /* 0x000fe200078e0a2e */
[----:B------:R-:W-:Y:S01]  /*3000*/  IABS R46, R74 ;  /* 0x0000004a002e7213 */ /* 0x000fe20000000000 */
[----:B------:R-:W-:Y:S01]  /*3010*/  IMAD.MOV R71, RZ, RZ, -R48 ;  /* 0x000000ffff477224 */ /* 0x000fe200078e0a30 */
[----:B------:R-:W-:Y:S01]  /*3020*/  IABS R48, R0 ;  /* 0x0000000000307213 */ /* 0x000fe20000000000 */
[C---:B------:R-:W-:Y:S02]  /*3030*/  IMAD R65, R4.reuse, R67, R50 ;  /* 0x0000004304417224 */ /* 0x040fe400078e0232 */
[----:B------:R-:W-:-:S02]  /*3040*/  IMAD R67, R4, R69, R66 ;  /* 0x0000004504437224 */ /* 0x000fc400078e0242 */
[C---:B------:R-:W-:Y:S02]  /*3050*/  IMAD R69, R4.reuse, R71, R70 ;  /* 0x0000004704457224 */ /* 0x040fe400078e0246 */
[----:B------:R-:W-:Y:S02]  /*3060*/  IMAD.MOV.U32 R71, RZ, RZ, R24 ;  /* 0x000000ffff477224 */ /* 0x000fe400078e0018 */
[----:B------:R-:W-:Y:S01]  /*3070*/  @!P3 IMAD.IADD R49, R49, 0x1, -R4 ;  /* 0x000000013131b824 */ /* 0x000fe200078e0a04 */
[----:B------:R-:W-:Y:S01]  /*3080*/  ISETP.GT.U32.AND P3, PT, R4, R65, PT ;  /* 0x000000410400720c */ /* 0x000fe20003f64070 */
[----:B------:R-:W-:Y:S02]  /*3090*/  IMAD.MOV.U32 R66, RZ, RZ, R3 ;  /* 0x000000ffff427224 */ /* 0x000fe400078e0003 */
[----:B------:R-:W-:-:S04]  /*30a0*/  IMAD.HI.U32 R3, R5, R71, RZ ;  /* 0x0000004705037227 */ /* 0x000fc800078e00ff */
        /* <DEDUP_REMOVED lines=8> */
[----:B------:R-:W-:Y:S01]  /*3130*/  @!P3 IMAD.IADD R65, R65, 0x1, -R4 ;  /* 0x000000014141b824 */ /* 0x000fe200078e0a04 */
[C---:B------:R-:W-:Y:S01]  /*3140*/  ISETP.GT.U32.AND P3, PT, R4.reuse, R71, PT ;  /* 0x000000470400720c */ /* 0x040fe20003f64070 */
[----:B------:R-:W-:Y:S02]  /*3150*/  IMAD R73, R4, R3, R73 ;  /* 0x0000000304497224 */ /* 0x000fe400078e0249 */
[----:B------:R-:W-:-:S04]  /*3160*/  IMAD.HI.U32 R3, R5, R75, RZ ;  /* 0x0000004b05037227 */ /* 0x000fc800078e00ff */
[--C-:B------:R-:W-:Y:S01]  /*3170*/  @!P5 IMAD.IADD R61, R61, 0x1, -R4.reuse ;  /* 0x000000013d3dd824 */ /* 0x100fe200078e0a04 */
[C---:B------:R-:W-:Y:S01]  /*3180*/  ISETP.GT.U32.AND P5, PT, R4.reuse, R67, PT ;  /* 0x000000430400720c */ /* 0x040fe20003fa4070 */
[----:B------:R-:W-:Y:S02]  /*3190*/  IMAD.MOV R3, RZ, RZ, -R3 ;  /* 0x000000ffff037224 */ /* 0x000fe400078e0a03 */
[--C-:B------:R-:W-:Y:S01]  /*31a0*/  @!P0 IMAD.IADD R63, R63, 0x1, -R4.reuse ;  /* 0x000000013f3f8824 */ /* 0x100fe200078e0a04 */
[C---:B------:R-:W-:Y:S01]  /*31b0*/  ISETP.GT.U32.AND P0, PT, R4.reuse, R69, PT ;  /* 0x000000450400720c */ /* 0x040fe20003f04070 */
[C---:B------:R-:W-:Y:S02]  /*31c0*/  IMAD R75, R4.reuse, R3, R75 ;  /* 0x00000003044b7224 */ /* 0x040fe400078e024b */
[----:B------:R-:W-:Y:S02]  /*31d0*/  @!P3 IMAD.IADD R71, R71, 0x1, -R4 ;  /* 0x000000014747b824 */ /* 0x000fe400078e0a04 */
[----:B------:R-:W-:Y:S01]  /*31e0*/  IMAD.MOV.U32 R72, RZ, RZ, R49 ;  /* 0x000000ffff487224 */ /* 0x000fe200078e0031 */
[----:B------:R-:W-:Y:S01]  /*31f0*/  ISETP.GT.U32.AND P3, PT, R4, R75, PT ;  /* 0x0000004b0400720c */ /* 0x000fe20003f64070 */
[----:B------:R-:W-:-:S02]  /*3200*/  @!P6 IMAD.MOV R59, RZ, RZ, -R59 ;  /* 0x000000ffff3be224 */ /* 0x000fc400078e0a3b */
[----:B------:R-:W-:Y:S01]  /*3210*/  @!P5 IMAD.IADD R67, R67, 0x1, -R4 ;  /* 0x000000014343d824 */ /* 0x000fe200078e0a04 */
[----:B------:R-:W-:Y:S01]  /*3220*/  ISETP.GT.U32.AND P5, PT, R4, R73, PT ;  /* 0x000000490400720c */ /* 0x000fe20003fa4070 */
[----:B------:R-:W-:Y:S02]  /*3230*/  @!P1 IMAD.MOV R72, RZ, RZ, -R72 ;  /* 0x000000ffff489224 */ /* 0x000fe400078e0a48 */
[----:B------:R-:W-:Y:S01]  /*3240*/  @!P0 IMAD.IADD R69, R69, 0x1, -R4 ;  /* 0x0000000145458824 */ /* 0x000fe200078e0a04 */
[----:B------:R-:W-:Y:S01]  /*3250*/  ISETP.GE.AND P0, PT, R68, RZ, PT ;  /* 0x000000ff4400720c */ /* 0x000fe20003f06270 */
[----:B------:R-:W-:Y:S01]  /*3260*/  IMAD.MOV.U32 R68, RZ, RZ, R47 ;  /* 0x000000ffff447224 */ /* 0x000fe200078e002f */
[----:B------:R-:W-:Y:S01]  /*3270*/  ISETP.GT.U32.AND P6, PT, R4, R67, PT ;  /* 0x000000430400720c */ /* 0x000fe20003fc4070 */
[----:B------:R-:W-:-:S04]  /*3280*/  IMAD.HI.U32 R24, R5, R77, RZ ;  /* 0x0000004d05187227 */ /* 0x000fc800078e00ff */
[--C-:B------:R-:W-:Y:S02]  /*3290*/  @!P3 IMAD.IADD R75, R75, 0x1, -R4.reuse ;  /* 0x000000014b4bb824 */ /* 0x100fe400078e0a04 */
[----:B------:R-:W-:Y:S01]  /*32a0*/  @!P5 IMAD.IADD R73, R73, 0x1, -R4 ;  /* 0x000000014949d824 */ /* 0x000fe200078e0a04 */
[C---:B------:R-:W-:Y:S01]  /*32b0*/  ISETP.GT.U32.AND P5, PT, R4.reuse, R69, PT ;  /* 0x000000450400720c */ /* 0x040fe20003fa4070 */
[----:B------:R-:W-:Y:S01]  /*32c0*/  @!P4 IMAD.MOV R68, RZ, RZ, -R68 ;  /* 0x000000ffff44c224 */ /* 0x000fe200078e0a44 */
[C---:B------:R-:W-:Y:S01]  /*32d0*/  ISETP.GT.U32.AND P4, PT, R4.reuse, R65, PT ;  /* 0x000000410400720c */ /* 0x040fe20003f84070 */
[C---:B------:R-:W-:Y:S01]  /*32e0*/  IMAD.HI.U32 R3, R5.reuse, R46, RZ ;  /* 0x0000002e05037227 */ /* 0x040fe200078e00ff */
[C---:B------:R-:W-:Y:S02]  /*32f0*/  ISETP.GT.U32.AND P1, PT, R4.reuse, R75, PT ;  /* 0x0000004b0400720c */ /* 0x040fe40003f24070 */
[----:B------:R-:W-:Y:S01]  /*3300*/  ISETP.GT.U32.AND P3, PT, R4, R73, PT ;  /* 0x000000490400720c */ /* 0x000fe20003f64070 */
[----:B------:R-:W-:-:S04]  /*3310*/  IMAD.HI.U32 R5, R5, R48, RZ ;  /* 0x0000003005057227 */ /* 0x000fc800078e00ff */
[----:B------:R-:W-:Y:S02]  /*3320*/  IMAD.MOV R24, RZ, RZ, -R24 ;  /* 0x000000ffff187224 */ /* 0x000fe400078e0a18 */
[----:B------:R-:W-:Y:S02]  /*3330*/  IMAD.MOV R3, RZ, RZ, -R3 ;  /* 0x000000ffff037224 */ /* 0x000fe400078e0a03 */
[----:B------:R-:W-:Y:S02]  /*3340*/  IMAD.MOV R5, RZ, RZ, -R5 ;  /* 0x000000ffff057224 */ /* 0x000fe400078e0a05 */
[----:B------:R-:W-:Y:S02]  /*3350*/  IMAD.MOV.U32 R70, RZ, RZ, R45 ;  /* 0x000000ffff467224 */ /* 0x000fe400078e002d */
[----:B------:R-:W-:Y:S01]  /*3360*/  IMAD R77, R4, R24, R77 ;  /* 0x00000018044d7224 */ /* 0x000fe200078e024d */
[----:B------:R-:W-:Y:S01]  /*3370*/  LOP3.LUT R24, R2, 0x40, RZ, 0xc0, !PT ;  /* 0x0000004002187812 */ /* 0x000fe200078ec0ff */
[----:B------:R-:W-:-:S02]  /*3380*/  IMAD R45, R4, R3, R46 ;  /* 0x00000003042d7224 */ /* 0x000fc400078e022e */
[C---:B------:R-:W-:Y:S01]  /*3390*/  IMAD R47, R4.reuse, R5, R48 ;  /* 0x00000005042f7224 */ /* 0x040fe200078e0230 */
[----:B------:R-:W-:Y:S01]  /*33a0*/  SHF.R.S32.HI R5, RZ, 0x1f, R112 ;  /* 0x0000001fff057819 */ /* 0x000fe20000011470 */
[--C-:B------:R-:W-:Y:S01]  /*33b0*/  @!P4 IMAD.IADD R65, R65, 0x1, -R4.reuse ;  /* 0x000000014141c824 */ /* 0x100fe200078e0a04 */
[C---:B------:R-:W-:Y:S01]  /*33c0*/  ISETP.GT.U32.AND P4, PT, R4.reuse, R77, PT ;  /* 0x0000004d0400720c */ /* 0x040fe20003f84070 */
[--C-:B------:R-:W-:Y:S01]  /*33d0*/  @!P6 IMAD.IADD R67, R67, 0x1, -R4.reuse ;  /* 0x000000014343e824 */ /* 0x100fe200078e0a04 */
[C---:B------:R-:W-:Y:S01]  /*33e0*/  ISETP.GT.U32.AND P6, PT, R4.reuse, R45, PT ;  /* 0x0000002d0400720c */ /* 0x040fe20003fc4070 */
[----:B------:R-:W-:Y:S01]  /*33f0*/  @!P1 IMAD.IADD R75, R75, 0x1, -R4 ;  /* 0x000000014b4b9824 */ /* 0x000fe200078e0a04 */
[C---:B------:R-:W-:Y:S01]  /*3400*/  ISETP.GT.U32.AND P1, PT, R4.reuse, R47, PT ;  /* 0x0000002f0400720c */ /* 0x040fe20003f24070 */
[----:B------:R-:W-:Y:S01]  /*3410*/  @!P2 IMAD.MOV R70, RZ, RZ, -R70 ;  /* 0x000000ffff46a224 */ /* 0x000fe200078e0a46 */
[----:B------:R-:W-:Y:S01]  /*3420*/  ISETP.GT.U32.AND P2, PT, R4, R71, PT ;  /* 0x000000470400720c */ /* 0x000fe20003f44070 */
[--C-:B------:R-:W-:Y:S01]  /*3430*/  @!P3 IMAD.IADD R73, R73, 0x1, -R4.reuse ;  /* 0x000000014949b824 */ /* 0x100fe200078e0a04 */
[----:B------:R-:W-:Y:S01]  /*3440*/  ISETP.GE.AND P3, PT, R83, RZ, PT ;  /* 0x000000ff5300720c */ /* 0x000fe20003f66270 */
[--C-:B------:R-:W-:Y:S01]  /*3450*/  @!P5 IMAD.IADD R69, R69, 0x1, -R4.reuse ;  /* 0x000000014545d824 */ /* 0x100fe200078e0a04 */
[----:B------:R-:W-:Y:S01]  /*3460*/  ISETP.GE.AND P5, PT, R84, RZ, PT ;  /* 0x000000ff5400720c */ /* 0x000fe20003fa6270 */
[----:B------:R-:W-:Y:S01]  /*3470*/  @!P0 IMAD.MOV R61, RZ, RZ, -R61 ;  /* 0x000000ffff3d8224 */ /* 0x000fe200078e0a3d */
[----:B------:R-:W-:Y:S01]  /*3480*/  LEA.HI R112, R5, R112, RZ, 0x7 ;  /* 0x0000007005707211 */ /* 0x000fe200078f38ff */
[--C-:B------:R-:W-:Y:S01]  /*3490*/  @!P4 IMAD.IADD R77, R77, 0x1, -R4.reuse ;  /* 0x000000014d4dc824 */ /* 0x100fe200078e0a04 */
[----:B------:R-:W-:Y:S01]  /*34a0*/  ISETP.GE.AND P4, PT, R81, RZ, PT ;  /* 0x000000ff5100720c */ /* 0x000fe20003f86270 */
[--C-:B------:R-:W-:Y:S01]  /*34b0*/  @!P6 IMAD.IADD R45, R45, 0x1, -R4.reuse ;  /* 0x000000012d2de824 */ /* 0x100fe200078e0a04 */
[----:B------:R-:W-:Y:S01]  /*34c0*/  LOP3.LUT R5, RZ, R57, RZ, 0x33, !PT ;  /* 0x00000039ff057212 */ /* 0x000fe200078e33ff */
[--C-:B------:R-:W-:Y:S01]  /*34d0*/  @!P1 IMAD.IADD R47, R47, 0x1, -R4.reuse ;  /* 0x000000012f2f9824 */ /* 0x100fe200078e0a04 */
[----:B------:R-:W-:Y:S01]  /*34e0*/  ISETP.GT.U32.AND P0, PT, R4, R77, PT ;  /* 0x0000004d0400720c */ /* 0x000fe20003f04070 */
[--C-:B------:R-:W-:Y:S01]  /*34f0*/  @!P2 IMAD.IADD R71, R71, 0x1, -R4.reuse ;  /* 0x000000014747a824 */ /* 0x100fe200078e0a04 */
[----:B------:R-:W-:Y:S01]  /*3500*/  ISETP.GE.AND P2, PT, R82, RZ, PT ;  /* 0x000000ff5200720c */ /* 0x000fe20003f46270 */
[----:B------:R-:W-:Y:S01]  /*3510*/  @!P3 IMAD.MOV R67, RZ, RZ, -R67 ;  /* 0x000000ffff43b224 */ /* 0x000fe200078e0a43 */
[C---:B------:R-:W-:Y:S01]  /*3520*/  ISETP.GT.U32.AND P6, PT, R4.reuse, R45, PT ;  /* 0x0000002d0400720c */ /* 0x040fe20003fc4070 */
[----:B------:R-:W-:Y:S01]  /*3530*/  @!P5 IMAD.MOV R63, RZ, RZ, -R63 ;  /* 0x000000ffff3fd224 */ /* 0x000fe200078e0a3f */
[----:B------:R-:W-:Y:S01]  /*3540*/  ISETP.GT.U32.AND P3, PT, R4, R47, PT ;  /* 0x0000002f0400720c */ /* 0x000fe20003f64070 */
[----:B------:R-:W-:Y:S01]  /*3550*/  IMAD.SHL.U32 R3, R2, 0x2, RZ ;  /* 0x0000000202037824 */ /* 0x000fe200078e00ff */
[----:B------:R-:W-:Y:S01]  /*3560*/  ISETP.GE.AND P5, PT, R80, RZ, PT ;  /* 0x000000ff5000720c */ /* 0x000fe20003fa6270 */
[----:B------:R-:W-:Y:S01]  /*3570*/  @!P4 IMAD.MOV R69, RZ, RZ, -R69 ;  /* 0x000000ffff45c224 */ /* 0x000fe200078e0a45 */
[----:B------:R-:W-:Y:S01]  /*3580*/  ISETP.GE.AND P1, PT, R78, RZ, PT ;  /* 0x000000ff4e00720c */ /* 0x000fe20003f26270 */
[----:B------:R-:W-:Y:S01]  /*3590*/  IMAD R111, R111, UR5, RZ ;  /* 0x000000056f6f7c24 */ /* 0x000fe2000f8e02ff */
[----:B------:R-:W-:Y:S01]  /*35a0*/  ISETP.NE.AND P4, PT, R57, RZ, PT ;  /* 0x000000ff3900720c */ /* 0x000fe20003f85270 */
[--C-:B------:R-:W-:Y:S01]  /*35b0*/  @!P0 IMAD.IADD R77, R77, 0x1, -R4.reuse ;  /* 0x000000014d4d8824 */ /* 0x100fe200078e0a04 */
[----:B------:R-:W-:Y:S01]  /*35c0*/  ISETP.GE.AND P0, PT, R76, RZ, PT ;  /* 0x000000ff4c00720c */ /* 0x000fe20003f06270 */
[----:B------:R-:W-:Y:S01]  /*35d0*/  @!P2 IMAD.MOV R65, RZ, RZ, -R65 ;  /* 0x000000ffff41a224 */ /* 0x000fe200078e0a41 */
[----:B------:R-:W-:Y:S01]  /*35e0*/  ISETP.GE.AND P2, PT, R79, RZ, PT ;  /* 0x000000ff4f00720c */ /* 0x000fe20003f46270 */
[--C-:B------:R-:W-:Y:S01]  /*35f0*/  @!P6 IMAD.IADD R45, R45, 0x1, -R4.reuse ;  /* 0x000000012d2de824 */ /* 0x100fe200078e0a04 */
[----:B------:R-:W-:Y:S01]  /*3600*/  ISETP.GE.AND P6, PT, R74, RZ, PT ;  /* 0x000000ff4a00720c */ /* 0x000fe20003fc6270 */
[----:B------:R-:W-:Y:S01]  /*3610*/  @!P3 IMAD.IADD R47, R47, 0x1, -R4 ;  /* 0x000000012f2fb824 */ /* 0x000fe200078e0a04 */
[----:B------:R-:W-:Y:S01]  /*3620*/  ISETP.GE.AND P3, PT, R0, RZ, PT ;  /* 0x000000ff0000720c */ /* 0x000fe20003f66270 */
[----:B------:R-:W-:Y:S01]  /*3630*/  IMAD R4, R110, UR60, RZ ;  /* 0x0000003c6e047c24 */ /* 0x000fe2000f8e02ff */
[----:B------:R-:W-:Y:S01]  /*3640*/  LOP3.LUT R3, R3, 0x7e, RZ, 0xc0, !PT ;  /* 0x0000007e03037812 */ /* 0x000fe200078ec0ff */
[----:B------:R-:W-:Y:S01]  /*3650*/  IMAD.MOV.U32 R74, RZ, RZ, R45 ;  /* 0x000000ffff4a7224 */ /* 0x000fe200078e002d */
[C---:B------:R-:W-:Y:S01]  /*3660*/  SEL R6, R5.reuse, R6, !P4 ;  /* 0x0000000605067207 */ /* 0x040fe20006000000 */
[----:B------:R-:W-:Y:S01]  /*3670*/  IMAD.MOV.U32 R76, RZ, RZ, R47 ;  /* 0x000000ffff4c7224 */ /* 0x000fe200078e002f */
[C---:B------:R-:W-:Y:S01]  /*3680*/  SEL R8, R5.reuse, R8, !P4 ;  /* 0x0000000805087207 */ /* 0x040fe20006000000 */
[C-C-:B------:R-:W-:Y:S01]  /*3690*/  IMAD R2, R24.reuse, 0x100, R3.reuse ;  /* 0x0000010018027824 */ /* 0x140fe200078e0203 */
[C---:B------:R-:W-:Y:S01]  /*36a0*/  SEL R11, R5.reuse, R11, !P4 ;  /* 0x0000000b050b7207 */ /* 0x040fe20006000000 */
[----:B------:R-:W-:Y:S01]  /*36b0*/  IMAD R3, R24, 0x80, R3 ;  /* 0x0000008018037824 */ /* 0x000fe200078e0203 */
[C---:B------:R-:W-:Y:S01]  /*36c0*/  SEL R10, R5.reuse, R10, !P4 ;  /* 0x0000000a050a7207 */ /* 0x040fe20006000000 */
[----:B------:R-:W-:Y:S01]  /*36d0*/  @!P5 IMAD.MOV R71, RZ, RZ, -R71 ;  /* 0x000000ffff47d224 */ /* 0x000fe200078e0a47 */
[----:B------:R-:W-:Y:S01]  /*36e0*/  LEA R24, P5, R4, UR8, 0x1 ;  /* 0x0000000804187c11 */ /* 0x000fe2000f8a08ff */
[----:B------:R-:W-:Y:S01]  /*36f0*/  IMAD R6, R6, UR10, RZ ;  /* 0x0000000a06067c24 */ /* 0x000fe2000f8e02ff */
[C---:B------:R-:W-:Y:S01]  /*3700*/  SEL R45, R5.reuse, R15, !P4 ;  /* 0x0000000f052d7207 */ /* 0x040fe20006000000 */
[----:B------:R-:W-:Y:S01]  /*3710*/  @!P1 IMAD.MOV R73, RZ, RZ, -R73 ;  /* 0x000000ffff499224 */ /* 0x000fe200078e0a49 */
        /* <DEDUP_REMOVED lines=9> */
[----:B------:R-:W-:Y:S01]  /*37b0*/  IMAD R8, R8, UR10, RZ ;  /* 0x0000000a08087c24 */ /* 0x000fe2000f8e02ff */
[----:B------:R-:W-:Y:S01]  /*37c0*/  SEL R18, R5, R18, !P4 ;  /* 0x0000001205127207 */ /* 0x000fe20006000000 */
[----:B------:R-:W-:Y:S01]  /*37d0*/  IMAD R11, R11, UR10, RZ ;  /* 0x0000000a0b0b7c24 */ /* 0x000fe2000f8e02ff */
[----:B------:R-:W-:Y:S01]  /*37e0*/  SEL R20, R5, R20, !P4 ;  /* 0x0000001405147207 */ /* 0x000fe20006000000 */
[----:B------:R-:W-:Y:S01]  /*37f0*/  IMAD R10, R10, UR10, RZ ;  /* 0x0000000a0a0a7c24 */ /* 0x000fe2000f8e02ff */
[----:B------:R-:W-:Y:S01]  /*3800*/  LEA.HI.X.SX32 R25, R4, UR9, 0x1, P5 ;  /* 0x0000000904197c11 */ /* 0x000fe2000a8f0eff */
[----:B------:R-:W-:Y:S01]  /*3810*/  IMAD R45, R45, UR10, RZ ;  /* 0x0000000a2d2d7c24 */ /* 0x000fe2000f8e02ff */
[----:B------:R-:W-:Y:S01]  /*3820*/  SEL R22, R5, R22, !P4 ;  /* 0x0000001605167207 */ /* 0x000fe20006000000 */
[----:B------:R-:W-:Y:S01]  /*3830*/  IMAD R9, R9, UR10, RZ ;  /* 0x0000000a09097c24 */ /* 0x000fe2000f8e02ff */
[----:B------:R-:W-:Y:S01]  /*3840*/  LEA R90, P5, R6, R24, 0x1 ;  /* 0x00000018065a7211 */ /* 0x000fe200078a08ff */
[----:B------:R-:W-:Y:S01]  /*3850*/  IMAD R46, R46, UR10, RZ ;  /* 0x0000000a2e2e7c24 */ /* 0x000fe2000f8e02ff */
[C---:B------:R-:W-:Y:S01]  /*3860*/  SEL R7, R5.reuse, R7, !P4 ;  /* 0x0000000705077207 */ /* 0x040fe20006000000 */
[----:B------:R-:W-:Y:S01]  /*3870*/  IMAD R17, R16, UR10, RZ ;  /* 0x0000000a10117c24 */ /* 0x000fe2000f8e02ff */
[C---:B------:R-:W-:Y:S01]  /*3880*/  SEL R13, R5.reuse, R13, !P4 ;  /* 0x0000000d050d7207 */ /* 0x040fe20006000000 */
[----:B------:R-:W-:Y:S01]  /*3890*/  IMAD R50, R50, UR10, RZ ;  /* 0x0000000a32327c24 */ /* 0x000fe2000f8e02ff */
[----:B------:R-:W-:Y:S01]  /*38a0*/  SEL R14, R5, R14, !P4 ;  /* 0x0000000e050e7207 */ /* 0x000fe20006000000 */
[----:B------:R-:W-:Y:S01]  /*38b0*/  IMAD R7, R7, UR10, RZ ;  /* 0x0000000a07077c24 */ /* 0x000fe2000f8e02ff */
[C---:B------:R-:W-:Y:S01]  /*38c0*/  SEL R47, R5.reuse, R19, !P4 ;  /* 0x00000013052f7207 */ /* 0x040fe20006000000 */
[----:B------:R-:W-:Y:S01]  /*38d0*/  IMAD R19, R18, UR10, RZ ;  /* 0x0000000a12137c24 */ /* 0x000fe2000f8e02ff */
[C---:B------:R-:W-:Y:S01]  /*38e0*/  SEL R48, R5.reuse, R21, !P4 ;  /* 0x0000001505307207 */ /* 0x040fe20006000000 */
[----:B------:R-:W-:Y:S01]  /*38f0*/  IMAD R21, R20, UR10, RZ ;  /* 0x0000000a14157c24 */ /* 0x000fe2000f8e02ff */
[C---:B------:R-:W-:Y:S01]  /*3900*/  SEL R49, R5.reuse, R23, !P4 ;  /* 0x0000001705317207 */ /* 0x040fe20006000000 */
[----:B------:R-:W-:Y:S01]  /*3910*/  IMAD R23, R22, UR10, RZ ;  /* 0x0000000a16177c24 */ /* 0x000fe2000f8e02ff */
[----:B------:R-:W-:Y:S01]  /*3920*/  SEL R26, R5, R26, !P4 ;  /* 0x0000001a051a7207 */ /* 0x000fe20006000000 */
[----:B------:R-:W-:Y:S01]  /*3930*/  IMAD R13, R13, UR10, RZ ;  /* 0x0000000a0d0d7c24 */ /* 0x000fe2000f8e02ff */
[----:B------:R-:W-:Y:S01]  /*3940*/  SEL R27, R5, R27, !P4 ;  /* 0x0000001b051b7207 */ /* 0x000fe20006000000 */
        /* <DEDUP_REMOVED lines=87> */
[-C--:B------:R-:W-:Y:S01]  /*3ec0*/  LEA R93, P2, R8, R24.reuse, 0x1 ;  /* 0x00000018085d7211 */ /* 0x080fe200078408ff */
[----:B------:R-:W-:Y:S01]  /*3ed0*/  IMAD R71, R71, UR10, RZ ;  /* 0x0000000a47477c24 */ /* 0x000fe2000f8e02ff */
[-C--:B------:R-:W-:Y:S01]  /*3ee0*/  LEA R94, P1, R11, R24.reuse, 0x1 ;  /* 0x000000180b5e7211 */ /* 0x080fe200078208ff */
[----:B------:R-:W-:Y:S01]  /*3ef0*/  IMAD R73, R73, UR10, RZ ;  /* 0x0000000a49497c24 */ /* 0x000fe2000f8e02ff */
[-C--:B------:R-:W-:Y:S01]  /*3f00*/  LEA.HI.X.SX32 R16, R6, R25.reuse, 0x1, P5 ;  /* 0x0000001906107211 */ /* 0x080fe200028f0eff */
        /* <DEDUP_REMOVED lines=8> */
[----:B------:R-:W-:Y:S01]  /*3f90*/  ULDC.64 UR8, c[0x0][0x210] ;  /* 0x0000840000087ab9 */ /* 0x000fe20000000a00 */
[-C--:B------:R-:W-:Y:S01]  /*3fa0*/  LEA R100, P2, R46, R24.reuse, 0x1 ;  /* 0x000000182e647211 */ /* 0x080fe200078408ff */
[----:B------:R-:W-:Y:S01]  /*3fb0*/  UIADD3 UR5, UR4, 0x8000, URZ ;  /* 0x0000800004057890 */ /* 0x000fe2000fffe03f */
[-C--:B------:R-:W-:Y:S01]  /*3fc0*/  LEA R95, P0, R5, R24.reuse, 0x1 ;  /* 0x00000018055f7211 */ /* 0x080fe200078008ff */
[----:B------:R-:W-:Y:S01]  /*3fd0*/  USHF.L.U32 UR60, UR60, 0x7, URZ ;  /* 0x000000073c3c7899 */ /* 0x000fe2000800063f */
[-C--:B------:R-:W-:Y:S01]  /*3fe0*/  LEA.HI.X.SX32 R4, R11, R25.reuse, 0x1, P1 ;  /* 0x000000190b047211 */ /* 0x080fe200008f0eff */
[----:B------:R-:W-:Y:S01]  /*3ff0*/  USHF.R.U32.HI UR5, URZ, 0x4, UR5 ;  /* 0x000000043f057899 */ /* 0x000fe20008011605 */
[-C--:B------:R-:W-:Y:S01]  /*4000*/  LEA.HI.X.SX32 R14, R10, R25.reuse, 0x1, P6 ;  /* 0x000000190a0e7211 */ /* 0x080fe200030f0eff */
[----:B------:R-:W-:Y:S01]  /*4010*/  USHF.R.S32.HI UR10, URZ, 0x1f, UR60 ;  /* 0x0000001f3f0a7899 */ /* 0x000fe2000801143c */
[-C--:B------:R-:W-:Y:S01]  /*4020*/  LEA R101, P1, R19, R24.reuse, 0x1 ;  /* 0x0000001813657211 */ /* 0x080fe200078208ff */
[----:B------:R-:W-:Y:S01]  /*4030*/  USGXT.U32 UR38, UR5, 0xe ;  /* 0x0000000e0526789a */ /* 0x000fe20008000000 */
[-C--:B------:R-:W-:Y:S01]  /*4040*/  LEA.HI.X.SX32 R8, R45, R25.reuse, 0x1, P5 ;  /* 0x000000192d087211 */ /* 0x080fe200028f0eff */
[----:B------:R-:W-:Y:S01]  /*4050*/  USHF.L.U32 UR5, UR60, 0x1, URZ ;  /* 0x000000013c057899 */ /* 0x000fe2000800063f */
[----:B------:R-:W-:Y:S01]  /*4060*/  LEA.HI.X.SX32 R12, R9, R25, 0x1, P4 ;  /* 0x00000019090c7211 */ /* 0x000fe200020f0eff */
[----:B------:R-:W-:Y:S01]  /*4070*/  USHF.L.U64.HI UR60, UR60, 0x1, UR10 ;  /* 0x000000013c3c7899 */ /* 0x000fe2000801020a */
[----:B------:R-:W-:-:S02]  /*4080*/  LEA R105, P5, R23, R24, 0x1 ;  /* 0x0000001817697211 */ /* 0x000fc400078a08ff */
[----:B------:R-:W-:Y:S02]  /*4090*/  CS2R R78, SRZ ;  /* 0x00000000004e7805 */ /* 0x000fe4000001ff00 */
[-C--:B------:R-:W-:Y:S02]  /*40a0*/  LEA.HI.X.SX32 R10, R46, R25.reuse, 0x1, P2 ;  /* 0x000000192e0a7211 */ /* 0x080fe400010f0eff */
[----:B------:R-:W-:Y:S02]  /*40b0*/  CS2R R80, SRZ ;  /* 0x0000000000507805 */ /* 0x000fe4000001ff00 */
[----:B------:R-:W-:Y:S02]  /*40c0*/  LEA R96, P4, R13, R24, 0x1 ;  /* 0x000000180d607211 */ /* 0x000fe400078808ff */
[----:B------:R-:W-:Y:S02]  /*40d0*/  CS2R R82, SRZ ;  /* 0x0000000000527805 */ /* 0x000fe4000001ff00 */
[----:B------:R-:W-:-:S02]  /*40e0*/  LEA.HI.X.SX32 R5, R5, R25, 0x1, P0 ;  /* 0x0000001905057211 */ /* 0x000fc400000f0eff */
[----:B------:R-:W-:Y:S02]  /*40f0*/  CS2R R84, SRZ ;  /* 0x0000000000547805 */ /* 0x000fe4000001ff00 */
[-C--:B------:R-:W-:Y:S02]  /*4100*/  LEA R107, P2, R50, R24.reuse, 0x1 ;  /* 0x00000018326b7211 */ /* 0x080fe400078408ff */
[-C--:B------:R-:W-:Y:S02]  /*4110*/  LEA R92, P3, R7, R24.reuse, 0x1 ;  /* 0x00000018075c7211 */ /* 0x080fe400078608ff */
[-C--:B------:R-:W-:Y:S02]  /*4120*/  LEA R102, P0, R47, R24.reuse, 0x1 ;  /* 0x000000182f667211 */ /* 0x080fe400078008ff */
[----:B------:R-:W-:Y:S02]  /*4130*/  LEA R97, P6, R15, R24, 0x1 ;  /* 0x000000180f617211 */ /* 0x000fe400078c08ff */
[----:B------:R-:W-:-:S02]  /*4140*/  LEA.HI.X.SX32 R11, R19, R25, 0x1, P1 ;  /* 0x00000019130b7211 */ /* 0x000fc400008f0eff */
[-C--:B------:R-:W-:Y:S02]  /*4150*/  LEA.HI.X.SX32 R19, R23, R25.reuse, 0x1, P5 ;  /* 0x0000001917137211 */ /* 0x080fe400028f0eff */
[-C--:B------:R-:W-:Y:S02]  /*4160*/  LEA.HI.X.SX32 R6, R13, R25.reuse, 0x1, P4 ;  /* 0x000000190d067211 */ /* 0x080fe400020f0eff */
[-C--:B------:R-:W-:Y:S02]  /*4170*/  LEA.HI.X.SX32 R23, R50, R25.reuse, 0x1, P2 ;  /* 0x0000001932177211 */ /* 0x080fe400010f0eff */
[-C--:B------:R-:W-:Y:S02]  /*4180*/  LEA.HI.X.SX32 R18, R7, R25.reuse, 0x1, P3 ;  /* 0x0000001907127211 */ /* 0x080fe400018f0eff */
[----:B------:R-:W-:Y:S02]  /*4190*/  LEA R108, P1, R26, R24, 0x1 ;  /* 0x000000181a6c7211 */ /* 0x000fe400078208ff */
[----:B------:R-:W-:-:S02]  /*41a0*/  LEA.HI.X.SX32 R13, R47, R25, 0x1, P0 ;  /* 0x000000192f0d7211 */ /* 0x000fc400000f0eff */
[-C--:B------:R-:W-:Y:S02]  /*41b0*/  LEA R216, P2, R32, R24.reuse, 0x1 ;  /* 0x0000001820d87211 */ /* 0x080fe400078408ff */
[-C--:B------:R-:W-:Y:S02]  /*41c0*/  LEA R99, P3, R17, R24.reuse, 0x1 ;  /* 0x0000001811637211 */ /* 0x080fe400078608ff */
[-C--:B------:R-:W-:Y:S02]  /*41d0*/  LEA R103, P4, R21, R24.reuse, 0x1 ;  /* 0x0000001815677211 */ /* 0x080fe400078808ff */
[----:B------:R-:W-:Y:S02]  /*41e0*/  LEA.HI.X.SX32 R7, R15, R25, 0x1, P6 ;  /* 0x000000190f077211 */ /* 0x000fe400030f0eff */
[-C--:B------:R-:W-:Y:S02]  /*41f0*/  LEA R109, P0, R27, R24.reuse, 0x1 ;  /* 0x000000181b6d7211 */ /* 0x080fe400078008ff */
[----:B------:R-:W-:-:S02]  /*4200*/  LEA R104, P6, R48, R24, 0x1 ;  /* 0x0000001830687211 */ /* 0x000fc400078c08ff */
[-C--:B------:R-:W-:Y:S02]  /*4210*/  LEA.HI.X.SX32 R89, R26, R25.reuse, 0x1, P1 ;  /* 0x000000191a597211 */ /* 0x080fe400008f0eff */
[-C--:B------:R-:W-:Y:S02]  /*4220*/  LEA.HI.X.SX32 R215, R32, R25.reuse, 0x1, P2 ;  /* 0x0000001920d77211 */ /* 0x080fe400010f0eff */
[-C--:B------:R-:W-:Y:S02]  /*4230*/  LEA.HI.X.SX32 R9, R17, R25.reuse, 0x1, P3 ;  /* 0x0000001911097211 */ /* 0x080fe400018f0eff */
[-C--:B------:R-:W-:Y:S02]  /*4240*/  LEA.HI.X.SX32 R15, R21, R25.reuse, 0x1, P4 ;  /* 0x00000019150f7211 */ /* 0x080fe400020f0eff */
[----:B------:R-:W-:Y:S02]  /*4250*/  LEA R223, P1, R33, R24, 0x1 ;  /* 0x0000001821df7211 */ /* 0x000fe400078208ff */
[----:B------:R-:W-:-:S02]  /*4260*/  LEA.HI.X.SX32 R91, R27, R25, 0x1, P0 ;  /* 0x000000191b5b7211 */ /* 0x000fc400000f0eff */
[----:B------:R-:W-:Y:S02]  /*4270*/  CS2R R26, SRZ ;  /* 0x00000000001a7805 */ /* 0x000fe4000001ff00 */
[-C--:B------:R-:W-:Y:S02]  /*4280*/  LEA R110, P2, R39, R24.reuse, 0x1 ;  /* 0x00000018276e7211 */ /* 0x080fe400078408ff */
[-C--:B------:R-:W-:Y:S02]  /*4290*/  LEA R196, P4, R28, R24.reuse, 0x1 ;  /* 0x000000181cc47211 */ /* 0x080fe400078808ff */
[----:B------:R-:W-:Y:S01]  /*42a0*/  LEA.HI.X.SX32 R17, R48, R25, 0x1, P6 ;  /* 0x0000001930117211 */ /* 0x000fe200030f0eff */
[----:B------:R0:W-:Y:S01]  /*42b0*/  STL [R1+0x4], R110 ;  /* 0x0000046e01007387 */ /* 0x0001e20000100800 */
[-C--:B------:R-:W-:Y:S02]  /*42c0*/  LEA R226, P0, R34, R24.reuse, 0x1 ;  /* 0x0000001822e27211 */ /* 0x080fe400078008ff */
[----:B------:R-:W-:-:S02]  /*42d0*/  LEA R203, P6, R29, R24, 0x1 ;  /* 0x000000181dcb7211 */ /* 0x000fc400078c08ff */
[-C--:B------:R-:W-:Y:S02]  /*42e0*/  LEA R106, P3, R49, R24.reuse, 0x1 ;  /* 0x00000018316a7211 */ /* 0x080fe400078608ff */
[-C--:B------:R-:W-:Y:S02]  /*42f0*/  LEA.HI.X.SX32 R219, R33, R25.reuse, 0x1, P1 ;  /* 0x0000001921db7211 */ /* 0x080fe400008f0eff */
[----:B------:R-:W-:Y:S02]  /*4300*/  CS2R R32, SRZ ;  /* 0x0000000000207805 */ /* 0x000fe4000001ff00 */
[-C--:B------:R-:W-:Y:S02]  /*4310*/  LEA.HI.X.SX32 R193, R28, R25.reuse, 0x1, P4 ;  /* 0x000000191cc17211 */ /* 0x080fe400020f0eff */
[----:B------:R-:W-:Y:S02]  /*4320*/  LEA R113, P1, R40, R24, 0x1 ;  /* 0x0000001828717211 */ /* 0x000fe400078208ff */
[----:B------:R-:W-:-:S02]  /*4330*/  LEA.HI.X.SX32 R225, R34, R25, 0x1, P0 ;  /* 0x0000001922e17211 */ /* 0x000fc400000f0eff */
[-C--:B------:R-:W-:Y:S01]  /*4340*/  LEA R233, P4, R35, R24.reuse, 0x1 ;  /* 0x0000001823e97211 */ /* 0x080fe200078808ff */
[----:B------:R1:W-:Y:S01]  /*4350*/  STL [R1+0xc], R113 ;  /* 0x00000c7101007387 */ /* 0x0003e20000100800 */
[-C--:B------:R-:W-:Y:S02]  /*4360*/  LEA.HI.X.SX32 R202, R29, R25.reuse, 0x1, P6 ;  /* 0x000000191dca7211 */ /* 0x080fe400030f0eff */
[----:B------:R-:W-:Y:S02]  /*4370*/  CS2R R28, SRZ ;  /* 0x00000000001c7805 */ /* 0x000fe4000001ff00 */
[-C--:B0-----:R-:W-:Y:S02]  /*4380*/  LEA R110, P0, R41, R24.reuse, 0x1 ;  /* 0x00000018296e7211 */ /* 0x081fe400078008ff */
[-C--:B------:R-:W-:Y:S02]  /*4390*/  LEA R209, P5, R30, R24.reuse, 0x1 ;  /* 0x000000181ed17211 */ /* 0x080fe400078a08ff */
[----:B------:R-:W-:Y:S01]  /*43a0*/  LEA.HI.X.SX32 R21, R49, R25, 0x1, P3 ;  /* 0x0000001931157211 */ /* 0x000fe200018f0eff */
[----:B------:R0:W-:Y:S01]  /*43b0*/  STL [R1+0x14], R110 ;  /* 0x0000146e01007387 */ /* 0x0001e20000100800 */
[----:B------:R-:W-:-:S02]  /*43c0*/  LEA R239, P6, R36, R24, 0x1 ;  /* 0x0000001824ef7211 */ /* 0x000fc400078c08ff */
[-C--:B------:R-:W-:Y:S02]  /*43d0*/  LEA R214, P3, R31, R24.reuse, 0x1 ;  /* 0x000000181fd67211 */ /* 0x080fe400078608ff */
[-C--:B------:R-:W-:Y:S02]  /*43e0*/  LEA.HI.X.SX32 R231, R35, R25.reuse, 0x1, P4 ;  /* 0x0000001923e77211 */ /* 0x080fe400020f0eff */
[----:B------:R-:W-:Y:S02]  /*43f0*/  CS2R R34, SRZ ;  /* 0x0000000000227805 */ /* 0x000fe4000001ff00 */
[-C--:B------:R-:W-:Y:S02]  /*4400*/  LEA.HI.X.SX32 R204, R30, R25.reuse, 0x1, P5 ;  /* 0x000000191ecc7211 */ /* 0x080fe400028f0eff */
[----:B-1----:R-:W-:Y:S02]  /*4410*/  LEA R113, P4, R42, R24, 0x1 ;  /* 0x000000182a717211 */ /* 0x002fe400078808ff */
[----:B------:R-:W-:-:S02]  /*4420*/  LEA.HI.X.SX32 R234, R36, R25, 0x1, P6 ;  /* 0x0000001924ea7211 */ /* 0x000fc400030f0eff */
[-C--:B------:R-:W-:Y:S01]  /*4430*/  LEA R241, P5, R37, R24.reuse, 0x1 ;  /* 0x0000001825f17211 */ /* 0x080fe200078a08ff */
[----:B------:R1:W-:Y:S01]  /*4440*/  STL [R1+0x24], R113 ;  /* 0x0000247101007387 */ /* 0x0003e20000100800 */
[-C--:B------:R-:W-:Y:S02]  /*4450*/  LEA.HI.X.SX32 R210, R31, R25.reuse, 0x1, P3 ;  /* 0x000000191fd27211 */ /* 0x080fe400018f0eff */
[----:B------:R-:W-:Y:S02]  /*4460*/  CS2R R30, SRZ ;  /* 0x00000000001e7805 */ /* 0x000fe4000001ff00 */
[-C--:B0-----:R-:W-:Y:S02]  /*4470*/  LEA R110, P6, R43, R24.reuse, 0x1 ;  /* 0x000000182b6e7211 */ /* 0x081fe400078c08ff */
[C---:B------:R-:W-:Y:S02]  /*4480*/  LEA R252, P3, R38.reuse, R24, 0x1 ;  /* 0x0000001826fc7211 */ /* 0x040fe400078608ff */
[-C--:B------:R-:W-:Y:S01]  /*4490*/  LEA.HI.X.SX32 R240, R37, R25.reuse, 0x1, P5 ;  /* 0x0000001925f07211 */ /* 0x080fe200028f0eff */
[----:B------:R0:W-:Y:S01]  /*44a0*/  STL [R1+0x2c], R110 ;  /* 0x00002c6e01007387 */ /* 0x0001e20000100800 */
[----:B------:R-:W-:-:S02]  /*44b0*/  LEA.HI.X.SX32 R249, R38, R25, 0x1, P3 ;  /* 0x0000001926f97211 */ /* 0x000fc400018f0eff */
[----:B------:R-:W-:Y:S02]  /*44c0*/  CS2R R36, SRZ ;  /* 0x0000000000247805 */ /* 0x000fe4000001ff00 */
[-C--:B-1----:R-:W-:Y:S02]  /*44d0*/  LEA R113, P5, R44, R24.reuse, 0x1 ;  /* 0x000000182c717211 */ /* 0x082fe400078a08ff */
[----:B------:R-:W-:Y:S02]  /*44e0*/  LEA.HI.X.SX32 R114, R39, R25, 0x1, P2 ;  /* 0x0000001927727211 */ /* 0x000fe400010f0eff */
[----:B------:R-:W-:Y:S02]  /*44f0*/  CS2R R38, SRZ ;  /* 0x0000000000267805 */ /* 0x000fe4000001ff00 */
[----:B------:R-:W-:Y:S01]  /*4500*/  SHF.R.S32.HI R112, RZ, 0x7, R112 ;  /* 0x00000007ff707819 */ /* 0x000fe20000011470 */
[----:B------:R1:W-:Y:S01]  /*4510*/  STL [R1+0x38], R113 ;  /* 0x0000387101007387 */ /* 0x0003e20000100800 */
[----:B0-----:R-:W-:-:S05]  /*4520*/  LEA R110, P3, R52, R24, 0x1 ;  /* 0x00000018346e7211 */ /* 0x001fca00078608ff */
[----:B------:R0:W-:Y:S01]  /*4530*/  STL [R1+0x44], R110 ;  /* 0x0000446e01007387 */ /* 0x0001e20000100800 */
[----:B-1----:R-:W-:-:S03]  /*4540*/  LEA R113, P2, R54, R24, 0x1 ;  /* 0x0000001836717211 */ /* 0x002fc600078408ff */
[----:B------:R1:W-:Y:S04]  /*4550*/  STL [R1], R114 ;  /* 0x0000007201007387 */ /* 0x0003e80000100800 */
[----:B------:R2:W-:Y:S01]  /*4560*/  STL [R1+0x58], R113 ;  /* 0x0000587101007387 */ /* 0x0005e20000100800 */
[-C--:B0-----:R-:W-:Y:S02]  /*4570*/  LEA.HI.X.SX32 R110, R40, R25.reuse, 0x1, P1 ;  /* 0x00000019286e7211 */ /* 0x081fe400008f0eff */
[----:B------:R-:W0:Y:S01]  /*4580*/  LDC R40, c[0x0][0x238] ;  /* 0x00008e00ff287b82 */ /* 0x000e220000000800 */
[----:B-1----:R-:W-:Y:S02]  /*4590*/  LEA R114, P1, R56, R24, 0x1 ;  /* 0x0000001838727211 */ /* 0x002fe400078208ff */
[----:B------:R1:W-:Y:S01]  /*45a0*/  STL [R1+0x8], R110 ;  /* 0x0000086e01007387 */ /* 0x0003e20000100800 */
[----:B--2---:R-:W-:-:S03]  /*45b0*/  LEA.HI.X.SX32 R113, R41, R25, 0x1, P0 ;  /* 0x0000001929717211 */ /* 0x004fc600000f0eff */
[----:B------:R2:W-:Y:S04]  /*45c0*/  STL [R1+0x60], R114 ;  /* 0x0000607201007387 */ /* 0x0005e80000100800 */
[----:B------:R3:W-:Y:S01]  /*45d0*/  STL [R1+0x10], R113 ;  /* 0x0000107101007387 */ /* 0x0007e20000100800 */
[----:B-1----:R-:W-:Y:S02]  /*45e0*/  LEA R110, P0, R51, R24, 0x1 ;  /* 0x00000018336e7211 */ /* 0x002fe400078008ff */
[----:B--2---:R-:W-:-:S03]  /*45f0*/  LEA.HI.X.SX32 R114, R42, R25, 0x1, P4 ;  /* 0x000000192a727211 */ /* 0x004fc600020f0eff */
[----:B------:R1:W-:Y:S01]  /*4600*/  STL [R1+0x68], R110 ;  /* 0x0000686e01007387 */ /* 0x0003e20000100800 */
[----:B---3--:R-:W-:-:S03]  /*4610*/  LEA R113, P4, R53, R24, 0x1 ;  /* 0x0000001835717211 */ /* 0x008fc600078808ff */
[----:B------:R2:W-:Y:S01]  /*4620*/  STL [R1+0x18], R114 ;  /* 0x0000187201007387 */ /* 0x0005e20000100800 */
[----:B0-----:R-:W-:-:S03]  /*4630*/  IMAD R159, R40, 0xfe, RZ ;  /* 0x000000fe289f7824 */ /* 0x001fc600078e02ff */
[----:B------:R0:W-:Y:S01]  /*4640*/  STL [R1+0x70], R113 ;  /* 0x0000707101007387 */ /* 0x0001e20000100800 */
[C---:B------:R-:W-:Y:S01]  /*4650*/  IMAD R160, R40.reuse, 0xfa, RZ ;  /* 0x000000fa28a07824 */ /* 0x040fe200078e02ff */
[-C--:B-1----:R-:W-:Y:S01]  /*4660*/  LEA.HI.X.SX32 R110, R43, R25.reuse, 0x1, P6 ;  /* 0x000000192b6e7211 */ /* 0x082fe200030f0eff */
[C---:B------:R-:W-:Y:S02]  /*4670*/  IMAD R161, R40.reuse, 0xf6, RZ ;  /* 0x000000f628a17824 */ /* 0x040fe400078e02ff */
[C---:B------:R-:W-:Y:S01]  /*4680*/  IMAD R162, R40.reuse, 0xf2, RZ ;  /* 0x000000f228a27824 */ /* 0x040fe200078e02ff */
[----:B--2---:R-:W-:Y:S01]  /*4690*/  LEA R114, P6, R55, R24, 0x1 ;  /* 0x0000001837727211 */ /* 0x004fe200078c08ff */
[----:B------:R1:W-:Y:S01]  /*46a0*/  STL [R1+0x28], R110 ;  /* 0x0000286e01007387 */ /* 0x0003e20000100800 */
[----:B------:R-:W-:Y:S01]  /*46b0*/  IMAD R163, R40, 0xee, RZ ;  /* 0x000000ee28a37824 */ /* 0x000fe200078e02ff */
[----:B0-----:R-:W-:Y:S02]  /*46c0*/  LEA.HI.X.SX32 R113, R44, R25, 0x1, P5 ;  /* 0x000000192c717211 */ /* 0x001fe400028f0eff */
[----:B------:R0:W-:Y:S01]  /*46d0*/  STL [R1+0x78], R114 ;  /* 0x0000787201007387 */ /* 0x0001e20000100800 */
[----:B------:R-:W-:-:S02]  /*46e0*/  IMAD R164, R40, 0xea, RZ ;  /* 0x000000ea28a47824 */ /* 0x000fc400078e02ff */
[C---:B------:R-:W-:Y:S01]  /*46f0*/  IMAD R165, R40.reuse, 0xe6, RZ ;  /* 0x000000e628a57824 */ /* 0x040fe200078e02ff */
[----:B------:R2:W-:Y:S01]  /*4700*/  STL [R1+0x30], R113 ;  /* 0x0000307101007387 */ /* 0x0005e20000100800 */
[----:B------:R-:W-:Y:S01]  /*4710*/  IMAD R166, R40, 0x7f, RZ ;  /* 0x0000007f28a67824 */ /* 0x000fe200078e02ff */
[-C--:B-1----:R-:W-:Y:S01]  /*4720*/  LEA R110, P5, R58, R24.reuse, 0x1 ;  /* 0x000000183a6e7211 */ /* 0x082fe200078a08ff */
[C---:B------:R-:W-:Y:S02]  /*4730*/  IMAD R167, R40.reuse, 0xe2, RZ ;  /* 0x000000e228a77824 */ /* 0x040fe400078e02ff */
[----:B------:R-:W-:Y:S01]  /*4740*/  IMAD R168, R40, 0x7d, RZ ;  /* 0x0000007d28a87824 */ /* 0x000fe200078e02ff */
[----:B0-----:R-:W-:Y:S01]  /*4750*/  LEA.HI.X.SX32 R114, R52, R25, 0x1, P3 ;  /* 0x0000001934727211 */ /* 0x001fe200018f0eff */
[----:B------:R0:W-:Y:S01]  /*4760*/  STL [R1+0x80], R110 ;  /* 0x0000806e01007387 */ /* 0x0001e20000100800 */
[----:B------:R-:W-:Y:S01]  /*4770*/  IMAD R169, R40, 0xde, RZ ;  /* 0x000000de28a97824 */ /* 0x000fe200078e02ff */
[----:B--2---:R-:W-:-:S02]  /*4780*/  LEA R113, P3, R60, R24, 0x1 ;  /* 0x000000183c717211 */ /* 0x004fc400078608ff */
[----:B------:R1:W-:Y:S01]  /*4790*/  STL [R1+0x40], R114 ;  /* 0x0000407201007387 */ /* 0x0003e20000100800 */
[C---:B------:R-:W-:Y:S02]  /*47a0*/  IMAD R170, R40.reuse, 0x7b, RZ ;  /* 0x0000007b28aa7824 */ /* 0x040fe400078e02ff */
[C---:B------:R-:W-:Y:S01]  /*47b0*/  IMAD R171, R40.reuse, 0xda, RZ ;  /* 0x000000da28ab7824 */ /* 0x040fe200078e02ff */
[----:B------:R2:W-:Y:S01]  /*47c0*/  STL [R1+0x88], R113 ;  /* 0x0000887101007387 */ /* 0x0005e20000100800 */
[----:B------:R-:W-:Y:S01]  /*47d0*/  IMAD R172, R40, 0x79, RZ ;  /* 0x0000007928ac7824 */ /* 0x000fe200078e02ff */
[-C--:B0-----:R-:W-:Y:S01]  /*47e0*/  LEA.HI.X.SX32 R110, R54, R25.reuse, 0x1, P2 ;  /* 0x00000019366e7211 */ /* 0x081fe200010f0eff */
[C---:B------:R-:W-:Y:S02]  /*47f0*/  IMAD R173, R40.reuse, 0xd6, RZ ;  /* 0x000000d628ad7824 */ /* 0x040fe400078e02ff */
[----:B------:R-:W-:Y:S01]  /*4800*/  IMAD R174, R40, 0x77, RZ ;  /* 0x0000007728ae7824 */ /* 0x000fe200078e02ff */
[----:B-1----:R-:W-:Y:S01]  /*4810*/  LEA R114, P2, R62, R24, 0x1 ;  /* 0x000000183e727211 */ /* 0x002fe200078408ff */
[----:B------:R0:W-:Y:S01]  /*4820*/  STL [R1+0x48], R110 ;  /* 0x0000486e01007387 */ /* 0x0001e20000100800 */
[----:B------:R-:W-:Y:S01]  /*4830*/  IMAD R175, R40, 0xd2, RZ ;  /* 0x000000d228af7824 */ /* 0x000fe200078e02ff */
[----:B--2---:R-:W-:-:S02]  /*4840*/  LEA.HI.X.SX32 R113, R56, R25, 0x1, P1 ;  /* 0x0000001938717211 */ /* 0x004fc400008f0eff */
[----:B------:R1:W-:Y:S01]  /*4850*/  STL [R1+0x90], R114 ;  /* 0x0000907201007387 */ /* 0x0003e20000100800 */
[C---:B------:R-:W-:Y:S01]  /*4860*/  IMAD R176, R40.reuse, 0x75, RZ ;  /* 0x0000007528b07824 */ /* 0x040fe200078e02ff */
[----:B------:R-:W-:Y:S01]  /*4870*/  CS2R R56, SRZ ;  /* 0x0000000000387805 */ /* 0x000fe2000001ff00 */
[C---:B------:R-:W-:Y:S01]  /*4880*/  IMAD R177, R40.reuse, 0xce, RZ ;  /* 0x000000ce28b17824 */ /* 0x040fe200078e02ff */
[----:B------:R2:W-:Y:S01]  /*4890*/  STL [R1+0x5c], R113 ;  /* 0x00005c7101007387 */ /* 0x0005e20000100800 */
[----:B------:R-:W-:Y:S01]  /*48a0*/  IMAD R178, R40, 0x73, RZ ;  /* 0x0000007328b27824 */ /* 0x000fe200078e02ff */
[-C--:B0-----:R-:W-:Y:S01]  /*48b0*/  LEA R110, P1, R64, R24.reuse, 0x1 ;  /* 0x00000018406e7211 */ /* 0x081fe200078208ff */
[C---:B------:R-:W-:Y:S02]  /*48c0*/  IMAD R179, R40.reuse, 0xca, RZ ;  /* 0x000000ca28b37824 */ /* 0x040fe400078e02ff */
[C---:B------:R-:W-:Y:S01]  /*48d0*/  IMAD R180, R40.reuse, 0x71, RZ ;  /* 0x0000007128b47824 */ /* 0x040fe200078e02ff */
[----:B-1----:R-:W-:Y:S01]  /*48e0*/  LEA.HI.X.SX32 R114, R51, R25, 0x1, P0 ;  /* 0x0000001933727211 */ /* 0x002fe200000f0eff */
[----:B------:R0:W-:Y:S01]  /*48f0*/  STL [R1+0x98], R110 ;  /* 0x0000986e01007387 */ /* 0x0001e20000100800 */
[----:B------:R-:W-:Y:S01]  /*4900*/  IMAD R181, R40, 0xc6, RZ ;  /* 0x000000c628b57824 */ /* 0x000fe200078e02ff */
[----:B--2---:R-:W-:-:S02]  /*4910*/  LEA R113, P0, R66, R24, 0x1 ;  /* 0x0000001842717211 */ /* 0x004fc400078008ff */
[----:B------:R1:W-:Y:S01]  /*4920*/  STL [R1+0x64], R114 ;  /* 0x0000647201007387 */ /* 0x0003e20000100800 */
[C---:B------:R-:W-:Y:S02]  /*4930*/  IMAD R182, R40.reuse, 0x6f, RZ ;  /* 0x0000006f28b67824 */ /* 0x040fe400078e02ff */
[C---:B------:R-:W-:Y:S01]  /*4940*/  IMAD R183, R40.reuse, 0xc2, RZ ;  /* 0x000000c228b77824 */ /* 0x040fe200078e02ff */
[----:B------:R2:W-:Y:S01]  /*4950*/  STL [R1+0xa0], R113 ;  /* 0x0000a07101007387 */ /* 0x0005e20000100800 */
[C---:B------:R-:W-:Y:S01]  /*4960*/  IMAD R184, R40.reuse, 0x6d, RZ ;  /* 0x0000006d28b87824 */ /* 0x040fe200078e02ff */
        /* <DEDUP_REMOVED lines=8> */
[C---:B------:R-:W-:Y:S02]  /*49f0*/  IMAD R188, R40.reuse, 0x69, RZ ;  /* 0x0000006928bc7824 */ /* 0x040fe400078e02ff */
[C---:B------:R-:W-:Y:S01]  /*4a00*/  IMAD R189, R40.reuse, 0xb6, RZ ;  /* 0x000000b628bd7824 */ /* 0x040fe200078e02ff */
[----:B------:R2:W-:Y:S01]  /*4a10*/  STL [R1+0x74], R113 ;  /* 0x0000747101007387 */ /* 0x0005e20000100800 */
[C---:B------:R-:W-:Y:S01]  /*4a20*/  IMAD R190, R40.reuse, 0x67, RZ ;  /* 0x0000006728be7824 */ /* 0x040fe200078e02ff */
[-C--:B0-----:R-:W-:Y:S01]  /*4a30*/  LEA R110, P6, R59, R24.reuse, 0x1 ;  /* 0x000000183b6e7211 */ /* 0x081fe200078c08ff */
[C---:B------:R-:W-:Y:S02]  /*4a40*/  IMAD R191, R40.reuse, 0xb2, RZ ;  /* 0x000000b228bf7824 */ /* 0x040fe400078e02ff */
[----:B------:R-:W-:Y:S01]  /*4a50*/  IMAD R192, R40, 0x65, RZ ;  /* 0x0000006528c07824 */ /* 0x000fe200078e02ff */
        /* <DEDUP_REMOVED lines=35> */
[C---:B------:R-:W-:Y:S01]  /*4c90*/  IMAD R221, R40.reuse, 0x53, RZ ;  /* 0x0000005328dd7824 */ /* 0x040fe200078e02ff */
        /* <DEDUP_REMOVED lines=9> */
[----:B0-----:R-:W-:Y:S01]  /*4d30*/  LEA R110, P4, R67, R24, 0x1 ;  /* 0x00000018436e7211 */ /* 0x001fe200078808ff */
[C---:B------:R-:W-:Y:S02]  /*4d40*/  IMAD R229, R40.reuse, 0x82, RZ ;  /* 0x0000008228e57824 */ /* 0x040fe400078e02ff */
[C---:B------:R-:W-:Y:S01]  /*4d50*/  IMAD R230, R40.reuse, 0x4d, RZ ;  /* 0x0000004d28e67824 */ /* 0x040fe200078e02ff */
[----:B-1----:R-:W-:Y:S01]  /*4d60*/  LEA.HI.X.SX32 R114, R59, R25, 0x1, P6 ;  /* 0x000000193b727211 */ /* 0x002fe200030f0eff */
[----:B------:R0:W-:Y:S01]  /*4d70*/  STL [R1+0xe0], R110 ;  /* 0x0000e06e01007387 */ /* 0x0001e20000100800 */
[----:B------:R-:W-:Y:S01]  /*4d80*/  IMAD R232, R40, 0xfc, RZ ;  /* 0x000000fc28e87824 */ /* 0x000fe200078e02ff */
[----:B------:R-:W-:-:S02]  /*4d90*/  CS2R R58, SRZ ;  /* 0x00000000003a7805 */ /* 0x000fc4000001ff00 */
[-C--:B--2---:R-:W-:Y:S01]  /*4da0*/  LEA R113, P6, R69, R24.reuse, 0x1 ;  /* 0x0000001845717211 */ /* 0x084fe200078c08ff */
        /* <DEDUP_REMOVED lines=13> */
[-C--:B------:R-:W-:Y:S01]  /*4e80*/  LEA.HI.X.SX32 R115, R71, R25.reuse, 0x1, P5 ;  /* 0x0000001947737211 */ /* 0x080fe200028f0eff */
[C---:B------:R-:W-:Y:S01]  /*4e90*/  IMAD R244, R40.reuse, 0x45, RZ ;  /* 0x0000004528f47824 */ /* 0x040fe200078e02ff */
[----:B------:R-:W-:Y:S01]  /*4ea0*/  CS2R R70, SRZ ;  /* 0x0000000000467805 */ /* 0x000fe2000001ff00 */
        /* <DEDUP_REMOVED lines=14> */
[C---:B------:R-:W-:Y:S01]  /*4f90*/  IMAD R250, R40.reuse, 0x3f, RZ ;  /* 0x0000003f28fa7824 */ /* 0x040fe200078e02ff */
[-C--:B0-----:R-:W-:Y:S01]  /*4fa0*/  LEA.HI.X.SX32 R110, R63, R25.reuse, 0x1, P1 ;  /* 0x000000193f6e7211 */ /* 0x081fe200008f0eff */
[C---:B------:R-:W-:Y:S01]  /*4fb0*/  IMAD R251, R40.reuse, 0xcc, RZ ;  /* 0x000000cc28fb7824 */ /* 0x040fe200078e02ff */
[----:B------:R-:W-:Y:S01]  /*4fc0*/  CS2R R62, SRZ ;  /* 0x00000000003e7805 */ /* 0x000fe2000001ff00 */
[C---:B------:R-:W-:Y:S01]  /*4fd0*/  IMAD R45, R40.reuse, 0x76, RZ ;  /* 0x00000076282d7824 */ /* 0x040fe200078e02ff */
        /* <DEDUP_REMOVED lines=10> */
[----:B0-----:R-:W-:Y:S01]  /*5080*/  LEA R110, P0, R74, R24, 0x1 ;  /* 0x000000184a6e7211 */ /* 0x001fe200078008ff */
[C---:B------:R-:W-:Y:S02]  /*5090*/  IMAD R50, R40.reuse, 0x62, RZ ;  /* 0x0000006228327824 */ /* 0x040fe400078e02ff */
[C---:B------:R-:W-:Y:S01]  /*50a0*/  IMAD R51, R40.reuse, 0x5e, RZ ;  /* 0x0000005e28337824 */ /* 0x040fe200078e02ff */
[----:B-1----:R-:W-:Y:S01]  /*50b0*/  LEA.HI.X.SX32 R114, R67, R25, 0x1, P4 ;  /* 0x0000001943727211 */ /* 0x002fe200020f0eff */
[----:B------:R0:W-:Y:S01]  /*50c0*/  STL [R1+0x110], R110 ;  /* 0x0001106e01007387 */ /* 0x0001e20000100800 */
[----:B------:R-:W-:Y:S01]  /*50d0*/  IMAD R52, R40, 0x5a, RZ ;  /* 0x0000005a28347824 */ /* 0x000fe200078e02ff */
[----:B------:R-:W-:-:S02]  /*50e0*/  CS2R R66, SRZ ;  /* 0x0000000000427805 */ /* 0x000fc4000001ff00 */
[----:B--2---:R-:W-:Y:S01]  /*50f0*/  LEA R113, P4, R76, R24, 0x1 ;  /* 0x000000184c717211 */ /* 0x004fe200078808ff */
        /* <DEDUP_REMOVED lines=9> */
[----:B-1----:R-:W-:Y:S01]  /*5190*/  LEA R114, P6, R111, UR8, 0x1 ;  /* 0x000000086f727c11 */ /* 0x002fe2000f8c08ff */
[----:B------:R0:W-:Y:S01]  /*51a0*/  STL [R1+0xe4], R110 ;  /* 0x0000e46e01007387 */ /* 0x0001e20000100800 */
[C---:B------:R-:W-:Y:S01]  /*51b0*/  IMAD R118, R40.reuse, 0x7c, RZ ;  /* 0x0000007c28767824 */ /* 0x040fe200078e02ff */
[----:B------:R-:W-:Y:S01]  /*51c0*/  UMOV UR8, URZ ;  /* 0x0000003f00087c82 */ /* 0x000fe20008000000 */
[-C--:B--2---:R-:W-:Y:S01]  /*51d0*/  LEA.HI.X.SX32 R113, R73, R25.reuse, 0x1, P3 ;  /* 0x0000001949717211 */ /* 0x084fe200018f0eff */
[----:B------:R1:W-:Y:S01]  /*51e0*/  STL [R1+0xec], R115 ;  /* 0x0000ec7301007387 */ /* 0x0003e20000100800 */
[-C--:B------:R-:W-:Y:S01]  /*51f0*/  IADD3 R161, P5, R161, R114.reuse, RZ ;  /* 0x00000072a1a17210 */ /* 0x080fe20007fbe0ff */
[C---:B------:R-:W-:Y:S01]  /*5200*/  IMAD R119, R40.reuse, 0x3e, RZ ;  /* 0x0000003e28777824 */ /* 0x040fe200078e02ff */
[----:B------:R-:W-:Y:S01]  /*5210*/  LEA.HI.X.SX32 R111, R111, UR9, 0x1, P6 ;  /* 0x000000096f6f7c11 */ /* 0x000fe2000b0f0eff */
[----:B------:R2:W-:Y:S01]  /*5220*/  STL [R1+0xf4], R113 ;  /* 0x0000f47101007387 */ /* 0x0005e20000100800 */
[C---:B------:R-:W-:Y:S01]  /*5230*/  IMAD R120, R40.reuse, 0x74, RZ ;  /* 0x0000007428787824 */ /* 0x040fe200078e02ff */
[-C--:B0-----:R-:W-:Y:S01]  /*5240*/  LEA.HI.X.SX32 R110, R75, R25.reuse, 0x1, P2 ;  /* 0x000000194b6e7211 */ /* 0x081fe200010f0eff */
[C---:B------:R-:W-:Y:S01]  /*5250*/  IMAD R121, R40.reuse, 0x3a, RZ ;  /* 0x0000003a28797824 */ /* 0x040fe200078e02ff */
[-C--:B------:R-:W-:Y:S01]  /*5260*/  IADD3 R159, P2, R159, R114.reuse, RZ ;  /* 0x000000729f9f7210 */ /* 0x080fe20007f5e0ff */
[C---:B------:R-:W-:Y:S01]  /*5270*/  IMAD R122, R40.reuse, 0x6c, RZ ;  /* 0x0000006c287a7824 */ /* 0x040fe200078e02ff */
[-C--:B-1----:R-:W-:Y:S01]  /*5280*/  LEA.HI.X.SX32 R115, R77, R25.reuse, 0x1, P1 ;  /* 0x000000194d737211 */ /* 0x082fe200008f0eff */
[----:B------:R0:W-:Y:S01]  /*5290*/  STL [R1+0xfc], R110 ;  /* 0x0000fc6e01007387 */ /* 0x0001e20000100800 */
[----:B------:R-:W-:Y:S01]  /*52a0*/  IMAD R123, R40, 0x36, RZ ;  /* 0x00000036287b7824 */ /* 0x000fe200078e02ff */
[----:B------:R-:W-:Y:S01]  /*52b0*/  UIADD3.X UR12, UR8, 0x40000040, URZ, UP0, !UPT ;  /* 0x40000040080c7890 */ /* 0x000fe200087fe43f */
[-C--:B--2---:R-:W-:Y:S01]  /*52c0*/  LEA.HI.X.SX32 R113, R74, R25.reuse, 0x1, P0 ;  /* 0x000000194a717211 */ /* 0x084fe200000f0eff */
[----:B------:R1:W-:Y:S01]  /*52d0*/  STL [R1+0x104], R115 ;  /* 0x0001047301007387 */ /* 0x0003e20000100800 */
[C---:B------:R-:W-:Y:S01]  /*52e0*/  IMAD R124, R40.reuse, 0x64, RZ ;  /* 0x00000064287c7824 */ /* 0x040fe200078e02ff */
[----:B------:R-:W-:Y:S01]  /*52f0*/  UIADD3 UR14, UP0, UR38, 0x2, URZ ;  /* 0x00000002260e7890 */ /* 0x000fe2000ff1e03f */
[C---:B------:R-:W-:Y:S01]  /*5300*/  IMAD R125, R40.reuse, 0x32, RZ ;  /* 0x00000032287d7824 */ /* 0x040fe200078e02ff */
[----:B------:R-:W-:Y:S01]  /*5310*/  STL [R1+0x10c], R113 ;  /* 0x00010c7101007387 */ /* 0x000fe20000100800 */
[----:B------:R-:W-:Y:S01]  /*5320*/  IMAD R126, R40, 0x5c, RZ ;  /* 0x0000005c287e7824 */ /* 0x000fe200078e02ff */
[----:B0-----:R-:W-:Y:S01]  /*5330*/  LEA.HI.X.SX32 R110, R76, R25, 0x1, P4 ;  /* 0x000000194c6e7211 */ /* 0x001fe200020f0eff */
[C---:B------:R-:W-:Y:S01]  /*5340*/  IMAD R127, R40.reuse, 0x2e, RZ ;  /* 0x0000002e287f7824 */ /* 0x040fe200078e02ff */
[----:B------:R-:W-:Y:S01]  /*5350*/  UMOV UR9, URZ ;  /* 0x0000003f00097c82 */ /* 0x000fe20008000000 */
[C---:B------:R-:W-:Y:S01]  /*5360*/  IMAD R128, R40.reuse, 0x54, RZ ;  /* 0x0000005428807824 */ /* 0x040fe200078e02ff */
[----:B------:R-:W-:Y:S01]  /*5370*/  UIADD3.X UR15, UR9, 0x40000040, URZ, UP0, !UPT ;  /* 0x40000040090f7890 */ /* 0x000fe200087fe43f */
[----:B------:R-:W-:Y:S01]  /*5380*/  STL [R1+0x114], R110 ;  /* 0x0001146e01007387 */ /* 0x000fe20000100800 */
[C---:B-1----:R-:W-:Y:S01]  /*5390*/  IMAD R115, R40.reuse, 0x4a, RZ ;  /* 0x0000004a28737824 */ /* 0x042fe200078e02ff */
[----:B------:R-:W-:Y:S01]  /*53a0*/  UMOV UR8, UR11 ;  /* 0x0000000b00087c82 */ /* 0x000fe20008000000 */
[C---:B------:R-:W-:Y:S01]  /*53b0*/  IMAD R129, R40.reuse, 0x2a, RZ ;  /* 0x0000002a28817824 */ /* 0x040fe200078e02ff */
[----:B------:R-:W-:Y:S01]  /*53c0*/  STL [R1+0x53c], R112 ;  /* 0x00053c7001007387 */ /* 0x000fe20000100800 */
[C---:B------:R-:W-:Y:S01]  /*53d0*/  IMAD R130, R40.reuse, 0x4c, RZ ;  /* 0x0000004c28827824 */ /* 0x040fe200078e02ff */
[----:B------:R-:W-:Y:S01]  /*53e0*/  UMOV UR9, UR12 ;  /* 0x0000000c00097c82 */ /* 0x000fe20008000000 */
[C---:B------:R-:W-:Y:S01]  /*53f0*/  IMAD R131, R40.reuse, 0x26, RZ ;  /* 0x0000002628837824 */ /* 0x040fe200078e02ff */
[----:B------:R0:W-:Y:S01]  /*5400*/  STL [R1+0x120], R159 ;  /* 0x0001209f01007387 */ /* 0x0001e20000100800 */
[C---:B------:R-:W-:Y:S01]  /*5410*/  IMAD R132, R40.reuse, 0x44, RZ ;  /* 0x0000004428847824 */ /* 0x040fe200078e02ff */
[----:B------:R-:W-:Y:S01]  /*5420*/  UIADD3.64 UR10, UR8, 0x380, URZ ;  /* 0x00000380080a7897 */ /* 0x000fe2000fffe03f */
[C---:B------:R-:W-:Y:S01]  /*5430*/  IMAD R133, R40.reuse, 0x22, RZ ;  /* 0x0000002228857824 */ /* 0x040fe200078e02ff */
[----:B------:R-:W-:Y:S01]  /*5440*/  UIADD3.64 UR10, UR8, 0x480, URZ ;  /* 0x00000480080a7897 */ /* 0x000fe2000fffe03f */
[C---:B------:R-:W-:Y:S01]  /*5450*/  IMAD R134, R40.reuse, 0x78, RZ ;  /* 0x0000007828867824 */ /* 0x040fe200078e02ff */
[----:B------:R-:W-:Y:S01]  /*5460*/  CS2R R72, SRZ ;  /* 0x0000000000487805 */ /* 0x000fe2000001ff00 */
[C---:B------:R-:W-:Y:S01]  /*5470*/  IMAD R135, R40.reuse, 0x3c, RZ ;  /* 0x0000003c28877824 */ /* 0x040fe200078e02ff */
[----:B------:R-:W-:Y:S01]  /*5480*/  CS2R R74, SRZ ;  /* 0x00000000004a7805 */ /* 0x000fe2000001ff00 */
[----:B------:R-:W-:Y:S01]  /*5490*/  IMAD R136, R40, 0x1e, RZ ;  /* 0x0000001e28887824 */ /* 0x000fe200078e02ff */
[-C--:B0-----:R-:W-:Y:S01]  /*54a0*/  IADD3 R159, P4, R160, R114.reuse, RZ ;  /* 0x00000072a09f7210 */ /* 0x081fe20007f9e0ff */
[----:B------:R-:W-:Y:S01]  /*54b0*/  IMAD R137, R40, 0x68, RZ ;  /* 0x0000006828897824 */ /* 0x000fe200078e02ff */
[-C--:B------:R-:W-:Y:S01]  /*54c0*/  IADD3 R160, P6, R162, R114.reuse, RZ ;  /* 0x00000072a2a07210 */ /* 0x080fe20007fde0ff */
[C---:B------:R-:W-:Y:S01]  /*54d0*/  IMAD R138, R40.reuse, 0x34, RZ ;  /* 0x00000034288a7824 */ /* 0x040fe200078e02ff */
[----:B------:R-:W-:Y:S01]  /*54e0*/  CS2R R76, SRZ ;  /* 0x00000000004c7805 */ /* 0x000fe2000001ff00 */
[----:B------:R0:W-:Y:S01]  /*54f0*/  STL [R1+0x130], R159 ;  /* 0x0001309f01007387 */ /* 0x0001e20000100800 */
[C---:B------:R-:W-:Y:S01]  /*5500*/  IMAD R139, R40.reuse, 0x1a, RZ ;  /* 0x0000001a288b7824 */ /* 0x040fe200078e02ff */
[----:B------:R-:W-:Y:S01]  /*5510*/  CS2R R24, SRZ ;  /* 0x0000000000187805 */ /* 0x000fe2000001ff00 */
[C---:B------:R-:W-:Y:S01]  /*5520*/  IMAD R140, R40.reuse, 0x58, RZ ;  /* 0x00000058288c7824 */ /* 0x040fe200078e02ff */
[----:B------:R1:W-:Y:S01]  /*5530*/  STL [R1+0x140], R161 ;  /* 0x000140a101007387 */ /* 0x0003e20000100800 */
[C---:B------:R-:W-:Y:S01]  /*5540*/  IMAD R141, R40.reuse, 0x2c, RZ ;  /* 0x0000002c288d7824 */ /* 0x040fe200078e02ff */
[----:B------:R-:W-:Y:S01]  /*5550*/  UMOV UR10, UR14 ;  /* 0x0000000e000a7c82 */ /* 0x000fe20008000000 */
[C---:B------:R-:W-:Y:S01]  /*5560*/  IMAD R142, R40.reuse, 0x16, RZ ;  /* 0x00000016288e7824 */ /* 0x040fe200078e02ff */
[----:B------:R2:W-:Y:S01]  /*5570*/  STL [R1+0x150], R160 ;  /* 0x000150a001007387 */ /* 0x0005e20000100800 */
[C---:B------:R-:W-:Y:S01]  /*5580*/  IMAD R143, R40.reuse, 0x48, RZ ;  /* 0x00000048288f7824 */ /* 0x040fe200078e02ff */
[-C--:B0-----:R-:W-:Y:S01]  /*5590*/  IADD3 R159, P0, R163, R114.reuse, RZ ;  /* 0x00000072a39f7210 */ /* 0x081fe20007f1e0ff */
[C---:B------:R-:W-:Y:S01]  /*55a0*/  IMAD R144, R40.reuse, 0x24, RZ ;  /* 0x0000002428907824 */ /* 0x040fe200078e02ff */
[----:B------:R-:W-:Y:S01]  /*55b0*/  UMOV UR11, UR15 ;  /* 0x0000000f000b7c82 */ /* 0x000fe20008000000 */
[----:B------:R-:W-:Y:S01]  /*55c0*/  IMAD R145, R40, 0x12, RZ ;  /* 0x0000001228917824 */ /* 0x000fe200078e02ff */
[-C--:B-1----:R-:W-:Y:S01]  /*55d0*/  IADD3 R161, P3, R164, R114.reuse, RZ ;  /* 0x00000072a4a17210 */ /* 0x082fe20007f7e0ff */
[----:B------:R0:W-:Y:S01]  /*55e0*/  STL [R1+0x160], R159 ;  /* 0x0001609f01007387 */ /* 0x0001e20000100800 */
[C---:B------:R-:W-:Y:S01]  /*55f0*/  IMAD R146, R40.reuse, 0x70, RZ ;  /* 0x0000007028927824 */ /* 0x040fe200078e02ff */
[----:B------:R-:W-:Y:S01]  /*5600*/  UIADD3.64 UR18, UR8, 0x400, URZ ;  /* 0x0000040008127897 */ /* 0x000fe2000fffe03f */
[-C--:B--2---:R-:W-:Y:S01]  /*5610*/  IADD3 R160, P1, R165, R114.reuse, RZ ;  /* 0x00000072a5a07210 */ /* 0x084fe20007f3e0ff */
[----:B------:R1:W-:Y:S01]  /*5620*/  STL [R1+0x170], R161 ;  /* 0x000170a101007387 */ /* 0x0003e20000100800 */
[C---:B------:R-:W-:Y:S01]  /*5630*/  IMAD R147, R40.reuse, 0x38, RZ ;  /* 0x0000003828937824 */ /* 0x040fe200078e02ff */
[----:B------:R-:W-:Y:S01]  /*5640*/  UIADD3.64 UR12, UR8, 0x80, URZ ;  /* 0x00000080080c7897 */ /* 0x000fe2000fffe03f */
[C---:B------:R-:W-:Y:S01]  /*5650*/  IMAD R148, R40.reuse, 0x1c, RZ ;  /* 0x0000001c28947824 */ /* 0x040fe200078e02ff */
[----:B------:R2:W-:Y:S01]  /*5660*/  STL [R1+0x180], R160 ;  /* 0x000180a001007387 */ /* 0x0005e20000100800 */
[----:B------:R-:W-:Y:S01]  /*5670*/  IMAD R149, R40, 0xe, RZ ;  /* 0x0000000e28957824 */ /* 0x000fe200078e02ff */
[-C--:B0-----:R-:W-:Y:S01]  /*5680*/  LEA.HI.X.SX32 R159, R166, R111.reuse, 0x1, P2 ;  /* 0x0000006fa69f7211 */ /* 0x081fe200010f0eff */
[C---:B------:R-:W-:Y:S01]  /*5690*/  IMAD R150, R40.reuse, 0x50, RZ ;  /* 0x0000005028967824 */ /* 0x040fe200078e02ff */
[----:B------:R-:W-:Y:S01]  /*56a0*/  UIADD3.64 UR16, UR8, 0x100, URZ ;  /* 0x0000010008107897 */ /* 0x000fe2000fffe03f */
[C---:B------:R-:W-:Y:S01]  /*56b0*/  IMAD R151, R40.reuse, 0x28, RZ ;  /* 0x0000002828977824 */ /* 0x040fe200078e02ff */
[-C--:B-1----:R-:W-:Y:S01]  /*56c0*/  IADD3 R161, P2, R167, R114.reuse, RZ ;  /* 0x00000072a7a17210 */ /* 0x082fe20007f5e0ff */
[----:B------:R0:W-:Y:S01]  /*56d0*/  STL [R1+0x11c], R159 ;  /* 0x00011c9f01007387 */ /* 0x0001e20000100800 */
[----:B------:R-:W-:Y:S01]  /*56e0*/  IMAD R152, R40, 0x14, RZ ;  /* 0x0000001428987824 */ /* 0x000fe200078e02ff */
[----:B------:R-:W-:Y:S01]  /*56f0*/  UIADD3.64 UR20, UR8, 0x180, URZ ;  /* 0x0000018008147897 */ /* 0x000fe2000fffe03f */
[-C--:B--2---:R-:W-:Y:S01]  /*5700*/  LEA.HI.X.SX32 R160, R168, R111.reuse, 0x1, P4 ;  /* 0x0000006fa8a07211 */ /* 0x084fe200020f0eff */
[----:B------:R1:W-:Y:S01]  /*5710*/  STL [R1+0x190], R161 ;  /* 0x000190a101007387 */ /* 0x0003e20000100800 */
[C---:B------:R-:W-:Y:S01]  /*5720*/  IMAD R153, R40.reuse, 0xa, RZ ;  /* 0x0000000a28997824 */ /* 0x040fe200078e02ff */
[----:B------:R-:W-:Y:S01]  /*5730*/  UIADD3.64 UR24, UR8, 0x200, URZ ;  /* 0x0000020008187897 */ /* 0x000fe2000fffe03f */
[C---:B------:R-:W-:Y:S01]  /*5740*/  IMAD R154, R40.reuse, 0x60, RZ ;  /* 0x00000060289a7824 */ /* 0x040fe200078e02ff */
[----:B------:R2:W-:Y:S01]  /*5750*/  STL [R1+0x12c], R160 ;  /* 0x00012ca001007387 */ /* 0x0005e20000100800 */
[C---:B------:R-:W-:Y:S01]  /*5760*/  IMAD R155, R40.reuse, 0x30, RZ ;  /* 0x00000030289b7824 */ /* 0x040fe200078e02ff */
[-C--:B0-----:R-:W-:Y:S01]  /*5770*/  IADD3 R159, P4, R169, R114.reuse, RZ ;  /* 0x00000072a99f7210 */ /* 0x081fe20007f9e0ff */
[C---:B------:R-:W-:Y:S01]  /*5780*/  IMAD R156, R40.reuse, 0x18, RZ ;  /* 0x00000018289c7824 */ /* 0x040fe200078e02ff */
[----:B------:R-:W-:Y:S01]  /*5790*/  UIADD3.64 UR28, UR8, 0x280, URZ ;  /* 0x00000280081c7897 */ /* 0x000fe2000fffe03f */
[----:B------:R-:W-:Y:S01]  /*57a0*/  IMAD R157, R40, 0xc, RZ ;  /* 0x0000000c289d7824 */ /* 0x000fe200078e02ff */
[-C--:B-1----:R-:W-:Y:S01]  /*57b0*/  LEA.HI.X.SX32 R161, R170, R111.reuse, 0x1, P5 ;  /* 0x0000006faaa17211 */ /* 0x082fe200028f0eff */
[----:B------:R0:W-:Y:S01]  /*57c0*/  STL [R1+0x1a0], R159 ;  /* 0x0001a09f01007387 */ /* 0x0001e20000100800 */
[C---:B------:R-:W-:Y:S01]  /*57d0*/  IMAD R158, R40.reuse, 0x6, RZ ;  /* 0x00000006289e7824 */ /* 0x040fe200078e02ff */
[----:B------:R-:W-:Y:S01]  /*57e0*/  UIADD3.64 UR32, UR8, 0x300, URZ ;  /* 0x0000030008207897 */ /* 0x000fe2000fffe03f */
[-C--:B--2---:R-:W-:Y:S01]  /*57f0*/  IADD3 R160, P5, R171, R114.reuse, RZ ;  /* 0x00000072aba07210 */ /* 0x084fe20007fbe0ff */
[----:B------:R1:W-:Y:S01]  /*5800*/  STL [R1+0x13c], R161 ;  /* 0x00013ca101007387 */ /* 0x0003e20000100800 */
[C---:B------:R-:W-:Y:S01]  /*5810*/  IMAD.SHL.U32 R42, R40.reuse, 0x2, RZ ;  /* 0x00000002282a7824 */ /* 0x040fe200078e00ff */
[----:B------:R-:W-:Y:S01]  /*5820*/  UIADD3.64 UR40, UR8, 0x500, URZ ;  /* 0x0000050008287897 */ /* 0x000fe2000fffe03f */
[----:B------:R-:W-:Y:S01]  /*5830*/  IMAD.SHL.U32 R113, R40, 0x80, RZ ;  /* 0x0000008028717824 */ /* 0x000fe200078e00ff */
[----:B------:R2:W-:Y:S01]  /*5840*/  STL [R1+0x1b0], R160 ;  /* 0x0001b0a001007387 */ /* 0x0005e20000100800 */
[----:B------:R-:W-:Y:S01]  /*5850*/  IMAD.MOV.U32 R110, RZ, RZ, RZ ;  /* 0x000000ffff6e7224 */ /* 0x000fe200078e00ff */
[-C--:B0-----:R-:W-:Y:S01]  /*5860*/  LEA.HI.X.SX32 R159, R172, R111.reuse, 0x1, P6 ;  /* 0x0000006fac9f7211 */ /* 0x081fe200030f0eff */
[----:B------:R-:W-:Y:S01]  /*5870*/  UIADD3.64 UR44, UR8, 0x580, URZ ;  /* 0x00000580082c7897 */ /* 0x000fe2000fffe03f */
[----:B------:R-:W-:Y:S01]  /*5880*/  SHF.R.S32.HI R43, RZ, 0x1f, R113 ;  /* 0x0000001fff2b7819 */ /* 0x000fe20000011471 */
[----:B------:R-:W-:Y:S01]  /*5890*/  UIADD3.64 UR48, UR8, 0x600, URZ ;  /* 0x0000060008307897 */ /* 0x000fe2000fffe03f */
[----:B-1----:R-:W-:Y:S01]  /*58a0*/  IADD3 R161, P6, R173, R114, RZ ;  /* 0x00000072ada17210 */ /* 0x002fe20007fde0ff */
[----:B------:R0:W-:Y:S01]  /*58b0*/  STL [R1+0x14c], R159 ;  /* 0x00014c9f01007387 */ /* 0x0001e20000100800 */
[C---:B------:R-:W-:Y:S01]  /*58c0*/  SHF.L.U64.HI R112, R113.reuse, 0x1, R43 ;  /* 0x0000000171707819 */ /* 0x040fe2000001022b */
[----:B------:R-:W-:Y:S01]  /*58d0*/  IMAD.SHL.U32 R113, R113, 0x2, RZ ;  /* 0x0000000271717824 */ /* 0x000fe200078e00ff */
[----:B--2---:R-:W-:Y:S01]  /*58e0*/  LEA.HI.X.SX32 R160, R174, R111, 0x1, P0 ;  /* 0x0000006faea07211 */ /* 0x004fe200000f0eff */
[----:B------:R1:W-:Y:S01]  /*58f0*/  STL [R1+0x1c0], R161 ;  /* 0x0001c0a101007387 */ /* 0x0003e20000100800 */
[----:B------:R-:W-:-:S02]  /*5900*/  UIADD3.64 UR52, UR8, 0x680, URZ ;  /* 0x0000068008347897 */ /* 0x000fc4000fffe03f */
[----:B------:R-:W-:Y:S01]  /*5910*/  UIADD3.64 UR56, UR8, 0x700, URZ ;  /* 0x0000070008387897 */ /* 0x000fe2000fffe03f */
[----:B------:R2:W-:Y:S01]  /*5920*/  STL [R1+0x15c], R160 ;  /* 0x00015ca001007387 */ /* 0x0005e20000100800 */
[----:B------:R-:W-:Y:S01]  /*5930*/  UIADD3.64 UR14, UR10, 0x2, URZ ;  /* 0x000000020a0e7897 */ /* 0x000fe2000fffe03f */
[-C--:B0-----:R-:W-:Y:S01]  /*5940*/  IADD3 R159, P0, R175, R114.reuse, RZ ;  /* 0x00000072af9f7210 */ /* 0x081fe20007f1e0ff */
[----:B------:R-:W-:Y:S02]  /*5950*/  UIADD3.64 UR18, UR10, 0x4, URZ ;  /* 0x000000040a127897 */ /* 0x000fe4000fffe03f */
[----:B------:R-:W-:Y:S01]  /*5960*/  UIADD3.64 UR22, UR10, 0x1fe, URZ ;  /* 0x000001fe0a167897 */ /* 0x000fe2000fffe03f */
[----:B-1----:R-:W-:Y:S01]  /*5970*/  LEA.HI.X.SX32 R161, R176, R111, 0x1, P3 ;  /* 0x0000006fb0a17211 */ /* 0x002fe200018f0eff */
[----:B------:R0:W-:Y:S01]  /*5980*/  STL [R1+0x1d0], R159 ;  /* 0x0001d09f01007387 */ /* 0x0001e20000100800 */
[----:B------:R-:W-:Y:S01]  /*5990*/  UIADD3.64 UR26, UR10, 0x200, URZ ;  /* 0x000002000a1a7897 */ /* 0x000fe2000fffe03f */
[----:B--2---:R-:W-:-:S02]  /*59a0*/  IADD3 R160, P3, R177, R114, RZ ;  /* 0x00000072b1a07210 */ /* 0x004fc40007f7e0ff */
[----:B------:R1:W-:Y:S01]  /*59b0*/  STL [R1+0x16c], R161 ;  /* 0x00016ca101007387 */ /* 0x0003e20000100800 */
[----:B------:R-:W-:Y:S02]  /*59c0*/  UIADD3.64 UR30, UR10, 0x202, URZ ;  /* 0x000002020a1e7897 */ /* 0x000fe4000fffe03f */
[----:B------:R-:W-:Y:S01]  /*59d0*/  UIADD3.64 UR34, UR10, 0x204, URZ ;  /* 0x000002040a227897 */ /* 0x000fe2000fffe03f */
[----:B------:R2:W-:Y:S01]  /*59e0*/  STL [R1+0x1e0], R160 ;  /* 0x0001e0a001007387 */ /* 0x0005e20000100800 */
[----:B0-----:R-:W-:Y:S02]  /*59f0*/  LEA.HI.X.SX32 R159, R178, R111, 0x1, P1 ;  /* 0x0000006fb29f7211 */ /* 0x001fe400008f0eff */
[----:B-1----:R-:W-:-:S03]  /*5a00*/  IADD3 R161, P1, R179, R114, RZ ;  /* 0x00000072b3a17210 */ /* 0x002fc60007f3e0ff */
[----:B------:R0:W-:Y:S01]  /*5a10*/  STL [R1+0x17c], R159 ;  /* 0x00017c9f01007387 */ /* 0x0001e20000100800 */
[----:B--2---:R-:W-:-:S03]  /*5a20*/  LEA.HI.X.SX32 R160, R180, R111, 0x1, P2 ;  /* 0x0000006fb4a07211 */ /* 0x004fc600010f0eff */
[----:B------:R1:W-:Y:S04]  /*5a30*/  STL [R1+0x1f0], R161 ;  /* 0x0001f0a101007387 */ /* 0x0003e80000100800 */
[----:B------:R2:W-:Y:S01]  /*5a40*/  STL [R1+0x18c], R160 ;  /* 0x00018ca001007387 */ /* 0x0005e20000100800 */
[----:B0-----:R-:W-:Y:S02]  /*5a50*/  IADD3 R159, P2, R181, R114, RZ ;  /* 0x00000072b59f7210 */ /* 0x001fe40007f5e0ff */
[----:B-1----:R-:W-:-:S03]  /*5a60*/  LEA.HI.X.SX32 R161, R182, R111, 0x1, P4 ;  /* 0x0000006fb6a17211 */ /* 0x002fc600020f0eff */
[----:B------:R0:W-:Y:S01]  /*5a70*/  STL [R1+0x200], R159 ;  /* 0x0002009f01007387 */ /* 0x0001e20000100800 */
[----:B--2---:R-:W-:-:S03]  /*5a80*/  IADD3 R160, P4, R183, R114, RZ ;  /* 0x00000072b7a07210 */ /* 0x004fc60007f9e0ff */
[----:B------:R1:W-:Y:S04]  /*5a90*/  STL [R1+0x19c], R161 ;  /* 0x00019ca101007387 */ /* 0x0003e80000100800 */
        /* <DEDUP_REMOVED lines=100> */
[----:B--2---:R-:W-:-:S03]  /*60e0*/  IMAD R160, R40, 0x3d, RZ ;  /* 0x0000003d28a07824 */ /* 0x004fc600078e02ff */
[----:B------:R1:W-:Y:S02]  /*60f0*/  STL [R1+0x1e8], R161 ;  /* 0x0001e8a101007387 */ /* 0x0003e40000100800 */
[-C--:B------:R-:W-:Y:S01]  /*6100*/  LEA.HI.X.SX32 R162, R160, R111.reuse, 0x1, P0 ;  /* 0x0000006fa0a27211 */ /* 0x080fe200000f0eff */
[C---:B------:R-:W-:Y:S02]  /*6110*/  IMAD R160, R40.reuse, 0x3b, RZ ;  /* 0x0000003b28a07824 */ /* 0x040fe400078e02ff */
[----:B0-----:R-:W-:Y:S01]  /*6120*/  IMAD R159, R40, 0xc4, RZ ;  /* 0x000000c4289f7824 */ /* 0x001fe200078e02ff */
[----:B-1----:R-:W-:Y:S02]  /*6130*/  LEA.HI.X.SX32 R161, R44, R111, 0x1, P3 ;  /* 0x0000006f2ca17211 */ /* 0x002fe400018f0eff */
[----:B------:R-:W-:-:S03]  /*6140*/  IADD3 R163, P3, R45, R114, RZ ;  /* 0x000000722da37210 */ /* 0x000fc60007f7e0ff */
[----:B------:R0:W-:Y:S04]  /*6150*/  STL [R1+0x144], R161 ;  /* 0x000144a101007387 */ /* 0x0001e80000100800 */
[----:B------:R-:W-:Y:S04]  /*6160*/  STL [R1+0x340], R163 ;  /* 0x000340a301007387 */ /* 0x000fe80000100800 */
[----:B------:R1:W-:Y:S01]  /*6170*/  STL [R1+0x32c], R162 ;  /* 0x00032ca201007387 */ /* 0x0003e20000100800 */
[----:B0-----:R-:W-:Y:S01]  /*6180*/  IADD3 R161, P0, R159, R114, RZ ;  /* 0x000000729fa17210 */ /* 0x001fe20007f1e0ff */
[----:B------:R-:W-:-:S04]  /*6190*/  IMAD R159, R40, 0xbc, RZ ;  /* 0x000000bc289f7824 */ /* 0x000fc800078e02ff */
[----:B------:R0:W-:Y:S01]  /*61a0*/  STL [R1+0x208], R161 ;  /* 0x000208a101007387 */ /* 0x0001e20000100800 */
[-C--:B-1----:R-:W-:Y:S01]  /*61b0*/  LEA.HI.X.SX32 R162, R160, R111.reuse, 0x1, P3 ;  /* 0x0000006fa0a27211 */ /* 0x082fe200018f0eff */
[----:B------:R-:W-:Y:S01]  /*61c0*/  IMAD R160, R40, 0x39, RZ ;  /* 0x0000003928a07824 */ /* 0x000fe200078e02ff */
[----:B0-----:R-:W-:Y:S02]  /*61d0*/  LEA.HI.X.SX32 R161, R45, R111, 0x1, P1 ;  /* 0x0000006f2da17211 */ /* 0x001fe400008f0eff */
[----:B------:R-:W-:Y:S02]  /*61e0*/  CS2R R44, SRZ ;  /* 0x00000000002c7805 */ /* 0x000fe4000001ff00 */
[-C--:B------:R-:W-:Y:S01]  /*61f0*/  IADD3 R163, P1, R46, R114.reuse, RZ ;  /* 0x000000722ea37210 */ /* 0x080fe20007f3e0ff */
        /* <DEDUP_REMOVED lines=101> */
[C---:B------:R-:W-:Y:S01]  /*6850*/  IMAD R160, R40.reuse, 0x25, RZ ;  /* 0x0000002528a07824 */ /* 0x040fe200078e02ff */
        /* <DEDUP_REMOVED lines=9> */
[-C--:B-1----:R-:W-:Y:S02]  /*68f0*/  LEA.HI.X.SX32 R162, R115, R111.reuse, 0x1, P5 ;  /* 0x0000006f73a27211 */ /* 0x082fe400028f0eff */
[----:B------:R-:W-:Y:S02]  /*6900*/  LEA.HI.X.SX32 R115, R160, R111, 0x1, P6 ;  /* 0x0000006fa0737211 */ /* 0x000fe400030f0eff */
[-C--:B------:R-:W-:Y:S01]  /*6910*/  IADD3 R160, P6, R159, R114.reuse, RZ ;  /* 0x000000729fa07210 */ /* 0x080fe20007fde0ff */
[----:B------:R1:W-:Y:S01]  /*6920*/  STL [R1+0x2c4], R162 ;  /* 0x0002c4a201007387 */ /* 0x0003e20000100800 */
[----:B------:R-:W-:Y:S01]  /*6930*/  IMAD R159, R40, 0x23, RZ ;  /* 0x00000023289f7824 */ /* 0x000fe200078e02ff */
[----:B0-----:R-:W-:-:S05]  /*6940*/  IADD3 R161, P5, R116, R114, RZ ;  /* 0x0000007274a17210 */ /* 0x001fca0007fbe0ff */
[----:B------:R0:W-:Y:S01]  /*6950*/  STL [R1+0x400], R161 ;  /* 0x000400a101007387 */ /* 0x0001e20000100800 */
[----:B-1----:R-:W-:-:S03]  /*6960*/  IMAD.SHL.U32 R162, R40, 0x20, RZ ;  /* 0x0000002028a27824 */ /* 0x002fc600078e00ff */
[----:B------:R1:W-:Y:S04]  /*6970*/  STL [R1+0x3ec], R115 ;  /* 0x0003ec7301007387 */ /* 0x0003e80000100800 */
[----:B------:R2:W-:Y:S01]  /*6980*/  STL [R1+0x1f8], R160 ;  /* 0x0001f8a001007387 */ /* 0x0005e20000100800 */
[----:B0-----:R-:W-:Y:S01]  /*6990*/  IMAD.SHL.U32 R161, R40, 0x10, RZ ;  /* 0x0000001028a17824 */ /* 0x001fe200078e00ff */
[-C--:B-1----:R-:W-:Y:S02]  /*69a0*/  LEA.HI.X.SX32 R115, R116, R111.reuse, 0x1, P0 ;  /* 0x0000006f74737211 */ /* 0x082fe400000f0eff */
[C---:B------:R-:W-:Y:S01]  /*69b0*/  IADD3 R116, P0, R117.reuse, R114, RZ ;  /* 0x0000007275747210 */ /* 0x040fe20007f1e0ff */
[----:B--2---:R-:W-:Y:S02]  /*69c0*/  IMAD R160, R40, 0xb8, RZ ;  /* 0x000000b828a07824 */ /* 0x004fe400078e02ff */
[----:B------:R0:W-:Y:S01]  /*69d0*/  STL [R1+0x2e4], R115 ;  /* 0x0002e47301007387 */ /* 0x0001e20000100800 */
[----:B------:R-:W-:-:S03]  /*69e0*/  LEA.HI.X.SX32 R117, R117, R111, 0x1, P3 ;  /* 0x0000006f75757211 */ /* 0x000fc600018f0eff */
[----:B------:R1:W-:Y:S01]  /*69f0*/  STL [R1+0x410], R116 ;  /* 0x0004107401007387 */ /* 0x0003e20000100800 */
[----:B0-----:R-:W-:Y:S01]  /*6a00*/  LEA.HI.X.SX32 R115, R159, R111, 0x1, P5 ;  /* 0x0000006f9f737211 */ /* 0x001fe200028f0eff */
[----:B------:R-:W-:Y:S01]  /*6a10*/  IMAD R159, R40, 0x21, RZ ;  /* 0x00000021289f7824 */ /* 0x000fe200078e02ff */
[----:B-1----:R-:W-:-:S03]  /*6a20*/  IADD3 R116, P5, R160, R114, RZ ;  /* 0x00000072a0747210 */ /* 0x002fc60007fbe0ff */
[----:B------:R0:W-:Y:S01]  /*6a30*/  STL [R1+0x3fc], R115 ;  /* 0x0003fc7301007387 */ /* 0x0001e20000100800 */
[----:B------:R-:W-:-:S03]  /*6a40*/  IMAD R160, R40, 0xa8, RZ ;  /* 0x000000a828a07824 */ /* 0x000fc600078e02ff */
[----:B------:R1:W-:Y:S04]  /*6a50*/  STL [R1+0x238], R116 ;  /* 0x0002387401007387 */ /* 0x0003e80000100800 */
[----:B------:R2:W-:Y:S01]  /*6a60*/  STL [R1+0x304], R117 ;  /* 0x0003047501007387 */ /* 0x0005e20000100800 */
[----:B0-----:R-:W-:Y:S02]  /*6a70*/  IADD3 R115, P3, R118, R114, RZ ;  /* 0x0000007276737210 */ /* 0x001fe40007f7e0ff */
[----:B-1----:R-:W-:-:S03]  /*6a80*/  LEA.HI.X.SX32 R116, R159, R111, 0x1, P0 ;  /* 0x0000006f9f747211 */ /* 0x002fc600000f0eff */
[----:B------:R0:W-:Y:S01]  /*6a90*/  STL [R1+0x328], R115 ;  /* 0x0003287301007387 */ /* 0x0001e20000100800 */
[----:B------:R-:W-:Y:S01]  /*6aa0*/  IMAD R159, R40, 0x1f, RZ ;  /* 0x0000001f289f7824 */ /* 0x000fe200078e02ff */
[CC--:B--2---:R-:W-:Y:S02]  /*6ab0*/  LEA.HI.X.SX32 R117, R119.reuse, R111.reuse, 0x1, P3 ;  /* 0x0000006f77757211 */ /* 0x0c4fe400018f0eff */
[----:B------:R1:W-:Y:S01]  /*6ac0*/  STL [R1+0x40c], R116 ;  /* 0x00040c7401007387 */ /* 0x0003e20000100800 */
[----:B0-----:R-:W-:Y:S02]  /*6ad0*/  IADD3 R115, P0, R119, R114, RZ ;  /* 0x0000007277737210 */ /* 0x001fe40007f1e0ff */
[----:B-1----:R-:W-:-:S03]  /*6ae0*/  LEA.HI.X.SX32 R116, R118, R111, 0x1, P1 ;  /* 0x0000006f76747211 */ /* 0x002fc600008f0eff */
[----:B------:R0:W-:Y:S04]  /*6af0*/  STL [R1+0x420], R115 ;  /* 0x0004207301007387 */ /* 0x0001e80000100800 */
[----:B------:R1:W-:Y:S01]  /*6b00*/  STL [R1+0x134], R116 ;  /* 0x0001347401007387 */ /* 0x0003e20000100800 */
[-C--:B0-----:R-:W-:Y:S01]  /*6b10*/  IADD3 R115, P1, R160, R114.reuse, RZ ;  /* 0x00000072a0737210 */ /* 0x081fe20007f3e0ff */
[----:B------:R-:W-:Y:S01]  /*6b20*/  IMAD R160, R40, 0x98, RZ ;  /* 0x0000009828a07824 */ /* 0x000fe200078e02ff */
[----:B-1----:R-:W-:-:S03]  /*6b30*/  IADD3 R116, P3, R120, R114, RZ ;  /* 0x0000007278747210 */ /* 0x002fc60007f7e0ff */
[----:B------:R0:W-:Y:S04]  /*6b40*/  STL [R1+0x278], R115 ;  /* 0x0002787301007387 */ /* 0x0001e80000100800 */
[----:B------:R1:W-:Y:S04]  /*6b50*/  STL [R1+0x324], R117 ;  /* 0x0003247501007387 */ /* 0x0003e80000100800 */
[----:B------:R2:W-:Y:S01]  /*6b60*/  STL [R1+0x348], R116 ;  /* 0x0003487401007387 */ /* 0x0005e20000100800 */
[-C--:B0-----:R-:W-:Y:S01]  /*6b70*/  LEA.HI.X.SX32 R115, R159, R111.reuse, 0x1, P0 ;  /* 0x0000006f9f737211 */ /* 0x081fe200000f0eff */
[----:B------:R-:W-:Y:S01]  /*6b80*/  IMAD R159, R40, 0x1d, RZ ;  /* 0x0000001d289f7824 */ /* 0x000fe200078e02ff */
[----:B-1----:R-:W-:-:S03]  /*6b90*/  LEA.HI.X.SX32 R117, R121, R111, 0x1, P3 ;  /* 0x0000006f79757211 */ /* 0x002fc600018f0eff */
[----:B------:R0:W-:Y:S01]  /*6ba0*/  STL [R1+0x41c], R115 ;  /* 0x00041c7301007387 */ /* 0x0001e20000100800 */
[----:B--2---:R-:W-:-:S05]  /*6bb0*/  IADD3 R116, P0, R121, R114, RZ ;  /* 0x0000007279747210 */ /* 0x004fca0007f1e0ff */
[----:B------:R1:W-:Y:S01]  /*6bc0*/  STL [R1+0x430], R116 ;  /* 0x0004307401007387 */ /* 0x0003e20000100800 */
[----:B0-----:R-:W-:-:S05]  /*6bd0*/  LEA.HI.X.SX32 R115, R120, R111, 0x1, P2 ;  /* 0x0000006f78737211 */ /* 0x001fca00010f0eff */
[----:B------:R0:W-:Y:S01]  /*6be0*/  STL [R1+0x174], R115 ;  /* 0x0001747301007387 */ /* 0x0001e20000100800 */
[----:B-1----:R-:W-:Y:S01]  /*6bf0*/  IADD3 R116, P2, R160, R114, RZ ;  /* 0x00000072a0747210 */ /* 0x002fe20007f5e0ff */
[----:B------:R-:W-:-:S04]  /*6c00*/  IMAD R160, R40, 0x88, RZ ;  /* 0x0000008828a07824 */ /* 0x000fc800078e02ff */
[----:B------:R1:W-:Y:S01]  /*6c10*/  STL [R1+0x2b8], R116 ;  /* 0x0002b87401007387 */ /* 0x0003e20000100800 */
[----:B0-----:R-:W-:-:S03]  /*6c20*/  IADD3 R115, P3, R122, R114, RZ ;  /* 0x000000727a737210 */ /* 0x001fc60007f7e0ff */
[----:B------:R0:W-:Y:S04]  /*6c30*/  STL [R1+0x344], R117 ;  /* 0x0003447501007387 */ /* 0x0001e80000100800 */
[----:B------:R2:W-:Y:S01]  /*6c40*/  STL [R1+0x368], R115 ;  /* 0x0003687301007387 */ /* 0x0005e20000100800 */
[-C--:B-1----:R-:W-:Y:S01]  /*6c50*/  LEA.HI.X.SX32 R116, R159, R111.reuse, 0x1, P0 ;  /* 0x0000006f9f747211 */ /* 0x082fe200000f0eff */
[----:B------:R-:W-:Y:S01]  /*6c60*/  IMAD R159, R40, 0x1b, RZ ;  /* 0x0000001b289f7824 */ /* 0x000fe200078e02ff */
[----:B0-----:R-:W-:-:S03]  /*6c70*/  LEA.HI.X.SX32 R117, R123, R111, 0x1, P3 ;  /* 0x0000006f7b757211 */ /* 0x001fc600018f0eff */
        /* <DEDUP_REMOVED lines=65> */
[----:B------:R-:W-:Y:S04]  /*7090*/  STL [R1+0x3e4], R117 ;  /* 0x0003e47501007387 */ /* 0x000fe80000100800 */
[----:B------:R0:W-:Y:S01]  /*70a0*/  STL [R1+0x408], R116 ;  /* 0x0004087401007387 */ /* 0x0001e20000100800 */
[----:B-1----:R-:W-:Y:S01]  /*70b0*/  LEA.HI.X.SX32 R115, R159, R111, 0x1, P0 ;  /* 0x0000006f9f737211 */ /* 0x002fe200000f0eff */
[----:B------:R-:W-:-:S04]  /*70c0*/  IMAD R159, R40, 0x11, RZ ;  /* 0x00000011289f7824 */ /* 0x000fc800078e02ff */
[----:B------:R1:W-:Y:S01]  /*70d0*/  STL [R1+0x47c], R115 ;  /* 0x00047c7301007387 */ /* 0x0003e20000100800 */
[----:B0-----:R-:W-:-:S05]  /*70e0*/  IADD3 R116, P0, R133, R114, RZ ;  /* 0x0000007285747210 */ /* 0x001fca0007f1e0ff */
[----:B------:R0:W-:Y:S01]  /*70f0*/  STL [R1+0x490], R116 ;  /* 0x0004907401007387 */ /* 0x0001e20000100800 */
[-C--:B-1----:R-:W-:Y:S02]  /*7100*/  LEA.HI.X.SX32 R115, R132, R111.reuse, 0x1, P4 ;  /* 0x0000006f84737211 */ /* 0x082fe400020f0eff */
[----:B------:R-:W-:Y:S01]  /*7110*/  IADD3 R117, P4, R160, R114, RZ ;  /* 0x00000072a0757210 */ /* 0x000fe20007f9e0ff */
[----:B------:R-:W-:Y:S02]  /*7120*/  IMAD R160, R40, 0xa0, RZ ;  /* 0x000000a028a07824 */ /* 0x000fe400078e02ff */
[----:B------:R1:W-:Y:S01]  /*7130*/  STL [R1+0x2f4], R115 ;  /* 0x0002f47301007387 */ /* 0x0003e20000100800 */
[----:B0-----:R-:W-:-:S03]  /*7140*/  LEA.HI.X.SX32 R116, R133, R111, 0x1, P3 ;  /* 0x0000006f85747211 */ /* 0x001fc600018f0eff */
[----:B------:R0:W-:Y:S04]  /*7150*/  STL [R1+0x198], R117 ;  /* 0x0001987501007387 */ /* 0x0001e80000100800 */
[----:B------:R2:W-:Y:S01]  /*7160*/  STL [R1+0x404], R116 ;  /* 0x0004047401007387 */ /* 0x0005e20000100800 */
[----:B-1----:R-:W-:Y:S02]  /*7170*/  IADD3 R115, P3, R134, R114, RZ ;  /* 0x0000007286737210 */ /* 0x002fe40007f7e0ff */
[----:B0-----:R-:W-:-:S03]  /*7180*/  LEA.HI.X.SX32 R117, R159, R111, 0x1, P0 ;  /* 0x0000006f9f757211 */ /* 0x001fc600000f0eff */
[----:B------:R0:W-:Y:S01]  /*7190*/  STL [R1+0x338], R115 ;  /* 0x0003387301007387 */ /* 0x0001e20000100800 */
[----:B------:R-:W-:Y:S01]  /*71a0*/  IMAD R159, R40, 0xf, RZ ;  /* 0x0000000f289f7824 */ /* 0x000fe200078e02ff */
[----:B--2---:R-:W-:Y:S02]  /*71b0*/  IADD3 R116, P0, R135, R114, RZ ;  /* 0x0000007287747210 */ /* 0x004fe40007f1e0ff */
[----:B------:R-:W-:Y:S04]  /*71c0*/  STL [R1+0x48c], R117 ;  /* 0x00048c7501007387 */ /* 0x000fe80000100800 */
[----:B------:R1:W-:Y:S01]  /*71d0*/  STL [R1+0x428], R116 ;  /* 0x0004287401007387 */ /* 0x0003e20000100800 */
[----:B0-----:R-:W-:-:S05]  /*71e0*/  LEA.HI.X.SX32 R115, R134, R111, 0x1, P6 ;  /* 0x0000006f86737211 */ /* 0x001fca00030f0eff */
[----:B------:R0:W-:Y:S01]  /*71f0*/  STL [R1+0x154], R115 ;  /* 0x0001547301007387 */ /* 0x0001e20000100800 */
[----:B-1----:R-:W-:-:S05]  /*7200*/  IADD3 R116, P6, R136, R114, RZ ;  /* 0x0000007288747210 */ /* 0x002fca0007fde0ff */
[----:B------:R-:W-:Y:S01]  /*7210*/  STL [R1+0x4a0], R116 ;  /* 0x0004a07401007387 */ /* 0x000fe20000100800 */
[-C--:B0-----:R-:W-:Y:S02]  /*7220*/  LEA.HI.X.SX32 R115, R135, R111.reuse, 0x1, P3 ;  /* 0x0000006f87737211 */ /* 0x081fe400018f0eff */
[----:B------:R-:W-:Y:S01]  /*7230*/  IADD3 R117, P3, R160, R114, RZ ;  /* 0x00000072a0757210 */ /* 0x000fe20007f7e0ff */
[----:B------:R-:W-:Y:S02]  /*7240*/  IMAD R160, R40, 0xc0, RZ ;  /* 0x000000c028a07824 */ /* 0x000fe400078e02ff */
[----:B------:R0:W-:Y:S04]  /*7250*/  STL [R1+0x334], R115 ;  /* 0x0003347301007387 */ /* 0x0001e80000100800 */
[----:B------:R1:W-:Y:S01]  /*7260*/  STL [R1+0x298], R117 ;  /* 0x0002987501007387 */ /* 0x0003e20000100800 */
[----:B0-----:R-:W-:-:S02]  /*7270*/  LEA.HI.X.SX32 R115, R136, R111, 0x1, P0 ;  /* 0x0000006f88737211 */ /* 0x001fc400000f0eff */
[----:B------:R-:W-:Y:S02]  /*7280*/  IADD3 R116, P0, R137, R114, RZ ;  /* 0x0000007289747210 */ /* 0x000fe40007f1e0ff */
[----:B-1----:R-:W-:Y:S01]  /*7290*/  LEA.HI.X.SX32 R117, R159, R111, 0x1, P6 ;  /* 0x0000006f9f757211 */ /* 0x002fe200030f0eff */
[----:B------:R0:W-:Y:S01]  /*72a0*/  STL [R1+0x424], R115 ;  /* 0x0004247301007387 */ /* 0x0001e20000100800 */
[----:B------:R-:W-:-:S03]  /*72b0*/  IMAD R159, R40, 0xd, RZ ;  /* 0x0000000d289f7824 */ /* 0x000fc600078e02ff */
[----:B------:R1:W-:Y:S04]  /*72c0*/  STL [R1+0x378], R116 ;  /* 0x0003787401007387 */ /* 0x0003e80000100800 */
[----:B------:R-:W-:Y:S01]  /*72d0*/  STL [R1+0x49c], R117 ;  /* 0x00049c7501007387 */ /* 0x000fe20000100800 */
[----:B0-----:R-:W-:Y:S02]  /*72e0*/  IADD3 R115, P6, R138, R114, RZ ;  /* 0x000000728a737210 */ /* 0x001fe40007fde0ff */
[----:B-1----:R-:W-:-:S03]  /*72f0*/  LEA.HI.X.SX32 R116, R137, R111, 0x1, P5 ;  /* 0x0000006f89747211 */ /* 0x002fc600028f0eff */
[----:B------:R0:W-:Y:S04]  /*7300*/  STL [R1+0x448], R115 ;  /* 0x0004487301007387 */ /* 0x0001e80000100800 */
[----:B------:R1:W-:Y:S01]  /*7310*/  STL [R1+0x1d4], R116 ;  /* 0x0001d47401007387 */ /* 0x0003e20000100800 */
[----:B0-----:R-:W-:Y:S02]  /*7320*/  IADD3 R115, P5, R139, R114, RZ ;  /* 0x000000728b737210 */ /* 0x001fe40007fbe0ff */
[----:B-1----:R-:W-:-:S03]  /*7330*/  LEA.HI.X.SX32 R116, R138, R111, 0x1, P0 ;  /* 0x0000006f8a747211 */ /* 0x002fc600000f0eff */
[----:B------:R0:W-:Y:S04]  /*7340*/  STL [R1+0x4b0], R115 ;  /* 0x0004b07301007387 */ /* 0x0001e80000100800 */
[----:B------:R1:W-:Y:S01]  /*7350*/  STL [R1+0x374], R116 ;  /* 0x0003747401007387 */ /* 0x0003e20000100800 */
[----:B0-----:R-:W-:Y:S01]  /*7360*/  IADD3 R115, P0, R160, R114, RZ ;  /* 0x00000072a0737210 */ /* 0x001fe20007f1e0ff */
[----:B------:R-:W-:Y:S01]  /*7370*/  IMAD R160, R40, 0x3, RZ ;  /* 0x0000000328a07824 */ /* 0x000fe200078e02ff */
[----:B-1----:R-:W-:-:S03]  /*7380*/  LEA.HI.X.SX32 R116, R139, R111, 0x1, P6 ;  /* 0x0000006f8b747211 */ /* 0x002fc600030f0eff */
[----:B------:R0:W-:Y:S01]  /*7390*/  STL [R1+0x218], R115 ;  /* 0x0002187301007387 */ /* 0x0001e20000100800 */
[----:B------:R-:W-:-:S03]  /*73a0*/  IADD3 R117, P6, R140, R114, RZ ;  /* 0x000000728c757210 */ /* 0x000fc60007fde0ff */
[----:B------:R1:W-:Y:S04]  /*73b0*/  STL [R1+0x444], R116 ;  /* 0x0004447401007387 */ /* 0x0003e80000100800 */
[----:B------:R2:W-:Y:S01]  /*73c0*/  STL [R1+0x3b8], R117 ;  /* 0x0003b87501007387 */ /* 0x0005e20000100800 */
[----:B0-----:R-:W-:Y:S01]  /*73d0*/  LEA.HI.X.SX32 R115, R159, R111, 0x1, P5 ;  /* 0x0000006f9f737211 */ /* 0x001fe200028f0eff */
[----:B------:R-:W-:Y:S01]  /*73e0*/  IMAD R159, R40, 0xb, RZ ;  /* 0x0000000b289f7824 */ /* 0x000fe200078e02ff */
[----:B-1----:R-:W-:-:S03]  /*73f0*/  IADD3 R116, P5, R141, R114, RZ ;  /* 0x000000728d747210 */ /* 0x002fc60007fbe0ff */
[----:B------:R0:W-:Y:S01]  /*7400*/  STL [R1+0x4ac], R115 ;  /* 0x0004ac7301007387 */ /* 0x0001e20000100800 */
[----:B--2---:R-:W-:-:S03]  /*7410*/  LEA.HI.X.SX32 R117, R140, R111, 0x1, P1 ;  /* 0x0000006f8c757211 */ /* 0x004fc600008f0eff */
        /* <DEDUP_REMOVED lines=22> */
[----:B--2---:R-:W-:-:S03]  /*7580*/  LEA.HI.X.SX32 R117, R145, R111, 0x1, P5 ;  /* 0x0000006f91757211 */ /* 0x004fc600028f0eff */
[----:B------:R1:W-:Y:S01]  /*7590*/  STL [R1+0x3f4], R116 ;  /* 0x0003f47401007387 */ /* 0x0003e20000100800 */
[-C--:B0-----:R-:W-:Y:S02]  /*75a0*/  IADD3 R115, P6, R147, R114.reuse, RZ ;  /* 0x0000007293737210 */ /* 0x081fe40007fde0ff */
[----:B-1----:R-:W-:-:S03]  /*75b0*/  IADD3 R116, P5, R148, R114, RZ ;  /* 0x0000007294747210 */ /* 0x002fc60007fbe0ff */
[----:B------:R0:W-:Y:S04]  /*75c0*/  STL [R1+0x438], R115 ;  /* 0x0004387301007387 */ /* 0x0001e80000100800 */
        /* <DEDUP_REMOVED lines=15> */
[-C--:B0-----:R-:W-:Y:S02]  /*76c0*/  LEA.HI.X.SX32 R115, R148, R111.reuse, 0x1, P6 ;  /* 0x0000006f94737211 */ /* 0x081fe400030f0eff */
[----:B-1----:R-:W-:-:S03]  /*76d0*/  LEA.HI.X.SX32 R117, R149, R111, 0x1, P5 ;  /* 0x0000006f95757211 */ /* 0x002fc600028f0eff */
[----:B------:R0:W-:Y:S01]  /*76e0*/  STL [R1+0x434], R115 ;  /* 0x0004347301007387 */ /* 0x0001e20000100800 */
[----:B--2---:R-:W-:-:S05]  /*76f0*/  IADD3 R116, P6, R152, R114, RZ ;  /* 0x0000007298747210 */ /* 0x004fca0007fde0ff */
[----:B------:R1:W-:Y:S01]  /*7700*/  STL [R1+0x4c8], R116 ;  /* 0x0004c87401007387 */ /* 0x0003e20000100800 */
[----:B0-----:R-:W-:-:S03]  /*7710*/  IADD3 R115, P5, R153, R114, RZ ;  /* 0x0000007299737210 */ /* 0x001fc60007fbe0ff */
[----:B------:R0:W-:Y:S04]  /*7720*/  STL [R1+0x4a4], R117 ;  /* 0x0004a47501007387 */ /* 0x0001e80000100800 */
[----:B------:R2:W-:Y:S01]  /*7730*/  STL [R1+0x4f0], R115 ;  /* 0x0004f07301007387 */ /* 0x0005e20000100800 */
[----:B-1----:R-:W-:Y:S01]  /*7740*/  LEA.HI.X.SX32 R116, R159, R111, 0x1, P1 ;  /* 0x0000006f9f747211 */ /* 0x002fe200008f0eff */
[----:B------:R-:W-:Y:S01]  /*7750*/  IMAD R159, R40, 0x5, RZ ;  /* 0x00000005289f7824 */ /* 0x000fe200078e02ff */
[----:B0-----:R-:W-:-:S03]  /*7760*/  IADD3 R117, P1, R154, R114, RZ ;  /* 0x000000729a757210 */ /* 0x001fc60007f3e0ff */
        /* <DEDUP_REMOVED lines=19> */
[C---:B------:R-:W-:Y:S01]  /*78a0*/  IMAD.SHL.U32 R159, R40.reuse, 0x40, RZ ;  /* 0x00000040289f7824 */ /* 0x040fe200078e00ff */
[----:B0-----:R-:W-:-:S03]  /*78b0*/  LEA R117, P5, R40, R114, 0x7 ;  /* 0x0000007228757211 */ /* 0x001fc600078a38ff */
[----:B------:R0:W-:Y:S01]  /*78c0*/  STL [R1+0x4ec], R115 ;  /* 0x0004ec7301007387 */ /* 0x0001e20000100800 */
[----:B--2---:R-:W-:-:S03]  /*78d0*/  LEA.HI.X.SX32 R116, R154, R111, 0x1, P0 ;  /* 0x0000006f9a747211 */ /* 0x004fc600000f0eff */
[----:B------:R1:W-:Y:S04]  /*78e0*/  STL [R1+0x318], R117 ;  /* 0x0003187501007387 */ /* 0x0003e80000100800 */
[----:B------:R2:W-:Y:S01]  /*78f0*/  STL [R1+0x214], R116 ;  /* 0x0002147401007387 */ /* 0x0005e20000100800 */
[----:B0-----:R-:W-:Y:S02]  /*7900*/  LEA R115, P0, R40, R114, 0x6 ;  /* 0x0000007228737211 */ /* 0x001fe400078030ff */
[----:B-1----:R-:W-:-:S03]  /*7910*/  LEA.HI.X.SX32 R117, R155, R111, 0x1, P1 ;  /* 0x0000006f9b757211 */ /* 0x002fc600008f0eff */
[----:B------:R0:W-:Y:S01]  /*7920*/  STL [R1+0x418], R115 ;  /* 0x0004187301007387 */ /* 0x0001e20000100800 */
[----:B--2---:R-:W-:-:S03]  /*7930*/  LEA R116, P1, R40, R114, 0x5 ;  /* 0x0000007228747211 */ /* 0x004fc600078228ff */
[----:B------:R1:W-:Y:S04]  /*7940*/  STL [R1+0x394], R117 ;  /* 0x0003947501007387 */ /* 0x0003e80000100800 */
[----:B------:R2:W-:Y:S01]  /*7950*/  STL [R1+0x498], R116 ;  /* 0x0004987401007387 */ /* 0x0005e20000100800 */
[----:B0-----:R-:W-:Y:S02]  /*7960*/  LEA.HI.X.SX32 R115, R156, R111, 0x1, P3 ;  /* 0x0000006f9c737211 */ /* 0x001fe400018f0eff */
[----:B-1----:R-:W-:-:S03]  /*7970*/  LEA R117, P3, R40, R114, 0x4 ;  /* 0x0000007228757211 */ /* 0x002fc600078620ff */
[----:B------:R0:W-:Y:S01]  /*7980*/  STL [R1+0x454], R115 ;  /* 0x0004547301007387 */ /* 0x0001e20000100800 */
[----:B--2---:R-:W-:-:S03]  /*7990*/  LEA.HI.X.SX32 R116, R157, R111, 0x1, P4 ;  /* 0x0000006f9d747211 */ /* 0x004fc600020f0eff */
[----:B------:R1:W-:Y:S04]  /*79a0*/  STL [R1+0x4d8], R117 ;  /* 0x0004d87501007387 */ /* 0x0003e80000100800 */
[----:B------:R2:W-:Y:S01]  /*79b0*/  STL [R1+0x4b4], R116 ;  /* 0x0004b47401007387 */ /* 0x0005e20000100800 */
[----:B0-----:R-:W-:Y:S02]  /*79c0*/  LEA R115, P4, R40, R114, 0x3 ;  /* 0x0000007228737211 */ /* 0x001fe400078818ff */
[----:B-1----:R-:W-:-:S03]  /*79d0*/  LEA.HI.X.SX32 R117, R160, R111, 0x1, P6 ;  /* 0x0000006fa0757211 */ /* 0x002fc600030f0eff */
[----:B------:R0:W-:Y:S01]  /*79e0*/  STL [R1+0x4f8], R115 ;  /* 0x0004f87301007387 */ /* 0x0001e20000100800 */
[----:B------:R-:W-:Y:S01]  /*79f0*/  IMAD.SHL.U32 R160, R40, 0x8, RZ ;  /* 0x0000000828a07824 */ /* 0x000fe200078e00ff */
[----:B--2---:R-:W-:-:S05]  /*7a00*/  LEA.HI.X.SX32 R116, R158, R111, 0x1, P2 ;  /* 0x0000006f9e747211 */ /* 0x004fca00010f0eff */
[----:B------:R1:W-:Y:S01]  /*7a10*/  STL [R1+0x4e4], R116 ;  /* 0x0004e47401007387 */ /* 0x0003e20000100800 */
[----:B0-----:R-:W-:-:S05]  /*7a20*/  IADD3 R115, P2, R42, R114, RZ ;  /* 0x000000722a737210 */ /* 0x001fca0007f5e0ff */
[----:B------:R0:W-:Y:S01]  /*7a30*/  STL [R1+0x510], R115 ;  /* 0x0005107301007387 */ /* 0x0001e20000100800 */
[----:B-1----:R-:W-:-:S03]  /*7a40*/  LEA R116, P6, R40, R114, 0x2 ;  /* 0x0000007228747211 */ /* 0x002fc600078c10ff */
[----:B------:R1:W-:Y:S04]  /*7a50*/  STL [R1+0x4fc], R117 ;  /* 0x0004fc7501007387 */ /* 0x0003e80000100800 */
[----:B------:R2:W-:Y:S01]  /*7a60*/  STL [R1+0x508], R116 ;  /* 0x0005087401007387 */ /* 0x0005e20000100800 */
[-C--:B0-----:R-:W-:Y:S01]  /*7a70*/  LEA.HI.X.SX32 R115, R159, R111.reuse, 0x1, P5 ;  /* 0x0000006f9f737211 */ /* 0x081fe200028f0eff */
[----:B------:R-:W-:Y:S01]  /*7a80*/  IMAD.SHL.U32 R159, R40, 0x4, RZ ;  /* 0x00000004289f7824 */ /* 0x000fe200078e00ff */
[----:B-1----:R-:W-:-:S03]  /*7a90*/  LEA.HI.X.SX32 R117, R162, R111, 0x1, P0 ;  /* 0x0000006fa2757211 */ /* 0x002fc600000f0eff */
[----:B------:R0:W-:Y:S01]  /*7aa0*/  STL [R1+0x314], R115 ;  /* 0x0003147301007387 */ /* 0x0001e20000100800 */
[----:B--2---:R-:W-:-:S03]  /*7ab0*/  LEA.HI.X.SX32 R116, R161, R111, 0x1, P1 ;  /* 0x0000006fa1747211 */ /* 0x004fc600008f0eff */
[----:B------:R1:W-:Y:S04]  /*7ac0*/  STL [R1+0x414], R117 ;  /* 0x0004147501007387 */ /* 0x0003e80000100800 */
[----:B------:R2:W-:Y:S01]  /*7ad0*/  STL [R1+0x494], R116 ;  /* 0x0004947401007387 */ /* 0x0005e20000100800 */
[-C--:B0-----:R-:W-:Y:S02]  /*7ae0*/  LEA.HI.X.SX32 R115, R160, R111.reuse, 0x1, P3 ;  /* 0x0000006fa0737211 */ /* 0x081fe400018f0eff */
[----:B-1----:R-:W-:-:S03]  /*7af0*/  LEA.HI.X.SX32 R117, R159, R111, 0x1, P4 ;  /* 0x0000006f9f757211 */ /* 0x002fc600020f0eff */
[----:B------:R0:W-:Y:S01]  /*7b00*/  STL [R1+0x4d4], R115 ;  /* 0x0004d47301007387 */ /* 0x0001e20000100800 */
[----:B--2---:R-:W-:-:S03]  /*7b10*/  LEA.HI.X.SX32 R116, R40, R111, 0x1, P2 ;  /* 0x0000006f28747211 */ /* 0x004fc600010f0eff */
[----:B------:R1:W-:Y:S01]  /*7b20*/  STL [R1+0x4f4], R117 ;  /* 0x0004f47501007387 */ /* 0x0003e20000100800 */
[----:B------:R-:W-:-:S03]  /*7b30*/  CS2R R40, SRZ ;  /* 0x0000000000287805 */ /* 0x000fc6000001ff00 */
[----:B------:R2:W-:Y:S01]  /*7b40*/  STL [R1+0x50c], R116 ;  /* 0x00050c7401007387 */ /* 0x0005e20000100800 */
[----:B0-----:R-:W-:Y:S02]  /*7b50*/  LEA.HI.X.SX32 R115, R42, R111, 0x1, P6 ;  /* 0x0000006f2a737211 */ /* 0x001fe400030f0eff */
[----:B------:R-:W-:Y:S02]  /*7b60*/  CS2R R42, SRZ ;  /* 0x00000000002a7805 */ /* 0x000fe4000001ff00 */
[C---:B-1----:R-:W-:Y:S01]  /*7b70*/  LOP3.LUT R117, R2.reuse, 0x30, RZ, 0x3c, !PT ;  /* 0x0000003002757812 */ /* 0x042fe200078e3cff */
[----:B------:R0:W-:Y:S01]  /*7b80*/  STL [R1+0x504], R115 ;  /* 0x0005047301007387 */ /* 0x0001e20000100800 */
[----:B--2---:R-:W-:-:S05]  /*7b90*/  LOP3.LUT R116, R2, 0x10, RZ, 0x3c, !PT ;  /* 0x0000001002747812 */ /* 0x004fca00078e3cff */
[----:B------:R1:W-:Y:S01]  /*7ba0*/  STL [R1+0x558], R116 ;  /* 0x0005587401007387 */ /* 0x0003e20000100800 */
[----:B0-----:R-:W-:-:S05]  /*7bb0*/  LOP3.LUT R115, R2, 0x20, RZ, 0x3c, !PT ;  /* 0x0000002002737812 */ /* 0x001fca00078e3cff */
[----:B------:R0:W-:Y:S01]  /*7bc0*/  STL [R1+0x554], R115 ;  /* 0x0005547301007387 */ /* 0x0001e20000100800 */
[----:B-1----:R-:W-:-:S03]  /*7bd0*/  LOP3.LUT R116, R2, 0x40, RZ, 0x3c, !PT ;  /* 0x0000004002747812 */ /* 0x002fc600078e3cff */
[----:B------:R1:W-:Y:S04]  /*7be0*/  STL [R1+0x550], R117 ;  /* 0x0005507501007387 */ /* 0x0003e80000100800 */
[----:B------:R2:W-:Y:S01]  /*7bf0*/  STL [R1+0x54c], R116 ;  /* 0x00054c7401007387 */ /* 0x0005e20000100800 */
[C---:B0-----:R-:W-:Y:S02]  /*7c00*/  LOP3.LUT R115, R2.reuse, 0x50, RZ, 0x3c, !PT ;  /* 0x0000005002737812 */ /* 0x041fe400078e3cff */
[----:B-1----:R-:W-:-:S03]  /*7c10*/  LOP3.LUT R117, R2, 0x60, RZ, 0x3c, !PT ;  /* 0x0000006002757812 */ /* 0x002fc600078e3cff */
[----:B------:R0:W-:Y:S01]  /*7c20*/  STL [R1+0x548], R115 ;  /* 0x0005487301007387 */ /* 0x0001e20000100800 */
[----:B--2---:R-:W-:-:S03]  /*7c30*/  LOP3.LUT R116, R2, 0x70, RZ, 0x3c, !PT ;  /* 0x0000007002747812 */ /* 0x004fc600078e3cff */
[----:B------:R1:W-:Y:S04]  /*7c40*/  STL [R1+0x544], R117 ;  /* 0x0005447501007387 */ /* 0x0003e80000100800 */
[----:B------:R2:W-:Y:S01]  /*7c50*/  STL [R1+0x540], R116 ;  /* 0x0005407401007387 */ /* 0x0005e20000100800 */
[C---:B0-----:R-:W-:Y:S02]  /*7c60*/  LOP3.LUT R115, R3.reuse, 0x10, RZ, 0x3c, !PT ;  /* 0x0000001003737812 */ /* 0x041fe400078e3cff */
[C---:B------:R-:W-:Y:S02]  /*7c70*/  LOP3.LUT R115, R3.reuse, 0x40, RZ, 0x3c, !PT ;  /* 0x0000004003737812 */ /* 0x040fe400078e3cff */
[C---:B-1----:R-:W-:Y:S02]  /*7c80*/  LOP3.LUT R117, R3.reuse, 0x20, RZ, 0x3c, !PT ;  /* 0x0000002003757812 */ /* 0x042fe400078e3cff */
[----:B------:R-:W-:-:S02]  /*7c90*/  LOP3.LUT R117, R3, 0x50, RZ, 0x3c, !PT ;  /* 0x0000005003757812 */ /* 0x000fc400078e3cff */
[C---:B--2---:R-:W-:Y:S02]  /*7ca0*/  LOP3.LUT R116, R3.reuse, 0x30, RZ, 0x3c, !PT ;  /* 0x0000003003747812 */ /* 0x044fe400078e3cff */
[C---:B------:R-:W-:Y:S02]  /*7cb0*/  LOP3.LUT R116, R3.reuse, 0x60, RZ, 0x3c, !PT ;  /* 0x0000006003747812 */ /* 0x040fe400078e3cff */
[----:B------:R-:W-:-:S07]  /*7cc0*/  LOP3.LUT R115, R3, 0x70, RZ, 0x3c, !PT ;  /* 0x0000007003737812 */ /* 0x000fce00078e3cff */
.L_x_1:
[----:B------:R-:W2:Y:S01]  /*7cd0*/  LDL R117, [R1+0x50c] ;  /* 0x00050c0001757983 */ /* 0x000ea20000100800 */
[----:B------:R-:W-:Y:S01]  /*7ce0*/  MOV R113, UR49 ;  /* 0x0000003100717c02 */ /* 0x000fe20008000f00 */
[----:B------:R-:W0:Y:S02]  /*7cf0*/  LDC R130, c[0x0][0x230] ;  /* 0x00008c00ff827b82 */ /* 0x000e240000000800 */
[----:B------:R-:W2:Y:S04]  /*7d00*/  LDL R116, [R1+0x510] ;  /* 0x0005100001747983 */ /* 0x000ea80000100800 */
[----:B------:R-:W-:Y:S04]  /*7d10*/  STL [R1+0x650], R7 ;  /* 0x0006500701007387 */ /* 0x000fe80000100800 */
[----:B------:R-:W-:Y:S04]  /*7d20*/  STL [R1+0x61c], R3 ;  /* 0x00061c0301007387 */ /* 0x000fe80000100800 */
[----:B------:R1:W-:Y:S01]  /*7d30*/  STL [R1+0x618], R112 ;  /* 0x0006187001007387 */ /* 0x0003e20000100800 */
[----:B------:R-:W-:-:S03]  /*7d40*/  MOV R115, UR53 ;  /* 0x0000003500737c02 */ /* 0x000fc60008000f00 */
[----:B-1----:R-:W3:Y:S04]  /*7d50*/  LDL.LU R112, [R1+0x508] ;  /* 0x0005080001707983 */ /* 0x002ee80000300800 */
[----:B-----5:R1:W-:Y:S04]  /*7d60*/  STL [R1+0x57c], R0 ;  /* 0x00057c0001007387 */ /* 0x0203e80000100800 */
[----:B------:R-:W4:Y:S04]  /*7d70*/  LDL R132, [R1+0x504] ;  /* 0x0005040001847983 */ /* 0x000f280000100800 */
[----:B------:R0:W-:Y:S01]  /*7d80*/  STL [R1+0x538], R113 ;  /* 0x0005387101007387 */ /* 0x0001e20000100800 */
[----:B-1----:R-:W-:-:S05]  /*7d90*/  MOV R0, UR48 ;  /* 0x0000003000007c02 */ /* 0x002fca0008000f00 */
[----:B------:R1:W-:Y:S01]  /*7da0*/  STL [R1+0x534], R0 ;  /* 0x0005340001007387 */ /* 0x0003e20000100800 */
[----:B0-----:R-:W-:-:S03]  /*7db0*/  MOV R113, UR52 ;  /* 0x0000003400717c02 */ /* 0x001fc60008000f00 */
[----:B------:R-:W-:Y:S04]  /*7dc0*/  STL [R1+0x530], R115 ;  /* 0x0005307301007387 */ /* 0x000fe80000100800 */
[----:B------:R-:W4:Y:S01]  /*7dd0*/  LDL R119, [R1+0x4fc] ;  /* 0x0004fc0001777983 */ /* 0x000f220000100800 */
[----:B-1----:R-:W-:-:S03]  /*7de0*/  MOV R0, UR57 ;  /* 0x0000003900007c02 */ /* 0x002fc60008000f00 */
[----:B------:R0:W-:Y:S04]  /*7df0*/  STL [R1+0x52c], R113 ;  /* 0x00052c7101007387 */ /* 0x0001e80000100800 */
[----:B------:R-:W4:Y:S04]  /*7e00*/  LDL R118, [R1+0x500] ;  /* 0x0005000001767983 */ /* 0x000f280000100800 */
[----:B------:R1:W-:Y:S04]  /*7e10*/  STL [R1+0x528], R0 ;  /* 0x0005280001007387 */ /* 0x0003e80000100800 */
[----:B------:R-:W4:Y:S01]  /*7e20*/  LDL R131, [R1+0x4f4] ;  /* 0x0004f40001837983 */ /* 0x000f220000100800 */
[----:B------:R-:W-:-:S03]  /*7e30*/  IMAD R130, R110, -0x80, R130 ;  /* 0xffffff806e827824 */ /* 0x000fc600078e0282 */
[----:B------:R-:W4:Y:S02]  /*7e40*/  LDL R123, [R1+0x4f8] ;  /* 0x0004f800017b7983 */ /* 0x000f240000100800 */
[C---:B------:R-:W-:Y:S02]  /*7e50*/  ISETP.GT.AND P1, PT, R130.reuse, 0x1, PT ;  /* 0x000000018200780c */ /* 0x040fe40003f24270 */
[C---:B------:R-:W-:Y:S02]  /*7e60*/  ISETP.GT.AND P2, PT, R130.reuse, 0x2, PT ;  /* 0x000000028200780c */ /* 0x040fe40003f44270 */
[----:B0-----:R-:W-:Y:S02]  /*7e70*/  MOV R113, UR56 ;  /* 0x0000003800717c02 */ /* 0x001fe40008000f00 */
[----:B------:R-:W-:Y:S02]  /*7e80*/  PRMT R156, RZ, 0x7610, R156 ;  /* 0x00007610ff9c7816 */ /* 0x000fe4000000009c */
[----:B------:R-:W-:Y:S01]  /*7e90*/  ISETP.GT.AND P3, PT, R130, 0x3, PT ;  /* 0x000000038200780c */ /* 0x000fe20003f64270 */
[----:B------:R-:W-:Y:S01]  /*7ea0*/  STL [R1+0x620], R113 ;  /* 0x0006207101007387 */ /* 0x000fe20000100800 */
[----:B------:R-:W-:-:S02]  /*7eb0*/  PRMT R182, RZ, 0x7610, R182 ;  /* 0x00007610ffb67816 */ /* 0x000fc400000000b6 */
[----:B------:R-:W-:Y:S01]  /*7ec0*/  ISETP.GT.AND P4, PT, R130, 0x4, PT ;  /* 0x000000048200780c */ /* 0x000fe20003f84270 */
[----:B------:R-:W-:Y:S04]  /*7ed0*/  STL [R1+0x624], R110 ;  /* 0x0006246e01007387 */ /* 0x000fe80000100800 */
[----:B------:R-:W-:Y:S04]  /*7ee0*/  STL [R1+0x628], R111 ;  /* 0x0006286f01007387 */ /* 0x000fe80000100800 */
[----:B------:R0:W-:Y:S04]  /*7ef0*/  STL [R1+0x62c], R114 ;  /* 0x00062c7201007387 */ /* 0x0001e80000100800 */
[----:B------:R-:W4:Y:S04]  /*7f00*/  LDL R120, [R1+0x4ec] ;  /* 0x0004ec0001787983 */ /* 0x000f280000100800 */
[----:B-1----:R-:W4:Y:S01]  /*7f10*/  LDL R0, [R1+0x4f0] ;  /* 0x0004f00001007983 */ /* 0x002f220000100800 */
[----:B------:R-:W-:-:S03]  /*7f20*/  PRMT R166, RZ, 0x7610, R166 ;  /* 0x00007610ffa67816 */ /* 0x000fc600000000a6 */
[----:B--2---:R3:W2:Y:S02]  /*7f30*/  @P1 LDG.E.U16 R156, desc[UR6][R116.64] ;  /* 0x00000006749c1981 */ /* 0x0046a4000c1e1500 */
[----:B---3--:R-:W-:Y:S02]  /*7f40*/  @P2 IMAD.MOV.U32 R116, RZ, RZ, R112 ;  /* 0x000000ffff742224 */ /* 0x008fe400078e0070 */
[----:B------:R-:W-:Y:S01]  /*7f50*/  STL [R1+0x630], R112 ;  /* 0x0006307001007387 */ /* 0x000fe20000100800 */
[----:B----4-:R-:W-:-:S03]  /*7f60*/  @P2 IMAD.MOV.U32 R117, RZ, RZ, R132 ;  /* 0x000000ffff752224 */ /* 0x010fc600078e0084 */
[----:B------:R-:W3:Y:S04]  /*7f70*/  LDL R132, [R1+0x4dc] ;  /* 0x0004dc0001847983 */ /* 0x000ee80000100800 */
[----:B------:R1:W4:Y:S02]  /*7f80*/  @P2 LDG.E.U16 R182, desc[UR6][R116.64] ;  /* 0x0000000674b62981 */ /* 0x000324000c1e1500 */
[----:B-1----:R-:W-:Y:S02]  /*7f90*/  @P3 IMAD.MOV.U32 R117, RZ, RZ, R119 ;  /* 0x000000ffff753224 */ /* 0x002fe400078e0077 */
[----:B------:R-:W2:Y:S01]  /*7fa0*/  LDL R119, [R1+0x4e4] ;  /* 0x0004e40001777983 */ /* 0x000ea20000100800 */
[----:B------:R-:W-:-:S03]  /*7fb0*/  @P3 IMAD.MOV.U32 R116, RZ, RZ, R118 ;  /* 0x000000ffff743224 */ /* 0x000fc600078e0076 */
[----:B------:R-:W3:Y:S04]  /*7fc0*/  LDL R118, [R1+0x4e8] ;  /* 0x0004e80001767983 */ /* 0x000ee80000100800 */
[----:B------:R1:W4:Y:S02]  /*7fd0*/  @P3 LDG.E.U16 R166, desc[UR6][R116.64] ;  /* 0x0000000674a63981 */ /* 0x000324000c1e1500 */
[----:B-1----:R-:W-:Y:S02]  /*7fe0*/  @P4 IMAD.MOV.U32 R117, RZ, RZ, R131 ;  /* 0x000000ffff754224 */ /* 0x002fe400078e0083 */
[----:B------:R-:W4:Y:S01]  /*7ff0*/  LDL R131, [R1+0x4e0] ;  /* 0x0004e00001837983 */ /* 0x000f220000100800 */
[C---:B------:R-:W-:Y:S01]  /*8000*/  ISETP.GT.AND P0, PT, R130.reuse, RZ, PT ;  /* 0x000000ff8200720c */ /* 0x040fe20003f04270 */
[----:B------:R-:W-:Y:S01]  /*8010*/  @P4 IMAD.MOV.U32 R116, RZ, RZ, R123 ;  /* 0x000000ffff744224 */ /* 0x000fe200078e007b */
[----:B------:R-:W-:Y:S01]  /*8020*/  ISETP.GT.AND P5, PT, R130, 0x5, PT ;  /* 0x000000058200780c */ /* 0x000fe20003fa4270 */
[----:B------:R-:W4:Y:S01]  /*8030*/  LDL R123, [R1+0x4d4] ;  /* 0x0004d400017b7983 */ /* 0x000f220000100800 */
[----:B------:R-:W-:-:S02]  /*8040*/  PRMT R121, RZ, 0x7610, R121 ;  /* 0x00007610ff797816 */ /* 0x000fc40000000079 */
[----:B------:R-:W-:Y:S02]  /*8050*/  PRMT R140, RZ, 0x7610, R140 ;  /* 0x00007610ff8c7816 */ /* 0x000fe4000000008c */
[----:B------:R-:W-:Y:S02]  /*8060*/  ISETP.GT.AND P1, PT, R130, 0x6, PT ;  /* 0x000000068200780c */ /* 0x000fe40003f24270 */
[----:B------:R1:W4:Y:S03]  /*8070*/  @P4 LDG.E.U16 R121, desc[UR6][R116.64] ;  /* 0x0000000674794981 */ /* 0x000326000c1e1500 */
[----:B------:R-:W-:Y:S01]  /*8080*/  @P0 IMAD.MOV.U32 R115, RZ, RZ, R111 ;  /* 0x000000ffff730224 */ /* 0x000fe200078e006f */
[----:B------:R-:W-:-:S04]  /*8090*/  PRMT R134, RZ, 0x7610, R134 ;  /* 0x00007610ff867816 */ /* 0x000fc80000000086 */
[----:B------:R0:W4:Y:S01]  /*80a0*/  @P0 LDG.E.U16 R140, desc[UR6][R114.64] ;  /* 0x00000006728c0981 */ /* 0x000122000c1e1500 */
[----:B------:R-:W-:Y:S01]  /*80b0*/  ISETP.GT.AND P0, PT, R130, 0x7, PT ;  /* 0x000000078200780c */ /* 0x000fe20003f04270 */
[----:B-1----:R-:W-:Y:S02]  /*80c0*/  @P5 IMAD.MOV.U32 R117, RZ, RZ, R120 ;  /* 0x000000ffff755224 */ /* 0x002fe400078e0078 */
[----:B------:R-:W-:Y:S01]  /*80d0*/  @P5 IMAD.MOV.U32 R116, RZ, RZ, R0 ;  /* 0x000000ffff745224 */ /* 0x000fe200078e0000 */
[----:B------:R-:W-:Y:S01]  /*80e0*/  PRMT R133, RZ, 0x7610, R133 ;  /* 0x00007610ff857816 */ /* 0x000fe20000000085 */
[----:B------:R-:W4:Y:S04]  /*80f0*/  LDL R0, [R1+0x4d8] ;  /* 0x0004d80001007983 */ /* 0x000f280000100800 */
[----:B------:R2:W4:Y:S01]  /*8100*/  @P5 LDG.E.U16 R134, desc[UR6][R116.64] ;  /* 0x0000000674865981 */ /* 0x000522000c1e1500 */
[----:B0-----:R-:W-:Y:S01]  /*8110*/  PRMT R114, RZ, 0x7610, R114 ;  /* 0x00007610ff727816 */ /* 0x001fe20000000072 */
[----:B--2---:R-:W-:-:S02]  /*8120*/  @P1 IMAD.MOV.U32 R117, RZ, RZ, R119 ;  /* 0x000000ffff751224 */ /* 0x004fc400078e0077 */
[----:B---3--:R-:W-:-:S05]  /*8130*/  @P1 IMAD.MOV.U32 R116, RZ, RZ, R118 ;  /* 0x000000ffff741224 */ /* 0x008fca00078e0076 */
[----:B------:R0:W2:Y:S02]  /*8140*/  @P1 LDG.E.U16 R133, desc[UR6][R116.64] ;  /* 0x0000000674851981 */ /* 0x0000a4000c1e1500 */
[----:B0-----:R-:W-:Y:S02]  /*8150*/  @P0 IMAD.MOV.U32 R117, RZ, RZ, R132 ;  /* 0x000000ffff750224 */ /* 0x001fe400078e0084 */
[----:B----4-:R-:W-:-:S05]  /*8160*/  @P0 IMAD.MOV.U32 R116, RZ, RZ, R131 ;  /* 0x000000ffff740224 */ /* 0x010fca00078e0083 */
[----:B------:R0:W3:Y:S04]  /*8170*/  @P0 LDG.E.U16 R114, desc[UR6][R116.64] ;  /* 0x0000000674720981 */ /* 0x0000e8000c1e1500 */
[----:B------:R1:W-:Y:S04]  /*8180*/  STL [R1+0x520], R121 ;  /* 0x0005207901007387 */ /* 0x0003e80000100800 */
[----:B------:R-:W4:Y:S04]  /*8190*/  LDL R120, [R1+0x4d0] ;  /* 0x0004d00001787983 */ /* 0x000f280000100800 */
[----:B------:R-:W2:Y:S04]  /*81a0*/  LDL R118, [R1+0x4c8] ;  /* 0x0004c80001767983 */ /* 0x000ea80000100800 */
[----:B-1----:R-:W2:Y:S01]  /*81b0*/  LDL R121, [R1+0x4cc] ;  /* 0x0004cc0001797983 */ /* 0x002ea20000100800 */
[----:B------:R-:W-:-:S03]  /*81c0*/  ISETP.GT.AND P2, PT, R130, 0x8, PT ;  /* 0x000000088200780c */ /* 0x000fc60003f44270 */
[----:B------:R-:W2:Y:S10]  /*81d0*/  LDL R119, [R1+0x4c4] ;  /* 0x0004c40001777983 */ /* 0x000eb40000100800 */
[----:B0-----:R-:W-:-:S02]  /*81e0*/  @P2 IMAD.MOV.U32 R116, RZ, RZ, R0 ;  /* 0x000000ffff742224 */ /* 0x001fc400078e0000 */
[----:B------:R-:W-:Y:S01]  /*81f0*/  @P2 IMAD.MOV.U32 R117, RZ, RZ, R123 ;  /* 0x000000ffff752224 */ /* 0x000fe200078e007b */
[C---:B------:R-:W-:Y:S01]  /*8200*/  ISETP.GT.AND P3, PT, R130.reuse, 0x9, PT ;  /* 0x000000098200780c */ /* 0x040fe20003f64270 */
[----:B---3--:R-:W-:Y:S04]  /*8210*/  STL [R1+0x634], R114 ;  /* 0x0006347201007387 */ /* 0x008fe80000100800 */
[----:B------:R-:W3:Y:S04]  /*8220*/  LDL R123, [R1+0x4bc] ;  /* 0x0004bc00017b7983 */ /* 0x000ee80000100800 */
[----:B------:R-:W3:Y:S01]  /*8230*/  LDL R0, [R1+0x4c0] ;  /* 0x0004c00001007983 */ /* 0x000ee20000100800 */
[----:B------:R-:W-:-:S02]  /*8240*/  ISETP.GT.AND P4, PT, R130, 0xa, PT ;  /* 0x0000000a8200780c */ /* 0x000fc40003f84270 */
[----:B------:R-:W-:Y:S01]  /*8250*/  PRMT R143, RZ, 0x7610, R143 ;  /* 0x00007610ff8f7816 */ /* 0x000fe2000000008f */
[----:B------:R-:W3:Y:S01]  /*8260*/  LDL R132, [R1+0x4b4] ;  /* 0x0004b40001847983 */ /* 0x000ee20000100800 */
[----:B------:R-:W-:-:S03]  /*8270*/  PRMT R159, RZ, 0x7610, R159 ;  /* 0x00007610ff9f7816 */ /* 0x000fc6000000009f */
[----:B------:R-:W3:Y:S04]  /*8280*/  LDL R131, [R1+0x4b8] ;  /* 0x0004b80001837983 */ /* 0x000ee80000100800 */
[----:B------:R4:W3:Y:S02]  /*8290*/  @P2 LDG.E.U16 R143, desc[UR6][R116.64] ;  /* 0x00000006748f2981 */ /* 0x0008e4000c1e1500 */
[----:B----4-:R-:W-:Y:S02]  /*82a0*/  @P3 IMAD.MOV.U32 R116, RZ, RZ, R120 ;  /* 0x000000ffff743224 */ /* 0x010fe400078e0078 */
[----:B--2---:R-:W-:Y:S01]  /*82b0*/  @P3 IMAD.MOV.U32 R117, RZ, RZ, R121 ;  /* 0x000000ffff753224 */ /* 0x004fe200078e0079 */
[----:B------:R-:W-:Y:S01]  /*82c0*/  ISETP.GT.AND P1, PT, R130, 0xb, PT ;  /* 0x0000000b8200780c */ /* 0x000fe20003f24270 */
[----:B------:R-:W2:Y:S04]  /*82d0*/  LDL R121, [R1+0x4ac] ;  /* 0x0004ac0001797983 */ /* 0x000ea80000100800 */
[----:B------:R0:W4:Y:S04]  /*82e0*/  @P3 LDG.E.U16 R159, desc[UR6][R116.64] ;  /* 0x00000006749f3981 */ /* 0x000128000c1e1500 */
[----:B------:R-:W4:Y:S01]  /*82f0*/  LDL R120, [R1+0x4a4] ;  /* 0x0004a40001787983 */ /* 0x000f220000100800 */
[----:B0-----:R-:W-:-:S03]  /*8300*/  @P4 IMAD.MOV.U32 R116, RZ, RZ, R118 ;  /* 0x000000ffff744224 */ /* 0x001fc600078e0076 */
[----:B------:R-:W4:Y:S01]  /*8310*/  LDL R118, [R1+0x4b0] ;  /* 0x0004b00001767983 */ /* 0x000f220000100800 */
[----:B------:R-:W-:-:S03]  /*8320*/  @P4 IMAD.MOV.U32 R117, RZ, RZ, R119 ;  /* 0x000000ffff754224 */ /* 0x000fc600078e0077 */
[----:B------:R-:W4:Y:S01]  /*8330*/  LDL R119, [R1+0x4a8] ;  /* 0x0004a80001777983 */ /* 0x000f220000100800 */
[----:B------:R-:W-:-:S03]  /*8340*/  PRMT R181, RZ, 0x7610, R181 ;  /* 0x00007610ffb57816 */ /* 0x000fc600000000b5 */
[----:B------:R-:W-:Y:S04]  /*8350*/  STL [R1+0x51c], R134 ;  /* 0x00051c8601007387 */ /* 0x000fe80000100800 */
[----:B------:R3:W4:Y:S02]  /*8360*/  @P4 LDG.E.U16 R181, desc[UR6][R116.64] ;  /* 0x0000000674b54981 */ /* 0x000724000c1e1500 */
[----:B---3--:R-:W-:Y:S02]  /*8370*/  @P1 IMAD.MOV.U32 R117, RZ, RZ, R123 ;  /* 0x000000ffff751224 */ /* 0x008fe400078e007b */
[----:B------:R-:W3:Y:S01]  /*8380*/  LDL R123, [R1+0x49c] ;  /* 0x00049c00017b7983 */ /* 0x000ee20000100800 */
[----:B------:R-:W-:-:S03]  /*8390*/  @P1 IMAD.MOV.U32 R116, RZ, RZ, R0 ;  /* 0x000000ffff741224 */ /* 0x000fc600078e0000 */
[----:B------:R-:W3:Y:S01]  /*83a0*/  LDL R0, [R1+0x4a0] ;  /* 0x0004a00001007983 */ /* 0x000ee20000100800 */
[C---:B------:R-:W-:Y:S02]  /*83b0*/  ISETP.GT.AND P0, PT, R130.reuse, 0xc, PT ;  /* 0x0000000c8200780c */ /* 0x040fe40003f04270 */
[----:B------:R-:W-:Y:S02]  /*83c0*/  PRMT R165, RZ, 0x7610, R165 ;  /* 0x00007610ffa57816 */ /* 0x000fe400000000a5 */
[C---:B------:R-:W-:Y:S02]  /*83d0*/  ISETP.GT.AND P2, PT, R130.reuse, 0xd, PT ;  /* 0x0000000d8200780c */ /* 0x040fe40003f44270 */
[----:B------:R-:W-:Y:S02]  /*83e0*/  PRMT R129, RZ, 0x7610, R129 ;  /* 0x00007610ff817816 */ /* 0x000fe40000000081 */
[----:B------:R-:W-:Y:S01]  /*83f0*/  ISETP.GT.AND P3, PT, R130, 0xe, PT ;  /* 0x0000000e8200780c */ /* 0x000fe20003f64270 */
[----:B------:R0:W3:Y:S01]  /*8400*/  @P1 LDG.E.U16 R165, desc[UR6][R116.64] ;  /* 0x0000000674a51981 */ /* 0x0000e2000c1e1500 */
[----:B------:R-:W-:-:S03]  /*8410*/  PRMT R127, RZ, 0x7610, R127 ;  /* 0x00007610ff7f7816 */ /* 0x000fc6000000007f */
[----:B0-----:R-:W-:Y:S02]  /*8420*/  @P0 IMAD.MOV.U32 R116, RZ, RZ, R131 ;  /* 0x000000ffff740224 */ /* 0x001fe400078e0083 */
[----:B------:R-:W-:-:S05]  /*8430*/  @P0 IMAD.MOV.U32 R117, RZ, RZ, R132 ;  /* 0x000000ffff750224 */ /* 0x000fca00078e0084 */
[----:B------:R2:W3:Y:S01]  /*8440*/  @P0 LDG.E.U16 R129, desc[UR6][R116.64] ;  /* 0x0000000674810981 */ /* 0x0004e2000c1e1500 */
[----:B------:R-:W-:Y:S02]  /*8450*/  ISETP.GT.AND P4, PT, R130, 0xf, PT ;  /* 0x0000000f8200780c */ /* 0x000fe40003f84270 */
[----:B------:R-:W-:Y:S01]  /*8460*/  PRMT R128, RZ, 0x7610, R128 ;  /* 0x00007610ff807816 */ /* 0x000fe20000000080 */
[----:B--2---:R-:W-:Y:S02]  /*8470*/  @P2 IMAD.MOV.U32 R117, RZ, RZ, R121 ;  /* 0x000000ffff752224 */ /* 0x004fe400078e0079 */
[----:B----4-:R-:W-:-:S05]  /*8480*/  @P2 IMAD.MOV.U32 R116, RZ, RZ, R118 ;  /* 0x000000ffff742224 */ /* 0x010fca00078e0076 */
[----:B------:R0:W2:Y:S02]  /*8490*/  @P2 LDG.E.U16 R127, desc[UR6][R116.64] ;  /* 0x00000006747f2981 */ /* 0x0000a4000c1e1500 */
[----:B0-----:R-:W-:Y:S02]  /*84a0*/  @P3 IMAD.MOV.U32 R116, RZ, RZ, R119 ;  /* 0x000000ffff743224 */ /* 0x001fe400078e0077 */
[----:B------:R-:W-:-:S05]  /*84b0*/  @P3 IMAD.MOV.U32 R117, RZ, RZ, R120 ;  /* 0x000000ffff753224 */ /* 0x000fca00078e0078 */
[----:B------:R3:W4:Y:S01]  /*84c0*/  @P3 LDG.E.U16 R128, desc[UR6][R116.64] ;  /* 0x0000000674803981 */ /* 0x000722000c1e1500 */
[----:B------:R-:W-:-:S03]  /*84d0*/  PRMT R111, RZ, 0x7610, R111 ;  /* 0x00007610ff6f7816 */ /* 0x000fc6000000006f */
[----:B------:R-:W-:Y:S04]  /*84e0*/  STL [R1+0x518], R133 ;  /* 0x0005188501007387 */ /* 0x000fe80000100800 */
[----:B------:R-:W4:Y:S04]  /*84f0*/  LDL R121, [R1+0x494] ;  /* 0x0004940001797983 */ /* 0x000f280000100800 */
[----:B------:R-:W4:Y:S04]  /*8500*/  LDL R118, [R1+0x498] ;  /* 0x0004980001767983 */ /* 0x000f280000100800 */
[----:B------:R-:W4:Y:S04]  /*8510*/  LDL R120, [R1+0x48c] ;  /* 0x00048c0001787983 */ /* 0x000f280000100800 */
[----:B------:R-:W4:Y:S01]  /*8520*/  LDL R119, [R1+0x490] ;  /* 0x0004900001777983 */ /* 0x000f220000100800 */
[----:B---3--:R-:W-:-:S02]  /*8530*/  @P4 IMAD.MOV.U32 R117, RZ, RZ, R123 ;  /* 0x000000ffff754224 */ /* 0x008fc400078e007b */
[----:B------:R-:W-:-:S05]  /*8540*/  @P4 IMAD.MOV.U32 R116, RZ, RZ, R0 ;  /* 0x000000ffff744224 */ /* 0x000fca00078e0000 */
[----:B------:R0:W3:Y:S01]  /*8550*/  @P4 LDG.E.U16 R111, desc[UR6][R116.64] ;  /* 0x00000006746f4981 */ /* 0x0000e2000c1e1500 */
[----:B------:R-:W-:-:S03]  /*8560*/  ISETP.GT.AND P1, PT, R130, 0x10, PT ;  /* 0x000000108200780c */ /* 0x000fc60003f24270 */
[----:B--2---:R1:W-:Y:S04]  /*8570*/  STL [R1+0x50], R127 ;  /* 0x0000507f01007387 */ /* 0x0043e80000100800 */
[----:B-1----:R-:W2:Y:S04]  /*8580*/  LDL R127, [R1+0x488] ;  /* 0x00048800017f7983 */ /* 0x002ea80000100800 */
[----:B----4-:R1:W-:Y:S04]  /*8590*/  STL [R1+0x4c], R128 ;  /* 0x00004c8001007387 */ /* 0x0103e80000100800 */
[----:B------:R-:W4:Y:S04]  /*85a0*/  LDL R123, [R1+0x47c] ;  /* 0x00047c00017b7983 */ /* 0x000f280000100800 */
[----:B------:R-:W4:Y:S04]  /*85b0*/  LDL R0, [R1+0x480] ;  /* 0x0004800001007983 */ /* 0x000f280000100800 */
[----:B-1----:R-:W4:Y:S01]  /*85c0*/  LDL R128, [R1+0x484] ;  /* 0x0004840001807983 */ /* 0x002f220000100800 */
[----:B0-----:R-:W-:-:S02]  /*85d0*/  @P1 IMAD.MOV.U32 R116, RZ, RZ, R118 ;  /* 0x000000ffff741224 */ /* 0x001fc400078e0076 */
[----:B------:R-:W-:Y:S01]  /*85e0*/  @P1 IMAD.MOV.U32 R117, RZ, RZ, R121 ;  /* 0x000000ffff751224 */ /* 0x000fe200078e0079 */
[----:B---3--:R0:W-:Y:S04]  /*85f0*/  STL [R1+0x638], R111 ;  /* 0x0006386f01007387 */ /* 0x0081e80000100800 */
[----:B------:R-:W3:Y:S04]  /*8600*/  LDL R121, [R1+0x474] ;  /* 0x0004740001797983 */ /* 0x000ee80000100800 */
[----:B------:R-:W3:Y:S01]  /*8610*/  LDL R118, [R1+0x478] ;  /* 0x0004780001767983 */ /* 0x000ee20000100800 */
[----:B------:R-:W-:-:S02]  /*8620*/  ISETP.GT.AND P0, PT, R130, 0x11, PT ;  /* 0x000000118200780c */ /* 0x000fc40003f04270 */
[----:B------:R-:W-:Y:S02]  /*8630*/  PRMT R142, RZ, 0x7610, R142 ;  /* 0x00007610ff8e7816 */ /* 0x000fe4000000008e */
[C---:B------:R-:W-:Y:S02]  /*8640*/  ISETP.GT.AND P2, PT, R130.reuse, 0x12, PT ;  /* 0x000000128200780c */ /* 0x040fe40003f44270 */
[----:B------:R-:W-:Y:S02]  /*8650*/  PRMT R158, RZ, 0x7610, R158 ;  /* 0x00007610ff9e7816 */ /* 0x000fe4000000009e */
[C---:B------:R-:W-:Y:S01]  /*8660*/  ISETP.GT.AND P3, PT, R130.reuse, 0x13, PT ;  /* 0x000000138200780c */ /* 0x040fe20003f64270 */
[----:B------:R1:W3:Y:S01]  /*8670*/  @P1 LDG.E.U16 R142, desc[UR6][R116.64] ;  /* 0x00000006748e1981 */ /* 0x0002e2000c1e1500 */
[----:B------:R-:W-:Y:S02]  /*8680*/  ISETP.GT.AND P4, PT, R130, 0x14, PT ;  /* 0x000000148200780c */ /* 0x000fe40003f84270 */
[----:B------:R-:W-:Y:S01]  /*8690*/  PRMT R180, RZ, 0x7610, R180 ;  /* 0x00007610ffb47816 */ /* 0x000fe200000000b4 */
[----:B------:R-:W-:Y:S01]  /*86a0*/  STL [R1+0x54], R129 ;  /* 0x0000548101007387 */ /* 0x000fe20000100800 */
[----:B-1----:R-:W-:-:S02]  /*86b0*/  @P0 IMAD.MOV.U32 R116, RZ, RZ, R119 ;  /* 0x000000ffff740224 */ /* 0x002fc400078e0077 */
[----:B------:R-:W-:Y:S01]  /*86c0*/  @P0 IMAD.MOV.U32 R117, RZ, RZ, R120 ;  /* 0x000000ffff750224 */ /* 0x000fe200078e0078 */
[----:B------:R-:W3:Y:S04]  /*86d0*/  LDL R119, [R1+0x470] ;  /* 0x0004700001777983 */ /* 0x000ee80000100800 */
[----:B------:R2:W3:Y:S04]  /*86e0*/  @P0 LDG.E.U16 R158, desc[UR6][R116.64] ;  /* 0x00000006749e0981 */ /* 0x0004e8000c1e1500 */
[----:B------:R-:W3:Y:S01]  /*86f0*/  LDL R120, [R1+0x46c] ;  /* 0x00046c0001787983 */ /* 0x000ee20000100800 */
[----:B------:R-:W-:Y:S01]  /*8700*/  PRMT R164, RZ, 0x7610, R164 ;  /* 0x00007610ffa47816 */ /* 0x000fe200000000a4 */
[----:B--2---:R-:W-:Y:S01]  /*8710*/  @P2 IMAD.MOV.U32 R116, RZ, RZ, R127 ;  /* 0x000000ffff742224 */ /* 0x004fe200078e007f */
[----:B------:R-:W-:Y:S01]  /*8720*/  PRMT R122, RZ, 0x7610, R122 ;  /* 0x00007610ff7a7816 */ /* 0x000fe2000000007a */
[----:B------:R-:W2:Y:S01]  /*8730*/  LDL R127, [R1+0x454] ;  /* 0x00045400017f7983 */ /* 0x000ea20000100800 */
[----:B----4-:R-:W-:-:S05]  /*8740*/  @P2 IMAD.MOV.U32 R117, RZ, RZ, R128 ;  /* 0x000000ffff752224 */ /* 0x010fca00078e0080 */
[----:B------:R1:W4:Y:S02]  /*8750*/  @P2 LDG.E.U16 R180, desc[UR6][R116.64] ;  /* 0x0000000674b42981 */ /* 0x000324000c1e1500 */
[----:B-1----:R-:W-:Y:S02]  /*8760*/  @P3 IMAD.MOV.U32 R116, RZ, RZ, R0 ;  /* 0x000000ffff743224 */ /* 0x002fe400078e0000 */
[----:B------:R-:W-:Y:S01]  /*8770*/  @P3 IMAD.MOV.U32 R117, RZ, RZ, R123 ;  /* 0x000000ffff753224 */ /* 0x000fe200078e007b */
[----:B------:R-:W2:Y:S04]  /*8780*/  LDL R0, [R1+0x468] ;  /* 0x0004680001007983 */ /* 0x000ea80000100800 */
[----:B------:R-:W4:Y:S04]  /*8790*/  LDL R123, [R1+0x464] ;  /* 0x00046400017b7983 */ /* 0x000f280000100800 */
[----:B------:R3:W4:Y:S02]  /*87a0*/  @P3 LDG.E.U16 R164, desc[UR6][R116.64] ;  /* 0x0000000674a43981 */ /* 0x000724000c1e1500 */
[----:B---3--:R-:W-:-:S02]  /*87b0*/  @P4 IMAD.MOV.U32 R117, RZ, RZ, R121 ;  /* 0x000000ffff754224 */ /* 0x008fc400078e0079 */
[----:B------:R-:W3:Y:S01]  /*87c0*/  LDL R121, [R1+0x45c] ;  /* 0x00045c0001797983 */ /* 0x000ee20000100800 */
[----:B------:R-:W-:-:S03]  /*87d0*/  @P4 IMAD.MOV.U32 R116, RZ, RZ, R118 ;  /* 0x000000ffff744224 */ /* 0x000fc600078e0076 */
[----:B------:R-:W3:Y:S04]  /*87e0*/  LDL R118, [R1+0x460] ;  /* 0x0004600001767983 */ /* 0x000ee80000100800 */
[----:B------:R1:W3:Y:S01]  /*87f0*/  @P4 LDG.E.U16 R122, desc[UR6][R116.64] ;  /* 0x00000006747a4981 */ /* 0x0002e2000c1e1500 */
[C---:B------:R-:W-:Y:S02]  /*8800*/  ISETP.GT.AND P1, PT, R130.reuse, 0x15, PT ;  /* 0x000000158200780c */ /* 0x040fe40003f24270 */
[C---:B------:R-:W-:Y:S02]  /*8810*/  ISETP.GT.AND P0, PT, R130.reuse, 0x16, PT ;  /* 0x000000168200780c */ /* 0x040fe40003f04270 */
[----:B------:R-:W-:Y:S02]  /*8820*/  PRMT R124, RZ, 0x7610, R124 ;  /* 0x00007610ff7c7816 */ /* 0x000fe4000000007c */
[----:B------:R-:W-:-:S02]  /*8830*/  ISETP.GT.AND P2, PT, R130, 0x17, PT ;  /* 0x000000178200780c */ /* 0x000fc40003f44270 */
[----:B0-----:R-:W-:-:S05]  /*8840*/  PRMT R111, RZ, 0x7610, R111 ;  /* 0x00007610ff6f7816 */ /* 0x001fca000000006f */
[----:B-1----:R-:W-:Y:S02]  /*8850*/  @P1 IMAD.MOV.U32 R116, RZ, RZ, R119 ;  /* 0x000000ffff741224 */ /* 0x002fe400078e0077 */
[----:B------:R-:W-:-:S05]  /*8860*/  @P1 IMAD.MOV.U32 R117, RZ, RZ, R120 ;  /* 0x000000ffff751224 */ /* 0x000fca00078e0078 */
[----:B------:R2:W3:Y:S01]  /*8870*/  @P1 LDG.E.U16 R124, desc[UR6][R116.64] ;  /* 0x00000006747c1981 */ /* 0x0004e2000c1e1500 */
[----:B------:R-:W-:Y:S01]  /*8880*/  PRMT R110, RZ, 0x7610, R110 ;  /* 0x00007610ff6e7816 */ /* 0x000fe2000000006e */
[----:B--2---:R-:W-:Y:S02]  /*8890*/  @P0 IMAD.MOV.U32 R116, RZ, RZ, R0 ;  /* 0x000000ffff740224 */ /* 0x004fe400078e0000 */
[----:B----4-:R-:W-:-:S05]  /*88a0*/  @P0 IMAD.MOV.U32 R117, RZ, RZ, R123 ;  /* 0x000000ffff750224 */ /* 0x010fca00078e007b */
[----:B------:R3:W2:Y:S02]  /*88b0*/  @P0 LDG.E.U16 R111, desc[UR6][R116.64] ;  /* 0x00000006746f0981 */ /* 0x0006a4000c1e1500 */
[----:B---3--:R-:W-:Y:S02]  /*88c0*/  @P2 IMAD.MOV.U32 R117, RZ, RZ, R121 ;  /* 0x000000ffff752224 */ /* 0x008fe400078e0079 */
[----:B------:R-:W-:Y:S01]  /*88d0*/  @P2 IMAD.MOV.U32 R116, RZ, RZ, R118 ;  /* 0x000000ffff742224 */ /* 0x000fe200078e0076 */
[----:B------:R0:W-:Y:S04]  /*88e0*/  STL [R1+0x3c], R122 ;  /* 0x00003c7a01007387 */ /* 0x0001e80000100800 */
[----:B------:R-:W3:Y:S04]  /*88f0*/  @P2 LDG.E.U16 R110, desc[UR6][R116.64] ;  /* 0x00000006746e2981 */ /* 0x000ee8000c1e1500 */
[----:B------:R-:W4:Y:S04]  /*8900*/  LDL R120, [R1+0x44c] ;  /* 0x00044c0001787983 */ /* 0x000f280000100800 */
[----:B0-----:R-:W4:Y:S04]  /*8910*/  LDL R122, [R1+0x458] ;  /* 0x00045800017a7983 */ /* 0x001f280000100800 */
[----:B------:R-:W4:Y:S01]  /*8920*/  LDL R119, [R1+0x450] ;  /* 0x0004500001777983 */ /* 0x000f220000100800 */
[----:B------:R-:W-:-:S03]  /*8930*/  ISETP.GT.AND P3, PT, R130, 0x18, PT ;  /* 0x000000188200780c */ /* 0x000fc60003f64270 */
[----:B------:R0:W-:Y:S04]  /*8940*/  STL [R1+0x34], R124 ;  /* 0x0000347c01007387 */ /* 0x0001e80000100800 */
[----:B------:R-:W4:Y:S04]  /*8950*/  LDL R0, [R1+0x448] ;  /* 0x0004480001007983 */ /* 0x000f280000100800 */
[----:B0-----:R-:W4:Y:S04]  /*8960*/  LDL R124, [R1+0x444] ;  /* 0x00044400017c7983 */ /* 0x001f280000100800 */
[----:B--2---:R-:W-:Y:S04]  /*8970*/  STL [R1+0x63c], R111 ;  /* 0x00063c6f01007387 */ /* 0x004fe80000100800 */
[----:B------:R-:W2:Y:S04]  /*8980*/  LDL R123, [R1+0x43c] ;  /* 0x00043c00017b7983 */ /* 0x000ea80000100800 */
[----:B------:R-:W2:Y:S04]  /*8990*/  LDL R121, [R1+0x440] ;  /* 0x0004400001797983 */ /* 0x000ea80000100800 */
[----:B------:R-:W2:Y:S04]  /*89a0*/  LDL R118, [R1+0x438] ;  /* 0x0004380001767983 */ /* 0x000ea80000100800 */
[----:B---3--:R-:W-:Y:S01]  /*89b0*/  STL [R1+0x640], R110 ;  /* 0x0006406e01007387 */ /* 0x008fe20000100800 */
[----:B----4-:R-:W-:-:S03]  /*89c0*/  @P3 IMAD.MOV.U32 R116, RZ, RZ, R122 ;  /* 0x000000ffff743224 */ /* 0x010fc600078e007a */
[----:B------:R-:W3:Y:S01]  /*89d0*/  LDL R122, [R1+0x434] ;  /* 0x00043400017a7983 */ /* 0x000ee20000100800 */
[C---:B------:R-:W-:Y:S01]  /*89e0*/  ISETP.GT.AND P4, PT, R130.reuse, 0x19, PT ;  /* 0x000000198200780c */ /* 0x040fe20003f84270 */
[----:B------:R-:W-:Y:S01]  /*89f0*/  @P3 IMAD.MOV.U32 R117, RZ, RZ, R127 ;  /* 0x000000ffff753224 */ /* 0x000fe200078e007f */
[----:B------:R-:W-:Y:S02]  /*8a00*/  PRMT R145, RZ, 0x7610, R145 ;  /* 0x00007610ff917816 */ /* 0x000fe40000000091 */
[C---:B------:R-:W-:Y:S02]  /*8a10*/  ISETP.GT.AND P1, PT, R130.reuse, 0x1a, PT ;  /* 0x0000001a8200780c */ /* 0x040fe40003f24270 */
[----:B------:R-:W-:Y:S02]  /*8a20*/  PRMT R191, RZ, 0x7610, R191 ;  /* 0x00007610ffbf7816 */ /* 0x000fe400000000bf */
[----:B------:R-:W-:Y:S01]  /*8a30*/  ISETP.GT.AND P0, PT, R130, 0x1b, PT ;  /* 0x0000001b8200780c */ /* 0x000fe20003f04270 */
[----:B------:R0:W4:Y:S01]  /*8a40*/  @P3 LDG.E.U16 R145, desc[UR6][R116.64] ;  /* 0x0000000674913981 */ /* 0x000122000c1e1500 */
[----:B------:R-:W-:-:S02]  /*8a50*/  PRMT R179, RZ, 0x7610, R179 ;  /* 0x00007610ffb37816 */ /* 0x000fc400000000b3 */
[----:B------:R-:W-:Y:S01]  /*8a60*/  ISETP.GT.AND P2, PT, R130, 0x1c, PT ;  /* 0x0000001c8200780c */ /* 0x000fe20003f44270 */
[----:B0-----:R-:W-:Y:S02]  /*8a70*/  @P4 IMAD.MOV.U32 R116, RZ, RZ, R119 ;  /* 0x000000ffff744224 */ /* 0x001fe400078e0077 */
[----:B------:R-:W-:Y:S01]  /*8a80*/  @P4 IMAD.MOV.U32 R117, RZ, RZ, R120 ;  /* 0x000000ffff754224 */ /* 0x000fe200078e0078 */
[----:B------:R-:W4:Y:S04]  /*8a90*/  LDL R119, [R1+0x430] ;  /* 0x0004300001777983 */ /* 0x000f280000100800 */
[----:B------:R0:W4:Y:S04]  /*8aa0*/  @P4 LDG.E.U16 R191, desc[UR6][R116.64] ;  /* 0x0000000674bf4981 */ /* 0x000128000c1e1500 */
[----:B------:R-:W4:Y:S01]  /*8ab0*/  LDL R120, [R1+0x42c] ;  /* 0x00042c0001787983 */ /* 0x000f220000100800 */
[----:B------:R-:W-:Y:S01]  /*8ac0*/  PRMT R246, RZ, 0x7610, R246 ;  /* 0x00007610fff67816 */ /* 0x000fe200000000f6 */
[----:B0-----:R-:W-:-:S02]  /*8ad0*/  @P1 IMAD.MOV.U32 R116, RZ, RZ, R0 ;  /* 0x000000ffff741224 */ /* 0x001fc400078e0000 */
[----:B------:R-:W-:Y:S01]  /*8ae0*/  @P1 IMAD.MOV.U32 R117, RZ, RZ, R124 ;  /* 0x000000ffff751224 */ /* 0x000fe200078e007c */
[----:B------:R-:W4:Y:S04]  /*8af0*/  LDL R0, [R1+0x428] ;  /* 0x0004280001007983 */ /* 0x000f280000100800 */
[----:B------:R2:W4:Y:S04]  /*8b00*/  @P1 LDG.E.U16 R179, desc[UR6][R116.64] ;  /* 0x0000000674b31981 */ /* 0x000528000c1e1500 */
[----:B------:R-:W4:Y:S01]  /*8b10*/  LDL R124, [R1+0x41c] ;  /* 0x00041c00017c7983 */ /* 0x000f220000100800 */
[----:B--2---:R-:W-:-:S02]  /*8b20*/  @P0 IMAD.MOV.U32 R117, RZ, RZ, R123 ;  /* 0x000000ffff750224 */ /* 0x004fc400078e007b */
[----:B------:R-:W-:Y:S01]  /*8b30*/  @P0 IMAD.MOV.U32 R116, RZ, RZ, R121 ;  /* 0x000000ffff740224 */ /* 0x000fe200078e0079 */
[C---:B------:R-:W-:Y:S01]  /*8b40*/  ISETP.GT.AND P3, PT, R130.reuse, 0x1d, PT ;  /* 0x0000001d8200780c */ /* 0x040fe20003f64270 */
[----:B------:R-:W2:Y:S04]  /*8b50*/  LDL R121, [R1+0x424] ;  /* 0x0004240001797983 */ /* 0x000ea80000100800 */
[----:B------:R3:W2:Y:S01]  /*8b60*/  @P0 LDG.E.U16 R246, desc[UR6][R116.64] ;  /* 0x0000000674f60981 */ /* 0x0006a2000c1e1500 */
[----:B------:R-:W-:Y:S02]  /*8b70*/  ISETP.GT.AND P4, PT, R130, 0x1e, PT ;  /* 0x0000001e8200780c */ /* 0x000fe40003f84270 */
[----:B------:R-:W-:Y:S01]  /*8b80*/  PRMT R126, RZ, 0x7610, R126 ;  /* 0x00007610ff7e7816 */ /* 0x000fe2000000007e */
[----:B------:R-:W2:Y:S01]  /*8b90*/  LDL R123, [R1+0x414] ;  /* 0x00041400017b7983 */ /* 0x000ea20000100800 */
[----:B---3--:R-:W-:-:S03]  /*8ba0*/  @P2 IMAD.MOV.U32 R117, RZ, RZ, R122 ;  /* 0x000000ffff752224 */ /* 0x008fc600078e007a */
[----:B------:R-:W3:Y:S01]  /*8bb0*/  LDL R122, [R1+0x420] ;  /* 0x00042000017a7983 */ /* 0x000ee20000100800 */
[----:B------:R-:W-:Y:S01]  /*8bc0*/  @P2 IMAD.MOV.U32 R116, RZ, RZ, R118 ;  /* 0x000000ffff742224 */ /* 0x000fe200078e0076 */
[----:B------:R-:W-:Y:S02]  /*8bd0*/  PRMT R125, RZ, 0x7610, R125 ;  /* 0x00007610ff7d7816 */ /* 0x000fe4000000007d */
[----:B------:R-:W-:Y:S01]  /*8be0*/  ISETP.GT.AND P1, PT, R130, 0x1f, PT ;  /* 0x0000001f8200780c */ /* 0x000fe20003f24270 */
[----:B------:R-:W3:Y:S04]  /*8bf0*/  LDL R118, [R1+0x418] ;  /* 0x0004180001767983 */ /* 0x000ee80000100800 */
[----:B------:R4:W3:Y:S01]  /*8c00*/  @P2 LDG.E.U16 R126, desc[UR6][R116.64] ;  /* 0x00000006747e2981 */ /* 0x0008e2000c1e1500 */
[----:B------:R-:W-:Y:S01]  /*8c10*/  PRMT R114, RZ, 0x7610, R114 ;  /* 0x00007610ff727816 */ /* 0x000fe20000000072 */
[----:B----4-:R-:W-:Y:S01]  /*8c20*/  @P3 IMAD.MOV.U32 R116, RZ, RZ, R119 ;  /* 0x000000ffff743224 */ /* 0x010fe200078e0077 */
[----:B------:R-:W-:Y:S01]  /*8c30*/  PRMT R113, RZ, 0x7610, R113 ;  /* 0x00007610ff717816 */ /* 0x000fe20000000071 */
[----:B------:R-:W4:Y:S01]  /*8c40*/  LDL R119, [R1+0x410] ;  /* 0x0004100001777983 */ /* 0x000f220000100800 */
[----:B------:R-:W-:-:S03]  /*8c50*/  @P3 IMAD.MOV.U32 R117, RZ, RZ, R120 ;  /* 0x000000ffff753224 */ /* 0x000fc600078e0078 */
[----:B------:R-:W4:Y:S04]  /*8c60*/  LDL R120, [R1+0x40c] ;  /* 0x00040c0001787983 */ /* 0x000f280000100800 */
[----:B------:R0:W4:Y:S02]  /*8c70*/  @P3 LDG.E.U16 R125, desc[UR6][R116.64] ;  /* 0x00000006747d3981 */ /* 0x000124000c1e1500 */
[----:B0-----:R-:W-:Y:S02]  /*8c80*/  @P4 IMAD.MOV.U32 R116, RZ, RZ, R0 ;  /* 0x000000ffff744224 */ /* 0x001fe400078e0000 */
[----:B--2---:R-:W-:-:S05]  /*8c90*/  @P4 IMAD.MOV.U32 R117, RZ, RZ, R121 ;  /* 0x000000ffff754224 */ /* 0x004fca00078e0079 */
[----:B------:R0:W2:Y:S02]  /*8ca0*/  @P4 LDG.E.U16 R114, desc[UR6][R116.64] ;  /* 0x0000000674724981 */ /* 0x0000a4000c1e1500 */
[----:B0-----:R-:W-:Y:S02]  /*8cb0*/  @P1 IMAD.MOV.U32 R117, RZ, RZ, R124 ;  /* 0x000000ffff751224 */ /* 0x001fe400078e007c */
[----:B---3--:R-:W-:-:S05]  /*8cc0*/  @P1 IMAD.MOV.U32 R116, RZ, RZ, R122 ;  /* 0x000000ffff741224 */ /* 0x008fca00078e007a */
[----:B------:R0:W3:Y:S01]  /*8cd0*/  @P1 LDG.E.U16 R113, desc[UR6][R116.64] ;  /* 0x0000000674711981 */ /* 0x0000e2000c1e1500 */
[----:B------:R-:W-:-:S13]  /*8ce0*/  ISETP.GT.AND P0, PT, R130, 0x20, PT ;  /* 0x000000208200780c */ /* 0x000fda0003f04270 */
[----:B0-----:R-:W-:Y:S01]  /*8cf0*/  @P0 IMAD.MOV.U32 R117, RZ, RZ, R123 ;  /* 0x000000ffff750224 */ /* 0x001fe200078e007b */
[----:B----4-:R0:W-:Y:S04]  /*8d00*/  STL [R1+0x1c], R125 ;  /* 0x00001c7d01007387 */ /* 0x0101e80000100800 */
[----:B------:R-:W4:Y:S04]  /*8d10*/  LDL R121, [R1+0x408] ;  /* 0x0004080001797983 */ /* 0x000f280000100800 */
[----:B------:R-:W4:Y:S04]  /*8d20*/  LDL R0, [R1+0x400] ;  /* 0x0004000001007983 */ /* 0x000f280000100800 */
[----:B0-----:R-:W4:Y:S04]  /*8d30*/  LDL R125, [R1+0x404] ;  /* 0x00040400017d7983 */ /* 0x001f280000100800 */
[----:B--2---:R-:W-:Y:S04]  /*8d40*/  STL [R1+0x644], R114 ;  /* 0x0006447201007387 */ /* 0x004fe80000100800 */
[----:B------:R-:W2:Y:S04]  /*8d50*/  LDL R124, [R1+0x3fc] ;  /* 0x0003fc00017c7983 */ /* 0x000ea80000100800 */
[----:B------:R-:W2:Y:S04]  /*8d60*/  LDL R122, [R1+0x3f8] ;  /* 0x0003f800017a7983 */ /* 0x000ea80000100800 */
[----:B---3--:R0:W-:Y:S04]  /*8d70*/  STL [R1+0x648], R113 ;  /* 0x0006487101007387 */ /* 0x0081e80000100800 */
[----:B------:R-:W3:Y:S01]  /*8d80*/  LDL R123, [R1+0x3f4] ;  /* 0x0003f400017b7983 */ /* 0x000ee20000100800 */
[C---:B------:R-:W-:Y:S01]  /*8d90*/  ISETP.GT.AND P2, PT, R130.reuse, 0x21, PT ;  /* 0x000000218200780c */ /* 0x040fe20003f44270 */
[----:B------:R-:W-:Y:S01]  /*8da0*/  @P0 IMAD.MOV.U32 R116, RZ, RZ, R118 ;  /* 0x000000ffff740224 */ /* 0x000fe200078e0076 */
[----:B------:R-:W-:Y:S01]  /*8db0*/  PRMT R144, RZ, 0x7610, R144 ;  /* 0x00007610ff907816 */ /* 0x000fe20000000090 */
[----:B------:R-:W3:Y:S01]  /*8dc0*/  LDL R118, [R1+0x3f0] ;  /* 0x0003f00001767983 */ /* 0x000ee20000100800 */
[----:B------:R-:W-:-:S02]  /*8dd0*/  ISETP.GT.AND P3, PT, R130, 0x22, PT ;  /* 0x000000228200780c */ /* 0x000fc40003f64270 */
[C---:B------:R-:W-:Y:S02]  /*8de0*/  ISETP.GT.AND P4, PT, R130.reuse, 0x23, PT ;  /* 0x000000238200780c */ /* 0x040fe40003f84270 */
[----:B------:R1:W3:Y:S01]  /*8df0*/  @P0 LDG.E.U16 R144, desc[UR6][R116.64] ;  /* 0x0000000674900981 */ /* 0x0002e2000c1e1500 */
[----:B------:R-:W-:Y:S02]  /*8e00*/  PRMT R160, RZ, 0x7610, R160 ;  /* 0x00007610ffa07816 */ /* 0x000fe400000000a0 */
[----:B------:R-:W-:Y:S02]  /*8e10*/  PRMT R178, RZ, 0x7610, R178 ;  /* 0x00007610ffb27816 */ /* 0x000fe400000000b2 */
[----:B------:R-:W-:Y:S01]  /*8e20*/  ISETP.GT.AND P1, PT, R130, 0x24, PT ;  /* 0x000000248200780c */ /* 0x000fe20003f24270 */
[----:B-1----:R-:W-:Y:S02]  /*8e30*/  @P2 IMAD.MOV.U32 R116, RZ, RZ, R119 ;  /* 0x000000ffff742224 */ /* 0x002fe400078e0077 */
[----:B------:R-:W-:-:S05]  /*8e40*/  @P2 IMAD.MOV.U32 R117, RZ, RZ, R120 ;  /* 0x000000ffff752224 */ /* 0x000fca00078e0078 */
[----:B------:R4:W3:Y:S01]  /*8e50*/  @P2 LDG.E.U16 R160, desc[UR6][R116.64] ;  /* 0x0000000674a02981 */ /* 0x0008e2000c1e1500 */
[----:B------:R-:W-:Y:S01]  /*8e60*/  PRMT R7, RZ, 0x7610, R7 ;  /* 0x00007610ff077816 */ /* 0x000fe20000000007 */
[----:B----4-:R-:W-:Y:S02]  /*8e70*/  @P3 IMAD.MOV.U32 R116, RZ, RZ, R121 ;  /* 0x000000ffff743224 */ /* 0x010fe400078e0079 */
[----:B------:R-:W-:-:S05]  /*8e80*/  @P3 IMAD.MOV.U32 R117, RZ, RZ, R125 ;  /* 0x000000ffff753224 */ /* 0x000fca00078e007d */
[----:B------:R1:W4:Y:S01]  /*8e90*/  @P3 LDG.E.U16 R178, desc[UR6][R116.64] ;  /* 0x0000000674b23981 */ /* 0x000322000c1e1500 */
[----:B0-----:R-:W-:Y:S01]  /*8ea0*/  PRMT R113, RZ, 0x7610, R113 ;  /* 0x00007610ff717816 */ /* 0x001fe20000000071 */
[----:B-1----:R-:W-:Y:S02]  /*8eb0*/  @P4 IMAD.MOV.U32 R116, RZ, RZ, R0 ;  /* 0x000000ffff744224 */ /* 0x002fe400078e0000 */
[----:B------:R0:W-:Y:S04]  /*8ec0*/  STL [R1+0x20], R126 ;  /* 0x0000207e01007387 */ /* 0x0001e80000100800 */
[----:B------:R-:W4:Y:S04]  /*8ed0*/  LDL R119, [R1+0x3ec] ;  /* 0x0003ec0001777983 */ /* 0x000f280000100800 */
[----:B------:R-:W4:Y:S04]  /*8ee0*/  LDL R120, [R1+0x3e8] ;  /* 0x0003e80001787983 */ /* 0x000f280000100800 */
[----:B------:R-:W4:Y:S04]  /*8ef0*/  LDL R121, [R1+0x3e4] ;  /* 0x0003e40001797983 */ /* 0x000f280000100800 */
[----:B------:R-:W4:Y:S04]  /*8f00*/  LDL R0, [R1+0x3e0] ;  /* 0x0003e00001007983 */ /* 0x000f280000100800 */
[----:B0-----:R-:W4:Y:S01]  /*8f10*/  LDL R126, [R1+0x3dc] ;  /* 0x0003dc00017e7983 */ /* 0x001f220000100800 */
[----:B--2---:R-:W-:-:S05]  /*8f20*/  @P4 IMAD.MOV.U32 R117, RZ, RZ, R124 ;  /* 0x000000ffff754224 */ /* 0x004fca00078e007c */
[----:B------:R0:W2:Y:S02]  /*8f30*/  @P4 LDG.E.U16 R7, desc[UR6][R116.64] ;  /* 0x0000000674074981 */ /* 0x0000a4000c1e1500 */
[----:B0-----:R-:W-:Y:S01]  /*8f40*/  @P1 IMAD.MOV.U32 R116, RZ, RZ, R122 ;  /* 0x000000ffff741224 */ /* 0x001fe200078e007a */
[----:B------:R-:W-:Y:S01]  /*8f50*/  ISETP.GT.AND P0, PT, R130, 0x25, PT ;  /* 0x000000258200780c */ /* 0x000fe20003f04270 */
[----:B------:R-:W2:Y:S01]  /*8f60*/  LDL R122, [R1+0x3d8] ;  /* 0x0003d800017a7983 */ /* 0x000ea20000100800 */
[----:B---3--:R-:W-:-:S03]  /*8f70*/  @P1 IMAD.MOV.U32 R117, RZ, RZ, R123 ;  /* 0x000000ffff751224 */ /* 0x008fc600078e007b */
[----:B------:R-:W3:Y:S04]  /*8f80*/  LDL R123, [R1+0x3d4] ;  /* 0x0003d400017b7983 */ /* 0x000ee80000100800 */
[----:B------:R0:W2:Y:S01]  /*8f90*/  @P1 LDG.E.U16 R113, desc[UR6][R116.64] ;  /* 0x0000000674711981 */ /* 0x0000a2000c1e1500 */
[C---:B------:R-:W-:Y:S02]  /*8fa0*/  ISETP.GT.AND P2, PT, R130.reuse, 0x26, PT ;  /* 0x000000268200780c */ /* 0x040fe40003f44270 */
[----:B------:R-:W-:Y:S01]  /*8fb0*/  PRMT R110, RZ, 0x7610, R110 ;  /* 0x00007610ff6e7816 */ /* 0x000fe2000000006e */
[----:B0-----:R-:W-:Y:S01]  /*8fc0*/  @P0 IMAD.MOV.U32 R116, RZ, RZ, R118 ;  /* 0x000000ffff740224 */ /* 0x001fe200078e0076 */
[----:B------:R-:W-:Y:S02]  /*8fd0*/  ISETP.GT.AND P3, PT, R130, 0x27, PT ;  /* 0x000000278200780c */ /* 0x000fe40003f64270 */
[----:B------:R-:W-:Y:S01]  /*8fe0*/  PRMT R112, RZ, 0x7610, R112 ;  /* 0x00007610ff707816 */ /* 0x000fe20000000070 */
[----:B----4-:R-:W-:-:S05]  /*8ff0*/  @P0 IMAD.MOV.U32 R117, RZ, RZ, R119 ;  /* 0x000000ffff750224 */ /* 0x010fca00078e0077 */
[----:B------:R0:W4:Y:S02]  /*9000*/  @P0 LDG.E.U16 R110, desc[UR6][R116.64] ;  /* 0x00000006746e0981 */ /* 0x000124000c1e1500 */
[----:B0-----:R-:W-:Y:S02]  /*9010*/  @P2 IMAD.MOV.U32 R116, RZ, RZ, R120 ;  /* 0x000000ffff742224 */ /* 0x001fe400078e0078 */
[----:B------:R-:W-:-:S05]  /*9020*/  @P2 IMAD.MOV.U32 R117, RZ, RZ, R121 ;  /* 0x000000ffff752224 */ /* 0x000fca00078e0079 */
[----:B------:R0:W4:Y:S02]  /*9030*/  @P2 LDG.E.U16 R112, desc[UR6][R116.64] ;  /* 0x0000000674702981 */ /* 0x000124000c1e1500 */
[----:B0-----:R-:W-:Y:S02]  /*9040*/  @P3 IMAD.MOV.U32 R116, RZ, RZ, R0 ;  /* 0x000000ffff743224 */ /* 0x001fe400078e0000 */
[----:B--2---:R0:W-:Y:S04]  /*9050*/  STL [R1+0x64c], R113 ;  /* 0x00064c7101007387 */ /* 0x0041e80000100800 */
[----:B------:R-:W2:Y:S04]  /*9060*/  LDL R119, [R1+0x3cc] ;  /* 0x0003cc0001777983 */ /* 0x000ea80000100800 */
[----:B------:R-:W4:Y:S04]  /*9070*/  LDL R118, [R1+0x3d0] ;  /* 0x0003d00001767983 */ /* 0x000f280000100800 */
[----:B------:R-:W4:Y:S04]  /*9080*/  LDL R125, [R1+0x3c4] ;  /* 0x0003c400017d7983 */ /* 0x000f280000100800 */
[----:B------:R-:W4:Y:S04]  /*9090*/  LDL R124, [R1+0x3c8] ;  /* 0x0003c800017c7983 */ /* 0x000f280000100800 */
[----:B------:R-:W4:Y:S04]  /*90a0*/  LDL R121, [R1+0x3bc] ;  /* 0x0003bc0001797983 */ /* 0x000f280000100800 */
[----:B------:R-:W4:Y:S04]  /*90b0*/  LDL R120, [R1+0x3c0] ;  /* 0x0003c00001787983 */ /* 0x000f280000100800 */
[----:B0-----:R-:W4:Y:S04]  /*90c0*/  LDL R113, [R1+0x3b4] ;  /* 0x0003b40001717983 */ /* 0x001f280000100800 */
[----:B------:R-:W4:Y:S01]  /*90d0*/  LDL R0, [R1+0x3b8] ;  /* 0x0003b80001007983 */ /* 0x000f220000100800 */
[C---:B------:R-:W-:Y:S01]  /*90e0*/  ISETP.GT.AND P4, PT, R130.reuse, 0x28, PT ;  /* 0x000000288200780c */ /* 0x040fe20003f84270 */
[----:B------:R-:W-:Y:S01]  /*90f0*/  @P3 IMAD.MOV.U32 R117, RZ, RZ, R126 ;  /* 0x000000ffff753224 */ /* 0x000fe200078e007e */
[----:B------:R-:W-:Y:S01]  /*9100*/  PRMT R3, RZ, 0x7610, R3 ;  /* 0x00007610ff037816 */ /* 0x000fe20000000003 */
[----:B------:R-:W4:Y:S01]  /*9110*/  LDL R127, [R1+0x19c] ;  /* 0x00019c00017f7983 */ /* 0x000f220000100800 */
[----:B------:R-:W-:-:S02]  /*9120*/  ISETP.GT.AND P1, PT, R130, 0x29, PT ;  /* 0x000000298200780c */ /* 0x000fc40003f24270 */
[----:B------:R-:W-:Y:S01]  /*9130*/  PRMT R147, RZ, 0x7610, R147 ;  /* 0x00007610ff937816 */ /* 0x000fe20000000093 */
[----:B------:R-:W4:Y:S04]  /*9140*/  LDL R126, [R1+0x1a0] ;  /* 0x0001a000017e7983 */ /* 0x000f280000100800 */
[----:B------:R0:W4:Y:S01]  /*9150*/  @P3 LDG.E.U16 R3, desc[UR6][R116.64] ;  /* 0x0000000674033981 */ /* 0x000122000c1e1500 */
[C---:B------:R-:W-:Y:S02]  /*9160*/  ISETP.GT.AND P0, PT, R130.reuse, 0x2a, PT ;  /* 0x0000002a8200780c */ /* 0x040fe40003f04270 */
[----:B------:R-:W-:Y:S01]  /*9170*/  PRMT R161, RZ, 0x7610, R161 ;  /* 0x00007610ffa17816 */ /* 0x000fe200000000a1 */
[----:B------:R-:W4:Y:S01]  /*9180*/  LDL R129, [R1+0x174] ;  /* 0x0001740001817983 */ /* 0x000f220000100800 */
[----:B------:R-:W-:-:S02]  /*9190*/  ISETP.GT.AND P2, PT, R130, 0x2b, PT ;  /* 0x0000002b8200780c */ /* 0x000fc40003f44270 */
[----:B------:R-:W-:Y:S01]  /*91a0*/  PRMT R177, RZ, 0x7610, R177 ;  /* 0x00007610ffb17816 */ /* 0x000fe200000000b1 */
[----:B------:R-:W4:Y:S01]  /*91b0*/  LDL R128, [R1+0x178] ;  /* 0x0001780001807983 */ /* 0x000f220000100800 */
[----:B0-----:R-:W-:Y:S02]  /*91c0*/  @P4 IMAD.MOV.U32 R116, RZ, RZ, R122 ;  /* 0x000000ffff744224 */ /* 0x001fe400078e007a */
[----:B---3--:R-:W-:Y:S01]  /*91d0*/  @P4 IMAD.MOV.U32 R117, RZ, RZ, R123 ;  /* 0x000000ffff754224 */ /* 0x008fe200078e007b */
[----:B------:R-:W3:Y:S04]  /*91e0*/  LDL R122, [R1+0x3b0] ;  /* 0x0003b000017a7983 */ /* 0x000ee80000100800 */
[----:B------:R-:W3:Y:S04]  /*91f0*/  LDL R123, [R1+0x3ac] ;  /* 0x0003ac00017b7983 */ /* 0x000ee80000100800 */
[----:B------:R2:W3:Y:S01]  /*9200*/  @P4 LDG.E.U16 R147, desc[UR6][R116.64] ;  /* 0x0000000674934981 */ /* 0x0004e2000c1e1500 */
[----:B------:R-:W-:-:S02]  /*9210*/  ISETP.GT.AND P3, PT, R130, 0x2c, PT ;  /* 0x0000002c8200780c */ /* 0x000fc40003f64270 */
[----:B------:R-:W-:Y:S01]  /*9220*/  PRMT R248, RZ, 0x7610, R248 ;  /* 0x00007610fff87816 */ /* 0x000fe200000000f8 */
[----:B------:R-:W3:Y:S01]  /*9230*/  LDL R131, [R1+0x148] ;  /* 0x0001480001837983 */ /* 0x000ee20000100800 */
[----:B------:R-:W-:Y:S02]  /*9240*/  PRMT R114, RZ, 0x7610, R114 ;  /* 0x00007610ff727816 */ /* 0x000fe40000000072 */
[----:B------:R-:W-:Y:S01]  /*9250*/  PRMT R111, RZ, 0x7610, R111 ;  /* 0x00007610ff6f7816 */ /* 0x000fe2000000006f */
[----:B------:R-:W3:Y:S01]  /*9260*/  LDL R132, [R1+0x144] ;  /* 0x0001440001847983 */ /* 0x000ee20000100800 */
[----:B------:R-:W-:Y:S02]  /*9270*/  PRMT R251, RZ, 0x7610, R251 ;  /* 0x00007610fffb7816 */ /* 0x000fe400000000fb */
[----:B------:R-:W-:Y:S01]  /*9280*/  PRMT R250, RZ, 0x7610, R250 ;  /* 0x00007610fffa7816 */ /* 0x000fe200000000fa */
[----:B------:R-:W3:Y:S01]  /*9290*/  LDL R135, [R1+0x12c] ;  /* 0x00012c0001877983 */ /* 0x000ee20000100800 */
[----:B------:R-:W-:-:S02]  /*92a0*/  PRMT R146, RZ, 0x7610, R146 ;  /* 0x00007610ff927816 */ /* 0x000fc40000000092 */
[----:B------:R-:W-:Y:S01]  /*92b0*/  PRMT R162, RZ, 0x7610, R162 ;  /* 0x00007610ffa27816 */ /* 0x000fe200000000a2 */
[----:B------:R-:W3:Y:S01]  /*92c0*/  LDL R134, [R1+0x130] ;  /* 0x0001300001867983 */ /* 0x000ee20000100800 */
[----:B------:R-:W-:Y:S02]  /*92d0*/  PRMT R176, RZ, 0x7610, R176 ;  /* 0x00007610ffb07816 */ /* 0x000fe400000000b0 */
[----:B------:R-:W-:Y:S02]  /*92e0*/  PRMT R245, RZ, 0x7610, R245 ;  /* 0x00007610fff57816 */ /* 0x000fe400000000f5 */
[----:B------:R-:W-:Y:S02]  /*92f0*/  PRMT R247, RZ, 0x7610, R247 ;  /* 0x00007610fff77816 */ /* 0x000fe400000000f7 */
[----:B------:R-:W-:Y:S02]  /*9300*/  PRMT R244, RZ, 0x7610, R244 ;  /* 0x00007610fff47816 */ /* 0x000fe400000000f4 */
[----:B------:R-:W-:-:S02]  /*9310*/  PRMT R243, RZ, 0x7610, R243 ;  /* 0x00007610fff37816 */ /* 0x000fc400000000f3 */
[----:B------:R-:W-:Y:S02]  /*9320*/  PRMT R242, RZ, 0x7610, R242 ;  /* 0x00007610fff27816 */ /* 0x000fe400000000f2 */
        /* <DEDUP_REMOVED lines=57> */
[----:B------:R-:W-:Y:S01]  /*96c0*/  PRMT R167, RZ, 0x7610, R167 ;  /* 0x00007610ffa77816 */ /* 0x000fe200000000a7 */
[----:B------:R-:W0:Y:S01]  /*96d0*/  S2R R133, SR_TID.X ;  /* 0x0000000000857919 */ /* 0x000e220000002100 */
[----:B------:R-:W3:Y:S04]  /*96e0*/  LDL R139, [R1+0x114] ;  /* 0x00011400018b7983 */ /* 0x000ee80000100800 */
[----:B------:R-:W3:Y:S04]  /*96f0*/  LDL R138, [R1+0x118] ;  /* 0x00011800018a7983 */ /* 0x000ee80000100800 */
[----:B------:R-:W3:Y:S04]  /*9700*/  LDL R137, [R1+0x94] ;  /* 0x0000940001897983 */ /* 0x000ee80000100800 */
[----:B------:R-:W3:Y:S01]  /*9710*/  LDL R136, [R1+0x98] ;  /* 0x0000980001887983 */ /* 0x000ee20000100800 */
[----:B--2---:R-:W-:-:S03]  /*9720*/  @P1 IMAD.MOV.U32 R117, RZ, RZ, R119 ;  /* 0x000000ffff751224 */ /* 0x004fc600078e0077 */
[----:B------:R-:W2:Y:S01]  /*9730*/  LDL R119, [R1+0x3a4] ;  /* 0x0003a40001777983 */ /* 0x000ea20000100800 */
[----:B----4-:R-:W-:-:S03]  /*9740*/  @P1 IMAD.MOV.U32 R116, RZ, RZ, R118 ;  /* 0x000000ffff741224 */ /* 0x010fc600078e0076 */
[----:B------:R-:W4:Y:S04]  /*9750*/  LDL R118, [R1+0x3a8] ;  /* 0x0003a80001767983 */ /* 0x000f280000100800 */
[----:B------:R1:W4:Y:S02]  /*9760*/  @P1 LDG.E.U16 R161, desc[UR6][R116.64] ;  /* 0x0000000674a11981 */ /* 0x000324000c1e1500 */
[----:B-1----:R-:W-:Y:S02]  /*9770*/  @P0 IMAD.MOV.U32 R116, RZ, RZ, R124 ;  /* 0x000000ffff740224 */ /* 0x002fe400078e007c */
[----:B------:R-:W-:Y:S01]  /*9780*/  @P0 IMAD.MOV.U32 R117, RZ, RZ, R125 ;  /* 0x000000ffff750224 */ /* 0x000fe200078e007d */
[C---:B------:R-:W-:Y:S01]  /*9790*/  ISETP.GT.AND P4, PT, R130.reuse, 0x2d, PT ;  /* 0x0000002d8200780c */ /* 0x040fe20003f84270 */
[----:B------:R-:W4:Y:S04]  /*97a0*/  LDL R125, [R1+0x384] ;  /* 0x00038400017d7983 */ /* 0x000f280000100800 */
[----:B------:R1:W4:Y:S01]  /*97b0*/  @P0 LDG.E.U16 R177, desc[UR6][R116.64] ;  /* 0x0000000674b10981 */ /* 0x000322000c1e1500 */
[----:B------:R-:W-:-:S03]  /*97c0*/  ISETP.GT.AND P1, PT, R130, 0x2e, PT ;  /* 0x0000002e8200780c */ /* 0x000fc60003f24270 */
[----:B------:R-:W4:Y:S01]  /*97d0*/  LDL R124, [R1+0x388] ;  /* 0x00038800017c7983 */ /* 0x000f220000100800 */
[----:B-1----:R-:W-:Y:S02]  /*97e0*/  @P2 IMAD.MOV.U32 R116, RZ, RZ, R120 ;  /* 0x000000ffff742224 */ /* 0x002fe400078e0078 */
[----:B------:R-:W-:Y:S01]  /*97f0*/  @P2 IMAD.MOV.U32 R117, RZ, RZ, R121 ;  /* 0x000000ffff752224 */ /* 0x000fe200078e0079 */
[----:B------:R-:W4:Y:S04]  /*9800*/  LDL R120, [R1+0x3a0] ;  /* 0x0003a00001787983 */ /* 0x000f280000100800 */
[----:B------:R-:W4:Y:S04]  /*9810*/  LDL R121, [R1+0x39c] ;  /* 0x00039c0001797983 */ /* 0x000f280000100800 */
[----:B------:R1:W4:Y:S02]  /*9820*/  @P2 LDG.E.U16 R248, desc[UR6][R116.64] ;  /* 0x0000000674f82981 */ /* 0x000324000c1e1500 */
[----:B-1----:R-:W-:-:S02]  /*9830*/  @P3 IMAD.MOV.U32 R116, RZ, RZ, R0 ;  /* 0x000000ffff743224 */ /* 0x002fc400078e0000 */
[----:B------:R-:W-:Y:S01]  /*9840*/  @P3 IMAD.MOV.U32 R117, RZ, RZ, R113 ;  /* 0x000000ffff753224 */ /* 0x000fe200078e0071 */
[----:B------:R-:W4:Y:S04]  /*9850*/  LDL R0, [R1+0x398] ;  /* 0x0003980001007983 */ /* 0x000f280000100800 */
[----:B------:R-:W4:Y:S04]  /*9860*/  LDL R113, [R1+0x394] ;  /* 0x0003940001717983 */ /* 0x000f280000100800 */
[----:B------:R3:W4:Y:S02]  /*9870*/  @P3 LDG.E.U16 R114, desc[UR6][R116.64] ;  /* 0x0000000674723981 */ /* 0x000724000c1e1500 */
[----:B---3--:R-:W-:-:S02]  /*9880*/  @P4 IMAD.MOV.U32 R116, RZ, RZ, R122 ;  /* 0x000000ffff744224 */ /* 0x008fc400078e007a */
[----:B------:R-:W-:Y:S01]  /*9890*/  @P4 IMAD.MOV.U32 R117, RZ, RZ, R123 ;  /* 0x000000ffff754224 */ /* 0x000fe200078e007b */
[----:B------:R-:W3:Y:S04]  /*98a0*/  LDL R122, [R1+0x390] ;  /* 0x00039000017a7983 */ /* 0x000ee80000100800 */
[----:B------:R-:W3:Y:S01]  /*98b0*/  LDL R123, [R1+0x38c] ;  /* 0x00038c00017b7983 */ /* 0x000ee20000100800 */
[----:B------:R-:W-:-:S03]  /*98c0*/  ISETP.GT.AND P0, PT, R130, 0x2f, PT ;  /* 0x0000002f8200780c */ /* 0x000fc60003f04270 */
[----:B------:R2:W3:Y:S01]  /*98d0*/  @P4 LDG.E.U16 R111, desc[UR6][R116.64] ;  /* 0x00000006746f4981 */ /* 0x0004e2000c1e1500 */
[----:B------:R-:W-:Y:S01]  /*98e0*/  ISETP.GT.AND P2, PT, R130, 0x30, PT ;  /* 0x000000308200780c */ /* 0x000fe20003f44270 */
[----:B--2---:R-:W-:Y:S02]  /*98f0*/  @P1 IMAD.MOV.U32 R117, RZ, RZ, R119 ;  /* 0x000000ffff751224 */ /* 0x004fe400078e0077 */
[----:B------:R-:W2:Y:S01]  /*9900*/  LDL R119, [R1+0x37c] ;  /* 0x00037c0001777983 */ /* 0x000ea20000100800 */
[----:B----4-:R-:W-:-:S03]  /*9910*/  @P1 IMAD.MOV.U32 R116, RZ, RZ, R118 ;  /* 0x000000ffff741224 */ /* 0x010fc600078e0076 */
[----:B------:R-:W4:Y:S04]  /*9920*/  LDL R118, [R1+0x380] ;  /* 0x0003800001767983 */ /* 0x000f280000100800 */
[----:B------:R1:W4:Y:S02]  /*9930*/  @P1 LDG.E.U16 R251, desc[UR6][R116.64] ;  /* 0x0000000674fb1981 */ /* 0x000324000c1e1500 */
[----:B-1----:R-:W-:Y:S02]  /*9940*/  @P0 IMAD.MOV.U32 R116, RZ, RZ, R120 ;  /* 0x000000ffff740224 */ /* 0x002fe400078e0078 */
[----:B------:R-:W4:Y:S01]  /*9950*/  LDL R120, [R1+0x378] ;  /* 0x0003780001787983 */ /* 0x000f220000100800 */
[----:B------:R-:W-:-:S03]  /*9960*/  @P0 IMAD.MOV.U32 R117, RZ, RZ, R121 ;  /* 0x000000ffff750224 */ /* 0x000fc600078e0079 */
[----:B------:R-:W4:Y:S04]  /*9970*/  LDL R121, [R1+0x374] ;  /* 0x0003740001797983 */ /* 0x000f280000100800 */
[----:B------:R1:W4:Y:S02]  /*9980*/  @P0 LDG.E.U16 R250, desc[UR6][R116.64] ;  /* 0x0000000674fa0981 */ /* 0x000324000c1e1500 */
[----:B-1----:R-:W-:Y:S02]  /*9990*/  @P2 IMAD.MOV.U32 R116, RZ, RZ, R0 ;  /* 0x000000ffff742224 */ /* 0x002fe400078e0000 */
[----:B------:R-:W4:Y:S01]  /*99a0*/  LDL R0, [R1+0x370] ;  /* 0x0003700001007983 */ /* 0x000f220000100800 */
[----:B------:R-:W-:-:S03]  /*99b0*/  @P2 IMAD.MOV.U32 R117, RZ, RZ, R113 ;  /* 0x000000ffff752224 */ /* 0x000fc600078e0071 */
[----:B------:R-:W4:Y:S01]  /*99c0*/  LDL R113, [R1+0x36c] ;  /* 0x00036c0001717983 */ /* 0x000f220000100800 */
[C---:B------:R-:W-:Y:S02]  /*99d0*/  ISETP.GT.AND P3, PT, R130.reuse, 0x31, PT ;  /* 0x000000318200780c */ /* 0x040fe40003f64270 */
[C---:B------:R-:W-:Y:S01]  /*99e0*/  ISETP.GT.AND P4, PT, R130.reuse, 0x32, PT ;  /* 0x000000328200780c */ /* 0x040fe20003f84270 */
[----:B------:R3:W4:Y:S01]  /*99f0*/  @P2 LDG.E.U16 R146, desc[UR6][R116.64] ;  /* 0x0000000674922981 */ /* 0x000722000c1e1500 */
[----:B------:R-:W-:-:S09]  /*9a00*/  ISETP.GT.AND P1, PT, R130, 0x33, PT ;  /* 0x000000338200780c */ /* 0x000fd20003f24270 */
[----:B---3--:R-:W-:Y:S02]  /*9a10*/  @P3 IMAD.MOV.U32 R116, RZ, RZ, R122 ;  /* 0x000000ffff743224 */ /* 0x008fe400078e007a */
[----:B------:R-:W3:Y:S01]  /*9a20*/  LDL R122, [R1+0x368] ;  /* 0x00036800017a7983 */ /* 0x000ee20000100800 */
[----:B------:R-:W-:-:S03]  /*9a30*/  @P3 IMAD.MOV.U32 R117, RZ, RZ, R123 ;  /* 0x000000ffff753224 */ /* 0x000fc600078e007b */
[----:B------:R-:W3:Y:S04]  /*9a40*/  LDL R123, [R1+0x364] ;  /* 0x00036400017b7983 */ /* 0x000ee80000100800 */
[----:B------:R1:W3:Y:S01]  /*9a50*/  @P3 LDG.E.U16 R162, desc[UR6][R116.64] ;  /* 0x0000000674a23981 */ /* 0x0002e2000c1e1500 */
[C---:B------:R-:W-:Y:S01]  /*9a60*/  ISETP.GT.AND P0, PT, R130.reuse, 0x34, PT ;  /* 0x000000348200780c */ /* 0x040fe20003f04270 */
[----:B-1----:R-:W-:Y:S02]  /*9a70*/  @P4 IMAD.MOV.U32 R116, RZ, RZ, R124 ;  /* 0x000000ffff744224 */ /* 0x002fe400078e007c */
[----:B------:R-:W-:Y:S01]  /*9a80*/  @P4 IMAD.MOV.U32 R117, RZ, RZ, R125 ;  /* 0x000000ffff754224 */ /* 0x000fe200078e007d */
[C---:B------:R-:W-:Y:S01]  /*9a90*/  ISETP.GT.AND P2, PT, R130.reuse, 0x35, PT ;  /* 0x000000358200780c */ /* 0x040fe20003f44270 */
[----:B------:R-:W3:Y:S04]  /*9aa0*/  LDL R125, [R1+0x344] ;  /* 0x00034400017d7983 */ /* 0x000ee80000100800 */
[----:B------:R2:W3:Y:S01]  /*9ab0*/  @P4 LDG.E.U16 R176, desc[UR6][R116.64] ;  /* 0x0000000674b04981 */ /* 0x0004e2000c1e1500 */
[----:B------:R-:W-:-:S03]  /*9ac0*/  ISETP.GT.AND P3, PT, R130, 0x36, PT ;  /* 0x000000368200780c */ /* 0x000fc60003f64270 */
[----:B------:R-:W3:Y:S01]  /*9ad0*/  LDL R124, [R1+0x348] ;  /* 0x00034800017c7983 */ /* 0x000ee20000100800 */
[----:B--2---:R-:W-:-:S03]  /*9ae0*/  @P1 IMAD.MOV.U32 R117, RZ, RZ, R119 ;  /* 0x000000ffff751224 */ /* 0x004fc600078e0077 */
        /* <DEDUP_REMOVED lines=13> */
[----:B------:R-:W-:-:S03]  /*9bc0*/  ISETP.GT.AND P4, PT, R130, 0x37, PT ;  /* 0x000000378200780c */ /* 0x000fc60003f84270 */
[----:B------:R3:W4:Y:S01]  /*9bd0*/  @P2 LDG.E.U16 R244, desc[UR6][R116.64] ;  /* 0x0000000674f42981 */ /* 0x000722000c1e1500 */
[----:B------:R-:W-:Y:S01]  /*9be0*/  ISETP.GT.AND P1, PT, R130, 0x38, PT ;  /* 0x000000388200780c */ /* 0x000fe20003f24270 */
[----:B---3--:R-:W-:Y:S02]  /*9bf0*/  @P3 IMAD.MOV.U32 R116, RZ, RZ, R122 ;  /* 0x000000ffff743224 */ /* 0x008fe400078e007a */
[----:B------:R-:W3:Y:S01]  /*9c00*/  LDL R122, [R1+0x340] ;  /* 0x00034000017a7983 */ /* 0x000ee20000100800 */
[----:B------:R-:W-:-:S03]  /*9c10*/  @P3 IMAD.MOV.U32 R117, RZ, RZ, R123 ;  /* 0x000000ffff753224 */ /* 0x000fc600078e007b */
[----:B------:R-:W3:Y:S04]  /*9c20*/  LDL R123, [R1+0x33c] ;  /* 0x00033c00017b7983 */ /* 0x000ee80000100800 */
        /* <DEDUP_REMOVED lines=20> */
[----:B-1----:R-:W-:Y:S02]  /*9d70*/  @P2 IMAD.MOV.U32 R116, RZ, RZ, R124 ;  /* 0x000000ffff742224 */ /* 0x002fe400078e007c */
[----:B------:R-:W-:Y:S01]  /*9d80*/  @P2 IMAD.MOV.U32 R117, RZ, RZ, R125 ;  /* 0x000000ffff752224 */ /* 0x000fe200078e007d */
[C---:B------:R-:W-:Y:S01]  /*9d90*/  ISETP.GT.AND P1, PT, R130.reuse, 0x3d, PT ;  /* 0x0000003d8200780c */ /* 0x040fe20003f24270 */
[----:B------:R-:W4:Y:S04]  /*9da0*/  LDL R125, [R1+0x304] ;  /* 0x00030400017d7983 */ /* 0x000f280000100800 */
[----:B------:R3:W4:Y:S01]  /*9db0*/  @P2 LDG.E.U16 R175, desc[UR6][R116.64] ;  /* 0x0000000674af2981 */ /* 0x000722000c1e1500 */
[----:B------:R-:W-:-:S03]  /*9dc0*/  ISETP.GT.AND P0, PT, R130, 0x3e, PT ;  /* 0x0000003e8200780c */ /* 0x000fc60003f04270 */
[----:B------:R-:W4:Y:S01]  /*9dd0*/  LDL R124, [R1+0x308] ;  /* 0x00030800017c7983 */ /* 0x000f220000100800 */
[----:B---3--:R-:W-:Y:S02]  /*9de0*/  @P3 IMAD.MOV.U32 R116, RZ, RZ, R122 ;  /* 0x000000ffff743224 */ /* 0x008fe400078e007a */
[----:B------:R-:W-:Y:S01]  /*9df0*/  @P3 IMAD.MOV.U32 R117, RZ, RZ, R123 ;  /* 0x000000ffff753224 */ /* 0x000fe200078e007b */
[----:B------:R-:W3:Y:S04]  /*9e00*/  LDL R122, [R1+0x320] ;  /* 0x00032000017a7983 */ /* 0x000ee80000100800 */
[----:B------:R-:W3:Y:S04]  /*9e10*/  LDL R123, [R1+0x31c] ;  /* 0x00031c00017b7983 */ /* 0x000ee80000100800 */
[----:B------:R2:W3:Y:S02]  /*9e20*/  @P3 LDG.E.U16 R237, desc[UR6][R116.64] ;  /* 0x0000000674ed3981 */ /* 0x0004e4000c1e1500 */
[----:B--2---:R-:W-:-:S02]  /*9e30*/  @P4 IMAD.MOV.U32 R117, RZ, RZ, R119 ;  /* 0x000000ffff754224 */ /* 0x004fc400078e0077 */
        /* <DEDUP_REMOVED lines=16> */
[C---:B------:R-:W-:Y:S02]  /*9f40*/  ISETP.GT.AND P4, PT, R130.reuse, 0x41, PT ;  /* 0x000000418200780c */ /* 0x040fe40003f84270 */
[C---:B------:R-:W-:Y:S02]  /*9f50*/  ISETP.GT.AND P1, PT, R130.reuse, 0x42, PT ;  /* 0x000000428200780c */ /* 0x040fe40003f24270 */
[----:B------:R-:W-:-:S05]  /*9f60*/  ISETP.GT.AND P0, PT, R130, 0x43, PT ;  /* 0x000000438200780c */ /* 0x000fca0003f04270 */
[----:B---3--:R-:W-:Y:S02]  /*9f70*/  @P2 IMAD.MOV.U32 R116, RZ, RZ, R122 ;  /* 0x000000ffff742224 */ /* 0x008fe400078e007a */
[----:B------:R-:W3:Y:S01]  /*9f80*/  LDL R122, [R1+0x2f8] ;  /* 0x0002f800017a7983 */ /* 0x000ee20000100800 */
[----:B------:R-:W-:-:S03]  /*9f90*/  @P2 IMAD.MOV.U32 R117, RZ, RZ, R123 ;  /* 0x000000ffff752224 */ /* 0x000fc600078e007b */
[----:B------:R-:W3:Y:S04]  /*9fa0*/  LDL R123, [R1+0x2f4] ;  /* 0x0002f400017b7983 */ /* 0x000ee80000100800 */
[----:B------:R2:W3:Y:S02]  /*9fb0*/  @P2 LDG.E.U16 R232, desc[UR6][R116.64] ;  /* 0x0000000674e82981 */ /* 0x0004e4000c1e1500 */
        /* <DEDUP_REMOVED lines=11> */
[----:B------:R-:W-:Y:S01]  /*a070*/  @P1 IMAD.MOV.U32 R117, RZ, RZ, R125 ;  /* 0x000000ffff751224 */ /* 0x000fe200078e007d */
[C---:B------:R-:W-:Y:S01]  /*a080*/  ISETP.GT.AND P2, PT, R130.reuse, 0x44, PT ;  /* 0x000000448200780c */ /* 0x040fe20003f44270 */
[----:B------:R-:W4:Y:S04]  /*a090*/  LDL R125, [R1+0x2c4] ;  /* 0x0002c400017d7983 */ /* 0x000f280000100800 */
[----:B------:R1:W4:Y:S01]  /*a0a0*/  @P1 LDG.E.U16 R174, desc[UR6][R116.64] ;  /* 0x0000000674ae1981 */ /* 0x000322000c1e1500 */
[----:B------:R-:W-:-:S02]  /*a0b0*/  ISETP.GT.AND P3, PT, R130, 0x45, PT ;  /* 0x000000458200780c */ /* 0x000fc40003f64270 */
[----:B------:R-:W-:Y:S01]  /*a0c0*/  ISETP.GT.AND P4, PT, R130, 0x46, PT ;  /* 0x000000468200780c */ /* 0x000fe20003f84270 */
[----:B------:R-:W4:Y:S01]  /*a0d0*/  LDL R124, [R1+0x2c8] ;  /* 0x0002c800017c7983 */ /* 0x000f220000100800 */
[----:B-1----:R-:W-:Y:S02]  /*a0e0*/  @P0 IMAD.MOV.U32 R116, RZ, RZ, R0 ;  /* 0x000000ffff740224 */ /* 0x002fe400078e0000 */
[----:B------:R-:W-:Y:S01]  /*a0f0*/  @P0 IMAD.MOV.U32 R117, RZ, RZ, R113 ;  /* 0x000000ffff750224 */ /* 0x000fe200078e0071 */
[----:B------:R-:W4:Y:S04]  /*a100*/  LDL R0, [R1+0x2e0] ;  /* 0x0002e00001007983 */ /* 0x000f280000100800 */
[----:B------:R-:W4:Y:S04]  /*a110*/  LDL R113, [R1+0x2dc] ;  /* 0x0002dc0001717983 */ /* 0x000f280000100800 */
[----:B------:R3:W4:Y:S02]  /*a120*/  @P0 LDG.E.U16 R230, desc[UR6][R116.64] ;  /* 0x0000000674e60981 */ /* 0x000724000c1e1500 */
[----:B---3--:R-:W-:-:S02]  /*a130*/  @P2 IMAD.MOV.U32 R116, RZ, RZ, R122 ;  /* 0x000000ffff742224 */ /* 0x008fc400078e007a */
        /* <DEDUP_REMOVED lines=23> */
[----:B------:R-:W-:-:S07]  /*a2b0*/  ISETP.GT.AND P4, PT, R130, 0x4b, PT ;  /* 0x0000004b8200780c */ /* 0x000fce0003f84270 */
        /* <DEDUP_REMOVED lines=18> */
[----:B-1----:R-:W-:-:S03]  /*a3e0*/  @P4 IMAD.MOV.U32 R116, RZ, RZ, R120 ;  /* 0x000000ffff744224 */ /* 0x002fc600078e0078 */
[----:B------:R-:W4:Y:S01]  /*a3f0*/  LDL R120, [R1+0x2a0] ;  /* 0x0002a00001787983 */ /* 0x000f220000100800 */
[----:B------:R-:W-:-:S03]  /*a400*/  @P4 IMAD.MOV.U32 R117, RZ, RZ, R121 ;  /* 0x000000ffff754224 */ /* 0x000fc600078e0079 */
[----:B------:R-:W4:Y:S04]  /*a410*/  LDL R121, [R1+0x29c] ;  /* 0x00029c0001797983 */ /* 0x000f280000100800 */
[----:B------:R1:W4:Y:S02]  /*a420*/  @P4 LDG.E.U16 R222, desc[UR6][R116.64] ;  /* 0x0000000674de4981 */ /* 0x000324000c1e1500 */
[----:B-1----:R-:W-:Y:S02]  /*a430*/  @P1 IMAD.MOV.U32 R116, RZ, RZ, R0 ;  /* 0x000000ffff741224 */ /* 0x002fe400078e0000 */
[----:B------:R-:W4:Y:S01]  /*a440*/  LDL R0, [R1+0x298] ;  /* 0x0002980001007983 */ /* 0x000f220000100800 */
[----:B------:R-:W-:-:S03]  /*a450*/  @P1 IMAD.MOV.U32 R117, RZ, RZ, R113 ;  /* 0x000000ffff751224 */ /* 0x000fc600078e0071 */
[----:B------:R-:W4:Y:S04]  /*a460*/  LDL R113, [R1+0x294] ;  /* 0x0002940001717983 */ /* 0x000f280000100800 */
        /* <DEDUP_REMOVED lines=31> */
[----:B------:R1:W3:Y:S02]  /*a660*/  @P1 LDG.E.U16 R188, desc[UR6][R116.64] ;  /* 0x0000000674bc1981 */ /* 0x0002e4000c1e1500 */
        /* <DEDUP_REMOVED lines=88> */
[----:B------:R1:W4:Y:S01]  /*abf0*/  @P0 LDG.E.U16 R152, desc[UR6][R116.64] ;  /* 0x0000000674980981 */ /* 0x000322000c1e1500 */
[----:B------:R-:W-:Y:S01]  /*ac00*/  ISETP.GT.AND P0, PT, R130, 0x63, PT ;  /* 0x000000638200780c */ /* 0x000fe20003f04270 */
[----:B-1----:R-:W-:Y:S02]  /*ac10*/  @P1 IMAD.MOV.U32 R116, RZ, RZ, R120 ;  /* 0x000000ffff741224 */ /* 0x002fe400078e0078 */
[----:B------:R-:W4:Y:S01]  /*ac20*/  LDL R120, [R1+0x1e8] ;  /* 0x0001e80001787983 */ /* 0x000f220000100800 */
[----:B------:R-:W-:-:S03]  /*ac30*/  @P1 IMAD.MOV.U32 R117, RZ, RZ, R121 ;  /* 0x000000ffff751224 */ /* 0x000fc600078e0079 */
[----:B------:R-:W4:Y:S04]  /*ac40*/  LDL R121, [R1+0x1e4] ;  /* 0x0001e40001797983 */ /* 0x000f280000100800 */
[----:B------:R1:W4:Y:S02]  /*ac50*/  @P1 LDG.E.U16 R186, desc[UR6][R116.64] ;  /* 0x0000000674ba1981 */ /* 0x000324000c1e1500 */
[----:B-1----:R-:W-:Y:S02]  /*ac60*/  @P2 IMAD.MOV.U32 R116, RZ, RZ, R124 ;  /* 0x000000ffff742224 */ /* 0x002fe400078e007c */
[----:B------:R-:W-:Y:S01]  /*ac70*/  @P2 IMAD.MOV.U32 R117, RZ, RZ, R125 ;  /* 0x000000ffff752224 */ /* 0x000fe200078e007d */
[----:B------:R-:W-:Y:S01]  /*ac80*/  ISETP.GT.AND P1, PT, R130, 0x64, PT ;  /* 0x000000648200780c */ /* 0x000fe20003f24270 */
[----:B------:R-:W4:Y:S04]  /*ac90*/  LDL R125, [R1+0x194] ;  /* 0x00019400017d7983 */ /* 0x000f280000100800 */
[----:B------:R1:W4:Y:S04]  /*aca0*/  @P2 LDG.E.U16 R170, desc[UR6][R116.64] ;  /* 0x0000000674aa2981 */ /* 0x000328000c1e1500 */
[----:B------:R-:W4:Y:S01]  /*acb0*/  LDL R124, [R1+0x198] ;  /* 0x00019800017c7983 */ /* 0x000f220000100800 */
[----:B-1----:R-:W-:-:S03]  /*acc0*/  @P0 IMAD.MOV.U32 R116, RZ, RZ, R0 ;  /* 0x000000ffff740224 */ /* 0x002fc600078e0000 */
        /* <DEDUP_REMOVED lines=39> */
[----:B------:R-:W2:Y:S04]  /*af40*/  LDL R118, [R1+0x1b8] ;  /* 0x0001b80001767983 */ /* 0x000ea80000100800 */
[----:B------:R1:W4:Y:S01]  /*af50*/  @P0 LDG.E.U16 R185, desc[UR6][R116.64] ;  /* 0x0000000674b90981 */ /* 0x000322000c1e1500 */
[----:B------:R-:W-:Y:S01]  /*af60*/  ISETP.GT.AND P0, PT, R130, 0x6a, PT ;  /* 0x0000006a8200780c */ /* 0x000fe20003f04270 */
[----:B-1----:R-:W-:Y:S02]  /*af70*/  @P1 IMAD.MOV.U32 R116, RZ, RZ, R124 ;  /* 0x000000ffff741224 */ /* 0x002fe400078e007c */
[----:B------:R-:W-:Y:S01]  /*af80*/  @P1 IMAD.MOV.U32 R117, RZ, RZ, R125 ;  /* 0x000000ffff751224 */ /* 0x000fe200078e007d */
[----:B------:R-:W4:Y:S04]  /*af90*/  LDL R124, [R1+0x190] ;  /* 0x00019000017c7983 */ /* 0x000f280000100800 */
[----:B------:R1:W4:Y:S04]  /*afa0*/  @P1 LDG.E.U16 R154, desc[UR6][R116.64] ;  /* 0x00000006749a1981 */ /* 0x000328000c1e1500 */
        /* <DEDUP_REMOVED lines=12> */
[----:B------:R-:W-:-:S09]  /*b070*/  ISETP.GT.AND P0, PT, R130, 0x6c, PT ;  /* 0x0000006c8200780c */ /* 0x000fd20003f04270 */
[----:B---3--:R-:W-:Y:S02]  /*b080*/  @P1 IMAD.MOV.U32 R116, RZ, RZ, R122 ;  /* 0x000000ffff741224 */ /* 0x008fe400078e007a */
[----:B------:R-:W3:Y:S01]  /*b090*/  LDL R122, [R1+0x188] ;  /* 0x00018800017a7983 */ /* 0x000ee20000100800 */
[----:B------:R-:W-:-:S03]  /*b0a0*/  @P1 IMAD.MOV.U32 R117, RZ, RZ, R123 ;  /* 0x000000ffff751224 */ /* 0x000fc600078e007b */
[----:B------:R-:W3:Y:S04]  /*b0b0*/  LDL R123, [R1+0x184] ;  /* 0x00018400017b7983 */ /* 0x000ee80000100800 */
[----:B------:R1:W3:Y:S01]  /*b0c0*/  @P1 LDG.E.U16 R115, desc[UR6][R116.64] ;  /* 0x0000000674731981 */ /* 0x0002e2000c1e1500 */
[----:B------:R-:W-:Y:S02]  /*b0d0*/  ISETP.GT.AND P1, PT, R130, 0x6d, PT ;  /* 0x0000006d8200780c */ /* 0x000fe40003f24270 */
[----:B-1----:R-:W-:-:S06]  /*b0e0*/  PRMT R116, RZ, 0x7610, R116 ;  /* 0x00007610ff747816 */ /* 0x002fcc0000000074 */
[----:B--2---:R4:W2:Y:S01]  /*b0f0*/  @P0 LDG.E.U16 R116, desc[UR6][R118.64] ;  /* 0x0000000676740981 */ /* 0x0048a2000c1e1500 */
[----:B------:R-:W-:-:S04]  /*b100*/  ISETP.GT.AND P0, PT, R130, 0x6e, PT ;  /* 0x0000006e8200780c */ /* 0x000fc80003f04270 */
[----:B----4-:R-:W-:Y:S02]  /*b110*/  @P1 IMAD.MOV.U32 R118, RZ, RZ, R120 ;  /* 0x000000ffff761224 */ /* 0x010fe400078e0078 */
[----:B------:R-:W-:-:S07]  /*b120*/  @P1 IMAD.MOV.U32 R119, RZ, RZ, R121 ;  /* 0x000000ffff771224 */ /* 0x000fce00078e0079 */
[----:B------:R-:W-:Y:S02]  /*b130*/  @P0 IMAD.MOV.U32 R120, RZ, RZ, R0 ;  /* 0x000000ffff780224 */ /* 0x000fe400078e0000 */
[----:B------:R-:W4:Y:S01]  /*b140*/  LDL R0, [R1+0x180] ;  /* 0x0001800001007983 */ /* 0x000f220000100800 */
[----:B------:R-:W-:-:S03]  /*b150*/  @P0 IMAD.MOV.U32 R121, RZ, RZ, R113 ;  /* 0x000000ffff790224 */ /* 0x000fc600078e0071 */
[----:B------:R-:W2:Y:S01]  /*b160*/  LDL R113, [R1+0x17c] ;  /* 0x00017c0001717983 */ /* 0x000ea20000100800 */
[----:B------:R-:W-:-:S06]  /*b170*/  PRMT R117, RZ, 0x7610, R117 ;  /* 0x00007610ff757816 */ /* 0x000fcc0000000075 */
[----:B------:R1:W2:Y:S01]  /*b180*/  @P1 LDG.E.U16 R117, desc[UR6][R118.64] ;  /* 0x0000000676751981 */ /* 0x0002a2000c1e1500 */
[----:B------:R-:W-:Y:S02]  /*b190*/  ISETP.GT.AND P1, PT, R130, 0x6f, PT ;  /* 0x0000006f8200780c */ /* 0x000fe40003f24270 */
[----:B-1----:R-:W-:-:S06]  /*b1a0*/  PRMT R118, RZ, 0x7610, R118 ;  /* 0x00007610ff767816 */ /* 0x002fcc0000000076 */
[----:B------:R1:W2:Y:S01]  /*b1b0*/  @P0 LDG.E.U16 R118, desc[UR6][R120.64] ;  /* 0x0000000678760981 */ /* 0x0002a2000c1e1500 */
[C---:B------:R-:W-:Y:S02]  /*b1c0*/  ISETP.GT.AND P0, PT, R130.reuse, 0x71, PT ;  /* 0x000000718200780c */ /* 0x040fe40003f04270 */
[----:B------:R-:W-:Y:S02]  /*b1d0*/  PRMT R119, RZ, 0x7610, R119 ;  /* 0x00007610ff777816 */ /* 0x000fe40000000077 */
[----:B-1----:R-:W-:Y:S02]  /*b1e0*/  @P1 IMAD.MOV.U32 R120, RZ, RZ, R126 ;  /* 0x000000ffff781224 */ /* 0x002fe400078e007e */
[----:B------:R-:W-:Y:S01]  /*b1f0*/  @P1 IMAD.MOV.U32 R121, RZ, RZ, R127 ;  /* 0x000000ffff791224 */ /* 0x000fe200078e007f */
[----:B------:R-:W2:Y:S04]  /*b200*/  LDL R126, [R1+0x168] ;  /* 0x00016800017e7983 */ /* 0x000ea80000100800 */
[----:B------:R1:W2:Y:S01]  /*b210*/  @P1 LDG.E.U16 R119, desc[UR6][R120.64] ;  /* 0x0000000678771981 */ /* 0x0002a2000c1e1500 */
[----:B------:R-:W-:-:S03]  /*b220*/  ISETP.GT.AND P1, PT, R130, 0x72, PT ;  /* 0x000000728200780c */ /* 0x000fc60003f24270 */
[----:B------:R-:W2:Y:S01]  /*b230*/  LDL R127, [R1+0x164] ;  /* 0x00016400017f7983 */ /* 0x000ea20000100800 */
[----:B-1----:R-:W-:Y:S02]  /*b240*/  @P0 IMAD.MOV.U32 R120, RZ, RZ, R124 ;  /* 0x000000ffff780224 */ /* 0x002fe400078e007c */
[----:B------:R-:W-:Y:S01]  /*b250*/  @P0 IMAD.MOV.U32 R121, RZ, RZ, R125 ;  /* 0x000000ffff790224 */ /* 0x000fe200078e007d */
[----:B------:R-:W2:Y:S04]  /*b260*/  LDL R124, [R1+0x170] ;  /* 0x00017000017c7983 */ /* 0x000ea80000100800 */
[----:B------:R3:W2:Y:S01]  /*b270*/  @P0 LDG.E.U16 R184, desc[UR6][R120.64] ;  /* 0x0000000678b80981 */ /* 0x0006a2000c1e1500 */
[----:B------:R-:W-:-:S03]  /*b280*/  ISETP.GT.AND P0, PT, R130, 0x73, PT ;  /* 0x000000738200780c */ /* 0x000fc60003f04270 */
[----:B------:R-:W2:Y:S01]  /*b290*/  LDL R125, [R1+0x16c] ;  /* 0x00016c00017d7983 */ /* 0x000ea20000100800 */
[----:B---3--:R-:W-:Y:S02]  /*b2a0*/  @P1 IMAD.MOV.U32 R120, RZ, RZ, R122 ;  /* 0x000000ffff781224 */ /* 0x008fe400078e007a */
[----:B------:R-:W-:-:S05]  /*b2b0*/  @P1 IMAD.MOV.U32 R121, RZ, RZ, R123 ;  /* 0x000000ffff791224 */ /* 0x000fca00078e007b */
[----:B------:R1:W3:Y:S02]  /*b2c0*/  @P1 LDG.E.U16 R168, desc[UR6][R120.64] ;  /* 0x0000000678a81981 */ /* 0x0002e4000c1e1500 */
[----:B----4-:R-:W-:Y:S02]  /*b2d0*/  @P0 IMAD.MOV.U32 R122, RZ, RZ, R0 ;  /* 0x000000ffff7a0224 */ /* 0x010fe400078e0000 */
[----:B------:R-:W4:Y:S01]  /*b2e0*/  LDL R0, [R1+0x160] ;  /* 0x0001600001007983 */ /* 0x000f220000100800 */
[----:B--2---:R-:W-:-:S03]  /*b2f0*/  @P0 IMAD.MOV.U32 R123, RZ, RZ, R113 ;  /* 0x000000ffff7b0224 */ /* 0x004fc600078e0071 */
[----:B------:R-:W2:Y:S01]  /*b300*/  LDL R113, [R1+0x15c] ;  /* 0x00015c0001717983 */ /* 0x000ea20000100800 */
[----:B------:R-:W-:Y:S02]  /*b310*/  ISETP.GT.AND P1, PT, R130, 0x74, PT ;  /* 0x000000748200780c */ /* 0x000fe40003f24270 */
[----:B-1----:R-:W-:Y:S02]  /*b320*/  PRMT R120, RZ, 0x7610, R120 ;  /* 0x00007610ff787816 */ /* 0x002fe40000000078 */
[----:B------:R-:W-:-:S04]  /*b330*/  PRMT R121, RZ, 0x7610, R121 ;  /* 0x00007610ff797816 */ /* 0x000fc80000000079 */
[----:B------:R1:W3:Y:S01]  /*b340*/  @P0 LDG.E.U16 R120, desc[UR6][R122.64] ;  /* 0x000000067a780981 */ /* 0x0002e2000c1e1500 */
[----:B------:R-:W-:-:S04]  /*b350*/  ISETP.GT.AND P0, PT, R130, 0x75, PT ;  /* 0x000000758200780c */ /* 0x000fc80003f04270 */
[----:B-1----:R-:W-:Y:S02]  /*b360*/  @P1 IMAD.MOV.U32 R122, RZ, RZ, R128 ;  /* 0x000000ffff7a1224 */ /* 0x002fe400078e0080 */
[----:B------:R-:W-:Y:S01]  /*b370*/  @P1 IMAD.MOV.U32 R123, RZ, RZ, R129 ;  /* 0x000000ffff7b1224 */ /* 0x000fe200078e0081 */
[----:B------:R-:W3:Y:S04]  /*b380*/  LDL R128, [R1+0x150] ;  /* 0x0001500001807983 */ /* 0x000ee80000100800 */
[----:B------:R1:W3:Y:S04]  /*b390*/  @P1 LDG.E.U16 R121, desc[UR6][R122.64] ;  /* 0x000000067a791981 */ /* 0x0002e8000c1e1500 */
[----:B------:R-:W3:Y:S01]  /*b3a0*/  LDL R129, [R1+0x14c] ;  /* 0x00014c0001817983 */ /* 0x000ee20000100800 */
[----:B-1----:R-:W-:-:S02]  /*b3b0*/  PRMT R122, RZ, 0x7610, R122 ;  /* 0x00007610ff7a7816 */ /* 0x002fc4000000007a */
[----:B------:R-:W-:-:S04]  /*b3c0*/  ISETP.GT.AND P1, PT, R130, 0x76, PT ;  /* 0x000000768200780c */ /* 0x000fc80003f24270 */
[----:B------:R1:W3:Y:S01]  /*b3d0*/  @P0 LDG.E.U16 R122, desc[UR6][R124.64] ;  /* 0x000000067c7a0981 */ /* 0x0002e2000c1e1500 */
[----:B------:R-:W-:-:S08]  /*b3e0*/  ISETP.GT.AND P0, PT, R130, 0x77, PT ;  /* 0x000000778200780c */ /* 0x000fd00003f04270 */
[----:B-1----:R-:W-:Y:S02]  /*b3f0*/  @P1 IMAD.MOV.U32 R124, RZ, RZ, R126 ;  /* 0x000000ffff7c1224 */ /* 0x002fe400078e007e */
[----:B------:R-:W-:-:S03]  /*b400*/  @P1 IMAD.MOV.U32 R125, RZ, RZ, R127 ;  /* 0x000000ffff7d1224 */ /* 0x000fc600078e007f */
[----:B----4-:R-:W-:Y:S02]  /*b410*/  @P0 IMAD.MOV.U32 R126, RZ, RZ, R0 ;  /* 0x000000ffff7e0224 */ /* 0x010fe400078e0000 */
[----:B------:R-:W4:Y:S01]  /*b420*/  LDL R0, [R1+0x140] ;  /* 0x0001400001007983 */ /* 0x000f220000100800 */
[----:B--2---:R-:W-:-:S03]  /*b430*/  @P0 IMAD.MOV.U32 R127, RZ, RZ, R113 ;  /* 0x000000ffff7f0224 */ /* 0x004fc600078e0071 */
[----:B------:R-:W2:Y:S01]  /*b440*/  LDL R113, [R1+0x13c] ;  /* 0x00013c0001717983 */ /* 0x000ea20000100800 */
[----:B------:R-:W-:-:S06]  /*b450*/  PRMT R123, RZ, 0x7610, R123 ;  /* 0x00007610ff7b7816 */ /* 0x000fcc000000007b */
[----:B------:R1:W2:Y:S01]  /*b460*/  @P1 LDG.E.U16 R123, desc[UR6][R124.64] ;  /* 0x000000067c7b1981 */ /* 0x0002a2000c1e1500 */
[----:B------:R-:W-:Y:S02]  /*b470*/  ISETP.GT.AND P1, PT, R130, 0x79, PT ;  /* 0x000000798200780c */ /* 0x000fe40003f24270 */
[----:B-1----:R-:W-:-:S06]  /*b480*/  PRMT R124, RZ, 0x7610, R124 ;  /* 0x00007610ff7c7816 */ /* 0x002fcc000000007c */
[----:B------:R3:W2:Y:S01]  /*b490*/  @P0 LDG.E.U16 R124, desc[UR6][R126.64] ;  /* 0x000000067e7c0981 */ /* 0x0006a2000c1e1500 */
[----:B------:R-:W-:-:S04]  /*b4a0*/  ISETP.GT.AND P0, PT, R130, 0x7a, PT ;  /* 0x0000007a8200780c */ /* 0x000fc80003f04270 */
[----:B---3--:R-:W-:Y:S02]  /*b4b0*/  @P1 IMAD.MOV.U32 R126, RZ, RZ, R128 ;  /* 0x000000ffff7e1224 */ /* 0x008fe400078e0080 */
[----:B------:R-:W-:Y:S01]  /*b4c0*/  @P1 IMAD.MOV.U32 R127, RZ, RZ, R129 ;  /* 0x000000ffff7f1224 */ /* 0x000fe200078e0081 */
[----:B------:R-:W3:Y:S04]  /*b4d0*/  LDL R128, [R1+0x138] ;  /* 0x0001380001807983 */ /* 0x000ee80000100800 */
[----:B------:R-:W3:Y:S04]  /*b4e0*/  LDL R129, [R1+0x134] ;  /* 0x0001340001817983 */ /* 0x000ee80000100800 */
[----:B------:R1:W3:Y:S01]  /*b4f0*/  @P1 LDG.E.U16 R183, desc[UR6][R126.64] ;  /* 0x000000067eb71981 */ /* 0x0002e2000c1e1500 */
[----:B------:R-:W-:Y:S01]  /*b500*/  ISETP.GT.AND P1, PT, R130, 0x7b, PT ;  /* 0x0000007b8200780c */ /* 0x000fe20003f24270 */
[----:B-1----:R-:W-:-:S02]  /*b510*/  @P0 IMAD.MOV.U32 R126, RZ, RZ, R131 ;  /* 0x000000ffff7e0224 */ /* 0x002fc400078e0083 */
[----:B------:R-:W-:Y:S01]  /*b520*/  @P0 IMAD.MOV.U32 R127, RZ, RZ, R132 ;  /* 0x000000ffff7f0224 */ /* 0x000fe200078e0084 */
[----:B------:R-:W3:Y:S04]  /*b530*/  LDL R131, [R1+0x128] ;  /* 0x0001280001837983 */ /* 0x000ee80000100800 */
[----:B------:R-:W3:Y:S04]  /*b540*/  LDL R132, [R1+0x124] ;  /* 0x0001240001847983 */ /* 0x000ee80000100800 */
[----:B------:R4:W3:Y:S02]  /*b550*/  @P0 LDG.E.U16 R167, desc[UR6][R126.64] ;  /* 0x000000067ea70981 */ /* 0x0008e4000c1e1500 */
[----:B----4-:R-:W-:-:S02]  /*b560*/  @P1 IMAD.MOV.U32 R126, RZ, RZ, R0 ;  /* 0x000000ffff7e1224 */ /* 0x010fc400078e0000 */
[----:B------:R-:W4:Y:S01]  /*b570*/  LDL R0, [R1+0x120] ;  /* 0x0001200001007983 */ /* 0x000f220000100800 */
[----:B--2---:R-:W-:-:S03]  /*b580*/  @P1 IMAD.MOV.U32 R127, RZ, RZ, R113 ;  /* 0x000000ffff7f1224 */ /* 0x004fc600078e0071 */
[----:B------:R-:W2:Y:S01]  /*b590*/  LDL R113, [R1+0x11c] ;  /* 0x00011c0001717983 */ /* 0x000ea20000100800 */
[----:B------:R-:W-:Y:S02]  /*b5a0*/  PRMT R125, RZ, 0x7610, R125 ;  /* 0x00007610ff7d7816 */ /* 0x000fe4000000007d */
[----:B------:R-:W-:-:S04]  /*b5b0*/  ISETP.GT.AND P0, PT, R130, 0x7c, PT ;  /* 0x0000007c8200780c */ /* 0x000fc80003f04270 */
[----:B------:R1:W2:Y:S01]  /*b5c0*/  @P1 LDG.E.U16 R125, desc[UR6][R126.64] ;  /* 0x000000067e7d1981 */ /* 0x0002a2000c1e1500 */
[C---:B------:R-:W-:Y:S02]  /*b5d0*/  ISETP.GT.AND P1, PT, R130.reuse, 0x7d, PT ;  /* 0x0000007d8200780c */ /* 0x040fe40003f24270 */
[----:B------:R-:W-:Y:S02]  /*b5e0*/  ISETP.GT.AND P2, PT, R130, 0x7e, PT ;  /* 0x0000007e8200780c */ /* 0x000fe40003f44270 */
[----:B-1----:R-:W-:Y:S02]  /*b5f0*/  PRMT R126, RZ, 0x7610, R126 ;  /* 0x00007610ff7e7816 */ /* 0x002fe4000000007e */
[----:B------:R-:W-:Y:S02]  /*b600*/  PRMT R127, RZ, 0x7610, R127 ;  /* 0x00007610ff7f7816 */ /* 0x000fe4000000007f */
[----:B0-----:R-:W-:Y:S02]  /*b610*/  LOP3.LUT R133, R133, 0x7f, RZ, 0xc0, !PT ;  /* 0x0000007f85857812 */ /* 0x001fe400078ec0ff */
[----:B---3--:R0:W3:Y:S03]  /*b620*/  @P0 LDG.E.U16 R126, desc[UR6][R128.64] ;  /* 0x00000006807e0981 */ /* 0x0080e6000c1e1500 */
[----:B0-----:R-:W-:-:S02]  /*b630*/  @P1 IMAD.MOV.U32 R128, RZ, RZ, R134 ;  /* 0x000000ffff801224 */ /* 0x001fc400078e0086 */
[----:B------:R-:W-:Y:S01]  /*b640*/  @P1 IMAD.MOV.U32 R129, RZ, RZ, R135 ;  /* 0x000000ffff811224 */ /* 0x000fe200078e0087 */
[----:B------:R-:W-:Y:S01]  /*b650*/  ISETP.GE.AND P0, PT, R133, R130, PT ;  /* 0x000000828500720c */ /* 0x000fe20003f06270 */
[----:B------:R-:W3:Y:S04]  /*b660*/  LDL R135, [R1+0xd4] ;  /* 0x0000d40001877983 */ /* 0x000ee80000100800 */
[----:B------:R0:W3:Y:S01]  /*b670*/  @P1 LDG.E.U16 R127, desc[UR6][R128.64] ;  /* 0x00000006807f1981 */ /* 0x0000e2000c1e1500 */
[----:B------:R-:W-:Y:S01]  /*b680*/  ISETP.GT.AND P1, PT, R130, 0x7f, PT ;  /* 0x0000007f8200780c */ /* 0x000fe20003f24270 */
[----:B------:R-:W-:Y:S02]  /*b690*/  @P2 IMAD.MOV.U32 R130, RZ, RZ, R131 ;  /* 0x000000ffff822224 */ /* 0x000fe400078e0083 */
[----:B------:R-:W3:Y:S01]  /*b6a0*/  LDL R134, [R1+0xd8] ;  /* 0x0000d80001867983 */ /* 0x000ee20000100800 */
[----:B------:R-:W-:Y:S01]  /*b6b0*/  @P2 IMAD.MOV.U32 R131, RZ, RZ, R132 ;  /* 0x000000ffff832224 */ /* 0x000fe200078e0084 */
[----:B0-----:R-:W-:-:S06]  /*b6c0*/  PRMT R128, RZ, 0x7610, R128 ;  /* 0x00007610ff807816 */ /* 0x001fcc0000000080 */
[----:B------:R4:W3:Y:S02]  /*b6d0*/  @P2 LDG.E.U16 R128, desc[UR6][R130.64] ;  /* 0x0000000682802981 */ /* 0x0008e4000c1e1500 */
[----:B----4-:R-:W-:Y:S02]  /*b6e0*/  @P1 IMAD.MOV.U32 R130, RZ, RZ, R0 ;  /* 0x000000ffff821224 */ /* 0x010fe400078e0000 */
[----:B------:R-:W4:Y:S01]  /*b6f0*/  LDL R0, [R1+0x58] ;  /* 0x0000580001007983 */ /* 0x000f220000100800 */
[----:B--2---:R-:W-:-:S03]  /*b700*/  @P1 IMAD.MOV.U32 R131, RZ, RZ, R113 ;  /* 0x000000ffff831224 */ /* 0x004fc600078e0071 */
[----:B------:R-:W2:Y:S01]  /*b710*/  LDL R113, [R1+0x48] ;  /* 0x0000480001717983 */ /* 0x000ea20000100800 */
[----:B------:R-:W-:-:S06]  /*b720*/  PRMT R129, RZ, 0x7610, R129 ;  /* 0x00007610ff817816 */ /* 0x000fcc0000000081 */
[----:B------:R0:W2:Y:S01]  /*b730*/  @P1 LDG.E.U16 R129, desc[UR6][R130.64] ;  /* 0x0000000682811981 */ /* 0x0000a2000c1e1500 */
[----:B------:R-:W-:Y:S01]  /*b740*/  BAR.SYNC.DEFER_BLOCKING 0x0 ;  /* 0x0000000000007b1d */ /* 0x000fe20000010000 */
[----:B------:R-:W-:Y:S02]  /*b750*/  @!P0 IMAD.MOV.U32 R132, RZ, RZ, R22 ;  /* 0x000000ffff848224 */ /* 0x000fe400078e0016 */
[----:B------:R-:W-:Y:S01]  /*b760*/  @!P0 IMAD.MOV.U32 R133, RZ, RZ, R12 ;  /* 0x000000ffff858224 */ /* 0x000fe200078e000c */
[----:B0-----:R-:W-:Y:S02]  /*b770*/  PRMT R130, RZ, 0x7610, R130 ;  /* 0x00007610ff827816 */ /* 0x001fe40000000082 */
[----:B------:R-:W-:-:S04]  /*b780*/  PRMT R131, RZ, 0x7610, R131 ;  /* 0x00007610ff837816 */ /* 0x000fc80000000083 */
[----:B------:R0:W2:Y:S02]  /*b790*/  @!P0 LDG.E.U16 R130, desc[UR6][R132.64] ;  /* 0x0000000684828981 */ /* 0x0000a4000c1e1500 */
[----:B0-----:R-:W-:Y:S02]  /*b7a0*/  @!P0 IMAD.MOV.U32 R132, RZ, RZ, R138 ;  /* 0x000000ffff848224 */ /* 0x001fe400078e008a */
[----:B------:R-:W-:-:S05]  /*b7b0*/  @!P0 IMAD.MOV.U32 R133, RZ, RZ, R139 ;  /* 0x000000ffff858224 */ /* 0x000fca00078e008b */
[----:B------:R0:W2:Y:S02]  /*b7c0*/  @!P0 LDG.E.U16 R131, desc[UR6][R132.64] ;  /* 0x0000000684838981 */ /* 0x0000a4000c1e1500 */
[----:B0-----:R-:W-:Y:S02]  /*b7d0*/  PRMT R132, RZ, 0x7610, R132 ;  /* 0x00007610ff847816 */ /* 0x001fe40000000084 */
[----:B------:R-:W-:-:S04]  /*b7e0*/  PRMT R133, RZ, 0x7610, R133 ;  /* 0x00007610ff857816 */ /* 0x000fc80000000085 */
[----:B---3--:R0:W3:Y:S02]  /*b7f0*/  @!P0 LDG.E.U16 R132, desc[UR6][R134.64] ;  /* 0x0000000686848981 */ /* 0x0080e4000c1e1500 */
[----:B0-----:R-:W-:Y:S02]  /*b800*/  @!P0 IMAD.MOV.U32 R134, RZ, RZ, R136 ;  /* 0x000000ffff868224 */ /* 0x001fe400078e0088 */
[----:B------:R-:W-:-:S05]  /*b810*/  @!P0 IMAD.MOV.U32 R135, RZ, RZ, R137 ;  /* 0x000000ffff878224 */ /* 0x000fca00078e0089 */
[----:B------:R0:W3:Y:S02]  /*b820*/  @!P0 LDG.E.U16 R133, desc[UR6][R134.64] ;  /* 0x0000000686858981 */ /* 0x0000e4000c1e1500 */
[----:B0-----:R-:W-:Y:S02]  /*b830*/  PRMT R134, RZ, 0x7610, R134 ;  /* 0x00007610ff867816 */ /* 0x001fe40000000086 */
[----:B------:R-:W-:Y:S01]  /*b840*/  PRMT R135, RZ, 0x7610, R135 ;  /* 0x00007610ff877816 */ /* 0x000fe20000000087 */
[----:B------:R0:W-:Y:S04]  /*b850*/  STL [R1+0x584], R22 ;  /* 0x0005841601007387 */ /* 0x0001e80000100800 */
[----:B------:R1:W-:Y:S01]  /*b860*/  STL [R1+0x580], R12 ;  /* 0x0005800c01007387 */ /* 0x0003e20000100800 */
[----:B------:R-:W-:-:S02]  /*b870*/  @!P0 IMAD.MOV.U32 R138, RZ, RZ, R209 ;  /* 0x000000ffff8a8224 */ /* 0x000fc400078e00d1 */
[----:B------:R-:W-:Y:S01]  /*b880*/  @!P0 IMAD.MOV.U32 R139, RZ, RZ, R204 ;  /* 0x000000ffff8b8224 */ /* 0x000fe200078e00cc */
[----:B0-----:R-:W3:Y:S04]  /*b890*/  LDL R22, [R1+0x8c] ;  /* 0x00008c0001167983 */ /* 0x001ee80000100800 */
[----:B-1----:R-:W3:Y:S04]  /*b8a0*/  LDL R12, [R1+0x90] ;  /* 0x00009000010c7983 */ /* 0x002ee80000100800 */
[----:B------:R0:W-:Y:S02]  /*b8b0*/  STS.U16 [R2+UR4], R140 ;  /* 0x0000008c02007988 */ /* 0x0001e40008000404 */
[----:B0-----:R-:W-:-:S02]  /*b8c0*/  @!P0 IMAD.MOV.U32 R140, RZ, RZ, R96 ;  /* 0x000000ffff8c8224 */ /* 0x001fc400078e0060 */
[----:B----4-:R-:W-:Y:S02]  /*b8d0*/  @!P0 IMAD.MOV.U32 R136, RZ, RZ, R0 ;  /* 0x000000ffff888224 */ /* 0x010fe400078e0000 */
[----:B------:R-:W4:Y:S01]  /*b8e0*/  LDL R0, [R1+0x44] ;  /* 0x0000440001007983 */ /* 0x000f220000100800 */
[----:B--2---:R-:W-:-:S03]  /*b8f0*/  @!P0 IMAD.MOV.U32 R137, RZ, RZ, R113 ;  /* 0x000000ffff898224 */ /* 0x004fc600078e0071 */
[----:B------:R-:W2:Y:S04]  /*b900*/  LDL R113, [R1+0xd0] ;  /* 0x0000d00001717983 */ /* 0x000ea80000100800 */
[----:B------:R0:W3:Y:S04]  /*b910*/  @!P0 LDG.E.U16 R134, desc[UR6][R136.64] ;  /* 0x0000000688868981 */ /* 0x0000e8000c1e1500 */
[----:B------:R1:W-:Y:S01]  /*b920*/  STL [R1+0x5a0], R252 ;  /* 0x0005a0fc01007387 */ /* 0x0003e20000100800 */
[----:B0-----:R-:W-:Y:S02]  /*b930*/  @!P0 IMAD.MOV.U32 R136, RZ, RZ, R252 ;  /* 0x000000ffff888224 */ /* 0x001fe400078e00fc */
[----:B------:R-:W-:Y:S01]  /*b940*/  @!P0 IMAD.MOV.U32 R137, RZ, RZ, R249 ;  /* 0x000000ffff898224 */ /* 0x000fe200078e00f9 */
[----:B-1----:R-:W4:Y:S04]  /*b950*/  LDL R252, [R1+0xcc] ;  /* 0x0000cc0001fc7983 */ /* 0x002f280000100800 */
[----:B------:R0:W3:Y:S04]  /*b960*/  @!P0 LDG.E.U16 R135, desc[UR6][R136.64] ;  /* 0x0000000688878981 */ /* 0x0000e8000c1e1500 */
[----:B------:R1:W-:Y:S01]  /*b970*/  STL [R1+0x588], R249 ;  /* 0x000588f901007387 */ /* 0x0003e20000100800 */
[----:B0-----:R-:W-:-:S03]  /*b980*/  PRMT R136, RZ, 0x7610, R136 ;  /* 0x00007610ff887816 */ /* 0x001fc60000000088 */
[----:B-1----:R-:W3:Y:S04]  /*b990*/  LDL.LU R249, [R1+0x18] ;  /* 0x0000180001f97983 */ /* 0x002ee80000300800 */
[----:B------:R0:W-:Y:S04]  /*b9a0*/  STL [R1+0x590], R209 ;  /* 0x000590d101007387 */ /* 0x0001e80000100800 */
[----:B------:R1:W3:Y:S04]  /*b9b0*/  @!P0 LDG.E.U16 R136, desc[UR6][R138.64] ;  /* 0x000000068a888981 */ /* 0x0002e8000c1e1500 */
[----:B0-----:R-:W3:Y:S04]  /*b9c0*/  LDL.LU R209, [R1+0x30] ;  /* 0x0000300001d17983 */ /* 0x001ee80000300800 */
[----:B------:R0:W-:Y:S01]  /*b9d0*/  STL [R1+0x58c], R204 ;  /* 0x00058ccc01007387 */ /* 0x0001e20000100800 */
[----:B-1----:R-:W-:-:S02]  /*b9e0*/  @!P0 IMAD.MOV.U32 R138, RZ, RZ, R104 ;  /* 0x000000ffff8a8224 */ /* 0x002fc400078e0068 */
[----:B------:R-:W-:Y:S01]  /*b9f0*/  @!P0 IMAD.MOV.U32 R139, RZ, RZ, R17 ;  /* 0x000000ffff8b8224 */ /* 0x000fe200078e0011 */
[----:B0-----:R-:W3:Y:S04]  /*ba00*/  LDL.LU R204, [R1+0x28] ;  /* 0x0000280001cc7983 */ /* 0x001ee80000300800 */
[----:B------:R0:W-:Y:S04]  /*ba10*/  STL [R1+0x598], R104 ;  /* 0x0005986801007387 */ /* 0x0001e80000100800 */
[----:B0-----:R-:W3:Y:S04]  /*ba20*/  LDL.LU R104, [R1+0x40] ;  /* 0x0000400001687983 */ /* 0x001ee80000300800 */
[----:B------:R0:W-:Y:S04]  /*ba30*/  STL [R1+0x594], R17 ;  /* 0x0005941101007387 */ /* 0x0001e80000100800 */
[----:B0-----:R-:W3:Y:S04]  /*ba40*/  LDL R17, [R1+0x110] ;  /* 0x0001100001117983 */ /* 0x001ee80000100800 */
[----:B------:R0:W-:Y:S04]  /*ba50*/  STL [R1+0x5a4], R96 ;  /* 0x0005a46001007387 */ /* 0x0001e80000100800 */
[----:B0-----:R-:W3:Y:S01]  /*ba60*/  LDL R96, [R1+0x10c] ;  /* 0x00010c0001607983 */ /* 0x001ee20000100800 */
[----:B------:R-:W-:Y:S01]  /*ba70*/  PRMT R137, RZ, 0x7610, R137 ;  /* 0x00007610ff897816 */ /* 0x000fe20000000089 */
[----:B------:R-:W-:-:S05]  /*ba80*/  @!P0 IMAD.MOV.U32 R141, RZ, RZ, R6 ;  /* 0x000000ffff8d8224 */ /* 0x000fca00078e0006 */
[----:B------:R0:W3:Y:S02]  /*ba90*/  @!P0 LDG.E.U16 R137, desc[UR6][R138.64] ;  /* 0x000000068a898981 */ /* 0x0000e4000c1e1500 */
[----:B0-----:R-:W-:Y:S02]  /*baa0*/  PRMT R138, RZ, 0x7610, R138 ;  /* 0x00007610ff8a7816 */ /* 0x001fe4000000008a */
[----:B------:R-:W-:-:S04]  /*bab0*/  PRMT R139, RZ, 0x7610, R139 ;  /* 0x00007610ff8b7816 */ /* 0x000fc8000000008b */
[----:B------:R3:W3:Y:S04]  /*bac0*/  @!P0 LDG.E.U16 R138, desc[UR6][R140.64] ;  /* 0x000000068c8a8981 */ /* 0x0006e8000c1e1500 */
[----:B------:R-:W-:Y:S04]  /*bad0*/  STS.U16 [R2+UR4+0x400], R143 ;  /* 0x0004008f02007988 */ /* 0x000fe80008000404 */
[----:B------:R-:W-:Y:S04]  /*bae0*/  STS.U16 [R2+UR4+0x800], R142 ;  /* 0x0008008e02007988 */ /* 0x000fe80008000404 */
[----:B------:R0:W-:Y:S04]  /*baf0*/  STL [R1+0x59c], R6 ;  /* 0x00059c0601007387 */ /* 0x0001e80000100800 */
[----:B------:R1:W-:Y:S04]  /*bb00*/  STS.U16 [R2+UR4+0x1000], R144 ;  /* 0x0010009002007988 */ /* 0x0003e80008000404 */
[----:B0-----:R-:W3:Y:S01]  /*bb10*/  LDL R6, [R1+0xc8] ;  /* 0x0000c80001067983 */ /* 0x001ee20000100800 */
[----:B--2---:R-:W-:-:S02]  /*bb20*/  @!P0 IMAD.MOV.U32 R142, RZ, RZ, R113 ;  /* 0x000000ffff8e8224 */ /* 0x004fc400078e0071 */
[----:B----4-:R-:W-:Y:S02]  /*bb30*/  @!P0 IMAD.MOV.U32 R143, RZ, RZ, R252 ;  /* 0x000000ffff8f8224 */ /* 0x010fe400078e00fc */
[----:B-1----:R-:W-:Y:S02]  /*bb40*/  @!P0 IMAD.MOV.U32 R144, RZ, RZ, R0 ;  /* 0x000000ffff908224 */ /* 0x002fe400078e0000 */
[----:B------:R-:W2:Y:S01]  /*bb50*/  LDL R0, [R1+0x88] ;  /* 0x0000880001007983 */ /* 0x000ea20000100800 */
[----:B---3--:R-:W-:-:S03]  /*bb60*/  @!P0 IMAD.MOV.U32 R140, RZ, RZ, R17 ;  /* 0x000000ffff8c8224 */ /* 0x008fc600078e0011 */
[----:B------:R-:W3:Y:S01]  /*bb70*/  LDL R17, [R1+0x108] ;  /* 0x0001080001117983 */ /* 0x000ee20000100800 */
[----:B------:R-:W-:-:S05]  /*bb80*/  @!P0 IMAD.MOV.U32 R141, RZ, RZ, R96 ;  /* 0x000000ffff8d8224 */ /* 0x000fca00078e0060 */
[----:B------:R0:W4:Y:S02]  /*bb90*/  @!P0 LDG.E.U16 R139, desc[UR6][R140.64] ;  /* 0x000000068c8b8981 */ /* 0x000124000c1e1500 */
[----:B0-----:R-:W-:-:S06]  /*bba0*/  PRMT R140, RZ, 0x7610, R140 ;  /* 0x00007610ff8c7816 */ /* 0x001fcc000000008c */
[----:B------:R0:W4:Y:S02]  /*bbb0*/  @!P0 LDG.E.U16 R140, desc[UR6][R142.64] ;  /* 0x000000068e8c8981 */ /* 0x000124000c1e1500 */
[----:B0-----:R-:W-:Y:S02]  /*bbc0*/  @!P0 IMAD.MOV.U32 R143, RZ, RZ, R22 ;  /* 0x000000ffff8f8224 */ /* 0x001fe400078e0016 */
[----:B------:R-:W2:Y:S01]  /*bbd0*/  LDL R22, [R1+0x104] ;  /* 0x0001040001167983 */ /* 0x000ea20000100800 */
[----:B------:R-:W-:-:S03]  /*bbe0*/  @!P0 IMAD.MOV.U32 R142, RZ, RZ, R12 ;  /* 0x000000ffff8e8224 */ /* 0x000fc600078e000c */
[----:B------:R-:W4:Y:S01]  /*bbf0*/  LDL R12, [R1+0xc4] ;  /* 0x0000c400010c7983 */ /* 0x000f220000100800 */
[----:B------:R-:W-:-:S03]  /*bc00*/  PRMT R141, RZ, 0x7610, R141 ;  /* 0x00007610ff8d7816 */ /* 0x000fc6000000008d */
[----:B------:R0:W-:Y:S04]  /*bc10*/  STS.U16 [R2+UR4+0xc00], R145 ;  /* 0x000c009102007988 */ /* 0x0001e80008000404 */
[----:B------:R1:W4:Y:S01]  /*bc20*/  @!P0 LDG.E.U16 R141, desc[UR6][R142.64] ;  /* 0x000000068e8d8981 */ /* 0x000322000c1e1500 */
[----:B0-----:R-:W-:Y:S01]  /*bc30*/  @!P0 IMAD.MOV.U32 R145, RZ, RZ, R104 ;  /* 0x000000ffff918224 */ /* 0x001fe200078e0068 */
[----:B-1----:R-:W-:Y:S02]  /*bc40*/  PRMT R142, RZ, 0x7610, R142 ;  /* 0x00007610ff8e7816 */ /* 0x002fe4000000008e */
[----:B------:R-:W-:-:S04]  /*bc50*/  PRMT R143, RZ, 0x7610, R143 ;  /* 0x00007610ff8f7816 */ /* 0x000fc8000000008f */
[----:B------:R0:W4:Y:S04]  /*bc60*/  @!P0 LDG.E.U16 R142, desc[UR6][R144.64] ;  /* 0x00000006908e8981 */ /* 0x000128000c1e1500 */
[----:B------:R1:W-:Y:S01]  /*bc70*/  STL [R1+0x5a8], R104 ;  /* 0x0005a86801007387 */ /* 0x0003e20000100800 */
[----:B0-----:R-:W-:Y:S02]  /*bc80*/  @!P0 IMAD.MOV.U32 R144, RZ, RZ, R241 ;  /* 0x000000ffff908224 */ /* 0x001fe400078e00f1 */
[----:B------:R-:W-:Y:S01]  /*bc90*/  @!P0 IMAD.MOV.U32 R145, RZ, RZ, R240 ;  /* 0x000000ffff918224 */ /* 0x000fe200078e00f0 */
[----:B------:R0:W-:Y:S04]  /*bca0*/  STS.U16 [R2+UR4+0x1400], R147 ;  /* 0x0014009302007988 */ /* 0x0001e80008000404 */
[----:B------:R0:W4:Y:S04]  /*bcb0*/  @!P0 LDG.E.U16 R143, desc[UR6][R144.64] ;  /* 0x00000006908f8981 */ /* 0x000128000c1e1500 */
[----:B-1----:R-:W4:Y:S01]  /*bcc0*/  LDL.LU R104, [R1+0x24] ;  /* 0x0000240001687983 */ /* 0x002f220000300800 */
[----:B0-----:R-:W-:-:S03]  /*bcd0*/  @!P0 IMAD.MOV.U32 R147, RZ, RZ, R202 ;  /* 0x000000ffff938224 */ /* 0x001fc600078e00ca */
[----:B------:R0:W-:Y:S01]  /*bce0*/  STS.U16 [R2+UR4+0x1800], R146 ;  /* 0x0018009202007988 */ /* 0x0001e20008000404 */
[----:B------:R-:W-:-:S03]  /*bcf0*/  PRMT R144, RZ, 0x7610, R144 ;  /* 0x00007610ff907816 */ /* 0x000fc60000000090 */
[----:B------:R1:W-:Y:S01]  /*bd00*/  STL [R1+0x5b0], R241 ;  /* 0x0005b0f101007387 */ /* 0x0003e20000100800 */
[----:B0-----:R-:W-:-:S03]  /*bd10*/  @!P0 IMAD.MOV.U32 R146, RZ, RZ, R203 ;  /* 0x000000ffff928224 */ /* 0x001fc600078e00cb */
[----:B-1----:R-:W4:Y:S04]  /*bd20*/  LDL.LU R241, [R1+0x2c] ;  /* 0x00002c0001f17983 */ /* 0x002f280000300800 */
[----:B------:R-:W-:Y:S04]  /*bd30*/  STL [R1+0x5ac], R240 ;  /* 0x0005acf001007387 */ /* 0x000fe80000100800 */
[----:B------:R0:W-:Y:S04]  /*bd40*/  STL [R1+0x5b8], R203 ;  /* 0x0005b8cb01007387 */ /* 0x0001e80000100800 */
[----:B------:R1:W4:Y:S04]  /*bd50*/  @!P0 LDG.E.U16 R144, desc[UR6][R146.64] ;  /* 0x0000000692908981 */ /* 0x000328000c1e1500 */
[----:B0-----:R-:W4:Y:S04]  /*bd60*/  LDL.LU R203, [R1+0x38] ;  /* 0x0000380001cb7983 */ /* 0x001f280000300800 */
[----:B------:R-:W-:Y:S01]  /*bd70*/  STL [R1+0x5b4], R202 ;  /* 0x0005b4ca01007387 */ /* 0x000fe20000100800 */
[----:B-1----:R-:W-:-:S03]  /*bd80*/  @!P0 IMAD.MOV.U32 R146, RZ, RZ, R103 ;  /* 0x000000ffff928224 */ /* 0x002fc600078e0067 */
[----:B------:R0:W-:Y:S01]  /*bd90*/  STL [R1+0x5c0], R103 ;  /* 0x0005c06701007387 */ /* 0x0001e20000100800 */
[----:B------:R-:W-:-:S03]  /*bda0*/  @!P0 IMAD.MOV.U32 R147, RZ, RZ, R15 ;  /* 0x000000ffff938224 */ /* 0x000fc600078e000f */
[----:B------:R1:W-:Y:S04]  /*bdb0*/  STS.U16 [R2+UR4+0x1c00], R149 ;  /* 0x001c009502007988 */ /* 0x0003e80008000404 */
[----:B0-----:R-:W4:Y:S04]  /*bdc0*/  LDL.LU R103, [R1+0x7c] ;  /* 0x00007c0001677983 */ /* 0x001f280000300800 */
[----:B------:R0:W-:Y:S01]  /*bdd0*/  STL [R1+0x5bc], R15 ;  /* 0x0005bc0f01007387 */ /* 0x0001e20000100800 */
[----:B-1----:R-:W-:-:S03]  /*bde0*/  @!P0 IMAD.MOV.U32 R149, RZ, RZ, R5 ;  /* 0x000000ffff958224 */ /* 0x002fc600078e0005 */
[----:B0-----:R-:W4:Y:S04]  /*bdf0*/  LDL.LU R15, [R1+0x74] ;  /* 0x00007400010f7983 */ /* 0x001f280000300800 */
[----:B------:R-:W-:Y:S04]  /*be00*/  STL [R1+0x5c8], R95 ;  /* 0x0005c85f01007387 */ /* 0x000fe80000100800 */
[----:B------:R0:W-:Y:S04]  /*be10*/  STL [R1+0x5c4], R5 ;  /* 0x0005c40501007387 */ /* 0x0001e80000100800 */
[----:B0-----:R-:W4:Y:S01]  /*be20*/  LDL.LU R5, [R1+0x84] ;  /* 0x0000840001057983 */ /* 0x001f220000300800 */
[----:B------:R-:W-:-:S03]  /*be30*/  PRMT R145, RZ, 0x7610, R145 ;  /* 0x00007610ff917816 */ /* 0x000fc60000000091 */
[----:B------:R0:W-:Y:S04]  /*be40*/  STS.U16 [R2+UR4+0x2000], R148 ;  /* 0x0020009402007988 */ /* 0x0001e80008000404 */
[----:B------:R1:W4:Y:S01]  /*be50*/  @!P0 LDG.E.U16 R145, desc[UR6][R146.64] ;  /* 0x0000000692918981 */ /* 0x000322000c1e1500 */
[----:B0-----:R-:W-:Y:S01]  /*be60*/  @!P0 IMAD.MOV.U32 R148, RZ, RZ, R95 ;  /* 0x000000ffff948224 */ /* 0x001fe200078e005f */
[----:B-1----:R-:W-:Y:S02]  /*be70*/  PRMT R146, RZ, 0x7610, R146 ;  /* 0x00007610ff927816 */ /* 0x002fe40000000092 */
[----:B------:R-:W-:-:S04]  /*be80*/  PRMT R147, RZ, 0x7610, R147 ;  /* 0x00007610ff937816 */ /* 0x000fc80000000093 */
[----:B------:R3:W4:Y:S04]  /*be90*/  @!P0 LDG.E.U16 R146, desc[UR6][R148.64] ;  /* 0x0000000694928981 */ /* 0x000728000c1e1500 */
[----:B------:R-:W-:Y:S04]  /*bea0*/  STS.U16 [R2+UR4+0x2400], R151 ;  /* 0x0024009702007988 */ /* 0x000fe80008000404 */
[----:B------:R0:W-:Y:S02]  /*beb0*/  STS.U16 [R2+UR4+0x2800], R150 ;  /* 0x0028009602007988 */ /* 0x0001e40008000404 */
[----:B0-----:R-:W-:-:S02]  /*bec0*/  @!P0 IMAD.MOV.U32 R150, RZ, RZ, R6 ;  /* 0x000000ffff968224 */ /* 0x001fc400078e0006 */
[----:B------:R-:W4:Y:S01]  /*bed0*/  LDL R6, [R1+0x558] ;  /* 0x0005580001067983 */ /* 0x000f220000100800 */
[----:B---3--:R-:W-:-:S03]  /*bee0*/  @!P0 IMAD.MOV.U32 R148, RZ, RZ, R17 ;  /* 0x000000ffff948224 */ /* 0x008fc600078e0011 */
[----:B------:R0:W-:Y:S04]  /*bef0*/  STS.U16 [R2+UR4+0x2c00], R153 ;  /* 0x002c009902007988 */ /* 0x0001e80008000404 */
[----:B------:R-:W-:Y:S04]  /*bf00*/  STS.U16 [R2+UR4+0x3000], R152 ;  /* 0x0030009802007988 */ /* 0x000fe80008000404 */
[----:B------:R-:W3:Y:S01]  /*bf10*/  LDL R17, [R1+0xfc] ;  /* 0x0000fc0001117983 */ /* 0x000ee20000100800 */
[----:B--2---:R-:W-:-:S05]  /*bf20*/  @!P0 IMAD.MOV.U32 R149, RZ, RZ, R22 ;  /* 0x000000ffff958224 */ /* 0x004fca00078e0016 */
[----:B------:R1:W2:Y:S01]  /*bf30*/  @!P0 LDG.E.U16 R147, desc[UR6][R148.64] ;  /* 0x0000000694938981 */ /* 0x0002a2000c1e1500 */
[----:B----4-:R-:W-:Y:S02]  /*bf40*/  @!P0 IMAD.MOV.U32 R151, RZ, RZ, R12 ;  /* 0x000000ffff978224 */ /* 0x010fe400078e000c */
[----:B0-----:R-:W-:Y:S01]  /*bf50*/  @!P0 IMAD.MOV.U32 R153, RZ, RZ, R209 ;  /* 0x000000ffff998224 */ /* 0x001fe200078e00d1 */
[----:B------:R-:W4:Y:S01]  /*bf60*/  LDL R12, [R1+0x100] ;  /* 0x00010000010c7983 */ /* 0x000f220000100800 */
[----:B-1----:R-:W-:-:S06]  /*bf70*/  PRMT R148, RZ, 0x7610, R148 ;  /* 0x00007610ff947816 */ /* 0x002fcc0000000094 */
[----:B------:R0:W2:Y:S02]  /*bf80*/  @!P0 LDG.E.U16 R148, desc[UR6][R150.64] ;  /* 0x0000000696948981 */ /* 0x0000a4000c1e1500 */
[----:B0-----:R-:W-:Y:S02]  /*bf90*/  @!P0 IMAD.MOV.U32 R150, RZ, RZ, R0 ;  /* 0x000000ffff968224 */ /* 0x001fe400078e0000 */
[----:B------:R-:W3:Y:S01]  /*bfa0*/  LDL R0, [R1+0xc0] ;  /* 0x0000c00001007983 */ /* 0x000ee20000100800 */
[----:B------:R-:W-:-:S03]  /*bfb0*/  PRMT R149, RZ, 0x7610, R149 ;  /* 0x00007610ff957816 */ /* 0x000fc60000000095 */
[----:B------:R0:W-:Y:S04]  /*bfc0*/  STS.U16 [R2+UR4+0x3400], R155 ;  /* 0x0034009b02007988 */ /* 0x0001e80008000404 */
[----:B------:R1:W-:Y:S01]  /*bfd0*/  STS.U16 [R2+UR4+0x3800], R154 ;  /* 0x0038009a02007988 */ /* 0x0003e20008000404 */
[----:B0-----:R-:W-:-:S03]  /*bfe0*/  @!P0 IMAD.MOV.U32 R155, RZ, RZ, R193 ;  /* 0x000000ffff9b8224 */ /* 0x001fc600078e00c1 */
[----:B------:R-:W-:Y:S01]  /*bff0*/  STS.U16 [R2+UR4+0x3c00], R157 ;  /* 0x003c009d02007988 */ /* 0x000fe20008000404 */
[----:B-1----:R-:W-:Y:S02]  /*c000*/  @!P0 IMAD.MOV.U32 R154, RZ, RZ, R196 ;  /* 0x000000ffff9a8224 */ /* 0x002fe400078e00c4 */
[----:B------:R-:W-:Y:S02]  /*c010*/  @!P0 IMAD.MOV.U32 R152, RZ, RZ, R203 ;  /* 0x000000ffff988224 */ /* 0x000fe400078e00cb */
[----:B------:R-:W-:-:S05]  /*c020*/  @!P0 IMAD.MOV.U32 R151, RZ, RZ, R5 ;  /* 0x000000ffff978224 */ /* 0x000fca00078e0005 */
[----:B------:R0:W2:Y:S02]  /*c030*/  @!P0 LDG.E.U16 R149, desc[UR6][R150.64] ;  /* 0x0000000696958981 */ /* 0x0000a4000c1e1500 */
[----:B0-----:R-:W-:Y:S02]  /*c040*/  PRMT R150, RZ, 0x7610, R150 ;  /* 0x00007610ff967816 */ /* 0x001fe40000000096 */
[----:B------:R-:W-:Y:S01]  /*c050*/  PRMT R151, RZ, 0x7610, R151 ;  /* 0x00007610ff977816 */ /* 0x000fe20000000097 */
[----:B------:R-:W-:Y:S04]  /*c060*/  STL [R1+0x5d0], R5 ;  /* 0x0005d00501007387 */ /* 0x000fe80000100800 */
[----:B------:R0:W2:Y:S04]  /*c070*/  @!P0 LDG.E.U16 R150, desc[UR6][R152.64] ;  /* 0x0000000698968981 */ /* 0x0000a8000c1e1500 */
[----:B------:R-:W-:Y:S01]  /*c080*/  STL [R1+0x5d4], R203 ;  /* 0x0005d4cb01007387 */ /* 0x000fe20000100800 */
[----:B0-----:R-:W-:-:S02]  /*c090*/  @!P0 IMAD.MOV.U32 R152, RZ, RZ, R239 ;  /* 0x000000ffff988224 */ /* 0x001fc400078e00ef */
[----:B------:R-:W-:Y:S01]  /*c0a0*/  @!P0 IMAD.MOV.U32 R153, RZ, RZ, R234 ;  /* 0x000000ffff998224 */ /* 0x000fe200078e00ea */
[----:B------:R-:W-:Y:S04]  /*c0b0*/  STL [R1+0x5cc], R209 ;  /* 0x0005ccd101007387 */ /* 0x000fe80000100800 */
[----:B------:R-:W-:Y:S04]  /*c0c0*/  STL [R1+0x5dc], R239 ;  /* 0x0005dcef01007387 */ /* 0x000fe80000100800 */
[----:B------:R0:W-:Y:S04]  /*c0d0*/  STL [R1+0x5d8], R234 ;  /* 0x0005d8ea01007387 */ /* 0x0001e80000100800 */
[----:B------:R1:W2:Y:S04]  /*c0e0*/  @!P0 LDG.E.U16 R151, desc[UR6][R152.64] ;  /* 0x0000000698978981 */ /* 0x0002a8000c1e1500 */
[----:B0-----:R-:W2:Y:S01]  /*c0f0*/  LDL.LU R234, [R1+0x78] ;  /* 0x0000780001ea7983 */ /* 0x001ea20000300800 */
[----:B-1----:R-:W-:-:S03]  /*c100*/  PRMT R152, RZ, 0x7610, R152 ;  /* 0x00007610ff987816 */ /* 0x002fc60000000098 */
[----:B------:R-:W-:Y:S04]  /*c110*/  STL [R1+0x5e4], R196 ;  /* 0x0005e4c401007387 */ /* 0x000fe80000100800 */
[----:B------:R0:W-:Y:S04]  /*c120*/  STL [R1+0x5e0], R193 ;  /* 0x0005e0c101007387 */ /* 0x0001e80000100800 */
[----:B------:R1:W2:Y:S04]  /*c130*/  @!P0 LDG.E.U16 R152, desc[UR6][R154.64] ;  /* 0x000000069a988981 */ /* 0x0002a8000c1e1500 */
[----:B0-----:R-:W2:Y:S04]  /*c140*/  LDL.LU R193, [R1+0x80] ;  /* 0x0000800001c17983 */ /* 0x001ea80000300800 */
[----:B------:R0:W-:Y:S01]  /*c150*/  STL [R1+0x5e8], R2 ;  /* 0x0005e80201007387 */ /* 0x0001e20000100800 */
[----:B-1----:R-:W-:-:S03]  /*c160*/  @!P0 IMAD.MOV.U32 R155, RZ, RZ, R13 ;  /* 0x000000ffff9b8224 */ /* 0x002fc600078e000d */
[----:B0-----:R-:W2:Y:S04]  /*c170*/  LDL.LU R2, [R1+0xb4] ;  /* 0x0000b40001027983 */ /* 0x001ea80000300800 */
[----:B------:R-:W-:Y:S04]  /*c180*/  STL [R1+0x5f0], R102 ;  /* 0x0005f06601007387 */ /* 0x000fe80000100800 */
[----:B------:R0:W-:Y:S04]  /*c190*/  STL [R1+0x5ec], R13 ;  /* 0x0005ec0d01007387 */ /* 0x0001e80000100800 */
[----:B0-----:R-:W2:Y:S04]  /*c1a0*/  LDL.LU R13, [R1+0xbc] ;  /* 0x0000bc00010d7983 */ /* 0x001ea80000300800 */
[----:B------:R-:W-:Y:S04]  /*c1b0*/  STS.U16 [R6+UR4+0x80], R156 ;  /* 0x0000809c06007988 */ /* 0x000fe80008000404 */
[----:B------:R-:W-:Y:S04]  /*c1c0*/  STS.U16 [R6+UR4+0x480], R159 ;  /* 0x0004809f06007988 */ /* 0x000fe80008000404 */
[----:B------:R-:W-:Y:S04]  /*c1d0*/  STL [R1+0x5f8], R94 ;  /* 0x0005f85e01007387 */ /* 0x000fe80000100800 */
[----:B------:R3:W-:Y:S04]  /*c1e0*/  STS.U16 [R6+UR4+0x880], R158 ;  /* 0x0008809e06007988 */ /* 0x0007e80008000404 */
[----:B------:R0:W-:Y:S01]  /*c1f0*/  STL [R1+0x5f4], R4 ;  /* 0x0005f40401007387 */ /* 0x0001e20000100800 */
[----:B---3--:R-:W-:-:S03]  /*c200*/  @!P0 IMAD.MOV.U32 R158, RZ, RZ, R0 ;  /* 0x000000ffff9e8224 */ /* 0x008fc600078e0000 */
[----:B------:R-:W3:Y:S01]  /*c210*/  LDL R0, [R1+0xf8] ;  /* 0x0000f80001007983 */ /* 0x000ee20000100800 */
[----:B------:R-:W-:-:S03]  /*c220*/  @!P0 IMAD.MOV.U32 R157, RZ, RZ, R4 ;  /* 0x000000ffff9d8224 */ /* 0x000fc600078e0004 */
[----:B0-----:R-:W3:Y:S01]  /*c230*/  LDL R4, [R1+0xf4] ;  /* 0x0000f40001047983 */ /* 0x001ee20000100800 */
[----:B------:R-:W-:Y:S01]  /*c240*/  PRMT R153, RZ, 0x7610, R153 ;  /* 0x00007610ff997816 */ /* 0x000fe20000000099 */
[----:B------:R-:W-:Y:S02]  /*c250*/  @!P0 IMAD.MOV.U32 R154, RZ, RZ, R102 ;  /* 0x000000ffff9a8224 */ /* 0x000fe400078e0066 */
[----:B------:R-:W-:-:S03]  /*c260*/  @!P0 IMAD.MOV.U32 R156, RZ, RZ, R94 ;  /* 0x000000ffff9c8224 */ /* 0x000fc600078e005e */
[----:B------:R0:W3:Y:S02]  /*c270*/  @!P0 LDG.E.U16 R153, desc[UR6][R154.64] ;  /* 0x000000069a998981 */ /* 0x0000e4000c1e1500 */
[----:B0-----:R-:W-:Y:S02]  /*c280*/  PRMT R154, RZ, 0x7610, R154 ;  /* 0x00007610ff9a7816 */ /* 0x001fe4000000009a */
[----:B------:R-:W-:-:S04]  /*c290*/  PRMT R155, RZ, 0x7610, R155 ;  /* 0x00007610ff9b7816 */ /* 0x000fc8000000009b */
[----:B------:R4:W3:Y:S02]  /*c2a0*/  @!P0 LDG.E.U16 R154, desc[UR6][R156.64] ;  /* 0x000000069c9a8981 */ /* 0x0008e4000c1e1500 */
[----:B----4-:R-:W-:Y:S02]  /*c2b0*/  @!P0 IMAD.MOV.U32 R156, RZ, RZ, R12 ;  /* 0x000000ffff9c8224 */ /* 0x010fe400078e000c */
[----:B------:R-:W-:-:S05]  /*c2c0*/  @!P0 IMAD.MOV.U32 R157, RZ, RZ, R17 ;  /* 0x000000ffff9d8224 */ /* 0x000fca00078e0011 */
[----:B------:R0:W4:Y:S02]  /*c2d0*/  @!P0 LDG.E.U16 R155, desc[UR6][R156.64] ;  /* 0x000000069c9b8981 */ /* 0x000124000c1e1500 */
[----:B0-----:R-:W-:Y:S02]  /*c2e0*/  PRMT R156, RZ, 0x7610, R156 ;  /* 0x00007610ff9c7816 */ /* 0x001fe4000000009c */
[----:B------:R-:W-:Y:S01]  /*c2f0*/  PRMT R157, RZ, 0x7610, R157 ;  /* 0x00007610ff9d7816 */ /* 0x000fe2000000009d */
[----:B------:R-:W-:Y:S04]  /*c300*/  STS.U16 [R6+UR4+0xc80], R191 ;  /* 0x000c80bf06007988 */ /* 0x000fe80008000404 */
[----:B------:R0:W-:Y:S04]  /*c310*/  STS.U16 [R6+UR4+0x1080], R160 ;  /* 0x001080a006007988 */ /* 0x0001e80008000404 */
[----:B------:R1:W-:Y:S01]  /*c320*/  STS.U16 [R6+UR4+0x1480], R161 ;  /* 0x001480a106007988 */ /* 0x0003e20008000404 */
[----:B0-----:R-:W-:-:S02]  /*c330*/  PRMT R160, RZ, 0x7610, R160 ;  /* 0x00007610ffa07816 */ /* 0x001fc400000000a0 */
[----:B-1----:R-:W-:Y:S01]  /*c340*/  PRMT R161, RZ, 0x7610, R161 ;  /* 0x00007610ffa17816 */ /* 0x002fe200000000a1 */
[----:B------:R0:W-:Y:S04]  /*c350*/  STS.U16 [R6+UR4+0x1880], R162 ;  /* 0x001880a206007988 */ /* 0x0001e80008000404 */
[----:B------:R1:W-:Y:S01]  /*c360*/  STS.U16 [R6+UR4+0x1c80], R163 ;  /* 0x001c80a306007988 */ /* 0x0003e20008000404 */
[----:B0-----:R-:W-:Y:S02]  /*c370*/  PRMT R162, RZ, 0x7610, R162 ;  /* 0x00007610ffa27816 */ /* 0x001fe400000000a2 */
[----:B-1----:R-:W-:Y:S01]  /*c380*/  PRMT R163, RZ, 0x7610, R163 ;  /* 0x00007610ffa37816 */ /* 0x002fe200000000a3 */
[----:B------:R0:W-:Y:S02]  /*c390*/  STS.U16 [R6+UR4+0x2080], R190 ;  /* 0x002080be06007988 */ /* 0x0001e40008000404 */
[----:B0-----:R-:W-:Y:S01]  /*c3a0*/  PRMT R190, RZ, 0x7610, R190 ;  /* 0x00007610ffbe7816 */ /* 0x001fe200000000be */
[----:B--2---:R-:W-:-:S05]  /*c3b0*/  @!P0 IMAD.MOV.U32 R159, RZ, RZ, R13 ;  /* 0x000000ffff9f8224 */ /* 0x004fca00078e000d */
[----:B------:R0:W2:Y:S02]  /*c3c0*/  @!P0 LDG.E.U16 R156, desc[UR6][R158.64] ;  /* 0x000000069e9c8981 */ /* 0x0000a4000c1e1500 */
[----:B0-----:R-:W-:Y:S02]  /*c3d0*/  @!P0 IMAD.MOV.U32 R158, RZ, RZ, R193 ;  /* 0x000000ffff9e8224 */ /* 0x001fe400078e00c1 */
[----:B------:R-:W-:-:S05]  /*c3e0*/  @!P0 IMAD.MOV.U32 R159, RZ, RZ, R103 ;  /* 0x000000ffff9f8224 */ /* 0x000fca00078e0067 */
        /* <DEDUP_REMOVED lines=9> */
[----:B------:R0:W2:Y:S04]  /*c480*/  @!P0 LDG.E.U16 R162, desc[UR6][R158.64] ;  /* 0x000000069ea28981 */ /* 0x0000a8000c1e1500 */
[----:B------:R-:W-:Y:S01]  /*c490*/  STL [R1+0x5fc], R13 ;  /* 0x0005fc0d01007387 */ /* 0x000fe20000100800 */
[----:B0-----:R-:W-:Y:S02]  /*c4a0*/  @!P0 IMAD.MOV.U32 R158, RZ, RZ, R101 ;  /* 0x000000ffff9e8224 */ /* 0x001fe400078e0065 */
[----:B------:R-:W-:Y:S01]  /*c4b0*/  @!P0 IMAD.MOV.U32 R159, RZ, RZ, R11 ;  /* 0x000000ffff9f8224 */ /* 0x000fe200078e000b */
[----:B------:R-:W-:Y:S04]  /*c4c0*/  STL [R1+0x604], R193 ;  /* 0x000604c101007387 */ /* 0x000fe80000100800 */
[----:B------:R0:W2:Y:S04]  /*c4d0*/  @!P0 LDG.E.U16 R163, desc[UR6][R158.64] ;  /* 0x000000069ea38981 */ /* 0x0000a8000c1e1500 */
[----:B------:R1:W-:Y:S01]  /*c4e0*/  STL [R1+0x600], R103 ;  /* 0x0006006701007387 */ /* 0x0003e20000100800 */
[----:B0-----:R-:W-:-:S02]  /*c4f0*/  @!P0 IMAD.MOV.U32 R158, RZ, RZ, R93 ;  /* 0x000000ffff9e8224 */ /* 0x001fc400078e005d */
[----:B------:R-:W-:Y:S01]  /*c500*/  @!P0 IMAD.MOV.U32 R159, RZ, RZ, R20 ;  /* 0x000000ffff9f8224 */ /* 0x000fe200078e0014 */
[----:B-1----:R-:W4:Y:S04]  /*c510*/  LDL.LU R103, [R1+0xb8] ;  /* 0x0000b80001677983 */ /* 0x002f280000300800 */
[----:B------:R-:W-:Y:S04]  /*c520*/  STL [R1+0x60c], R241 ;  /* 0x00060cf101007387 */ /* 0x000fe80000100800 */
[----:B------:R-:W-:Y:S04]  /*c530*/  STL [R1+0x608], R204 ;  /* 0x000608cc01007387 */ /* 0x000fe80000100800 */
[----:B------:R0:W-:Y:S04]  /*c540*/  STL [R1+0x614], R233 ;  /* 0x000614e901007387 */ /* 0x0001e80000100800 */
[----:B------:R3:W2:Y:S04]  /*c550*/  @!P0 LDG.E.U16 R190, desc[UR6][R158.64] ;  /* 0x000000069ebe8981 */ /* 0x0006a8000c1e1500 */
[----:B------:R1:W-:Y:S04]  /*c560*/  STL [R1+0x610], R231 ;  /* 0x000610e701007387 */ /* 0x0003e80000100800 */
[----:B------:R-:W4:Y:S01]  /*c570*/  LDL R113, [R1+0x550] ;  /* 0x0005500001717983 */ /* 0x000f220000100800 */
[----:B---3--:R-:W-:-:S03]  /*c580*/  @!P0 IMAD.MOV.U32 R158, RZ, RZ, R0 ;  /* 0x000000ffff9e8224 */ /* 0x008fc600078e0000 */
[----:B------:R-:W3:Y:S04]  /*c590*/  LDL R0, [R1+0x554] ;  /* 0x0005540001007983 */ /* 0x000ee80000100800 */
[----:B0-----:R-:W2:Y:S04]  /*c5a0*/  LDL.LU R233, [R1+0xf0] ;  /* 0x0000f00001e97983 */ /* 0x001ea80000300800 */
[----:B-1----:R-:W2:Y:S04]  /*c5b0*/  LDL.LU R231, [R1+0xe8] ;  /* 0x0000e80001e77983 */ /* 0x002ea80000300800 */
[----:B------:R-:W2:Y:S01]  /*c5c0*/  LDL.LU R204, [R1+0xec] ;  /* 0x0000ec0001cc7983 */ /* 0x000ea20000300800 */
[----:B------:R-:W-:-:S03]  /*c5d0*/  @!P0 IMAD.MOV.U32 R159, RZ, RZ, R4 ;  /* 0x000000ffff9f8224 */ /* 0x000fc600078e0004 */
[----:B------:R-:W2:Y:S04]  /*c5e0*/  LDL.LU R193, [R1+0xe4] ;  /* 0x0000e40001c17983 */ /* 0x000ea80000300800 */
[----:B------:R-:W2:Y:S04]  /*c5f0*/  LDL.LU R94, [R1+0xb0] ;  /* 0x0000b000015e7983 */ /* 0x000ea80000300800 */
[----:B------:R-:W2:Y:S04]  /*c600*/  LDL.LU R4, [R1+0xa8] ;  /* 0x0000a80001047983 */ /* 0x000ea80000300800 */
[----:B------:R-:W2:Y:S04]  /*c610*/  LDL.LU R196, [R1+0xac] ;  /* 0x0000ac0001c47983 */ /* 0x000ea80000300800 */
[----:B------:R-:W2:Y:S04]  /*c620*/  LDL.LU R239, [R1+0xa4] ;  /* 0x0000a40001ef7983 */ /* 0x000ea80000300800 */
[----:B------:R-:W-:Y:S04]  /*c630*/  STS.U16 [R6+UR4+0x2480], R189 ;  /* 0x002480bd06007988 */ /* 0x000fe80008000404 */
[----:B------:R-:W2:Y:S04]  /*c640*/  LDL.LU R5, [R1+0x70] ;  /* 0x0000700001057983 */ /* 0x000ea80000300800 */
[----:B------:R-:W-:Y:S04]  /*c650*/  STS.U16 [R6+UR4+0x2880], R188 ;  /* 0x002880bc06007988 */ /* 0x000fe80008000404 */
[----:B------:R-:W2:Y:S04]  /*c660*/  LDL.LU R209, [R1+0x68] ;  /* 0x0000680001d17983 */ /* 0x000ea80000300800 */
[----:B------:R-:W-:Y:S04]  /*c670*/  STS.U16 [R6+UR4+0x2c80], R187 ;  /* 0x002c80bb06007988 */ /* 0x000fe80008000404 */
[----:B------:R-:W2:Y:S04]  /*c680*/  LDL.LU R202, [R1+0x6c] ;  /* 0x00006c0001ca7983 */ /* 0x000ea80000300800 */
[----:B------:R-:W-:Y:S04]  /*c690*/  STS.U16 [R6+UR4+0x3080], R186 ;  /* 0x003080ba06007988 */ /* 0x000fe80008000404 */
[----:B------:R-:W-:Y:S04]  /*c6a0*/  STS.U16 [R6+UR4+0x3480], R185 ;  /* 0x003480b906007988 */ /* 0x000fe80008000404 */
[----:B------:R-:W-:Y:S04]  /*c6b0*/  STS.U16 [R6+UR4+0x3880], R184 ;  /* 0x003880b806007988 */ /* 0x000fe80008000404 */
[----:B------:R-:W2:Y:S04]  /*c6c0*/  LDL.LU R240, [R1+0x64] ;  /* 0x0000640001f07983 */ /* 0x000ea80000300800 */
[----:B------:R0:W-:Y:S04]  /*c6d0*/  STS.U16 [R6+UR4+0x3c80], R183 ;  /* 0x003c80b706007988 */ /* 0x0001e80008000404 */
[----:B------:R-:W2:Y:S04]  /*c6e0*/  LDL.LU R252, [R1+0x14] ;  /* 0x0000140001fc7983 */ /* 0x000ea80000300800 */
[----:B0-----:R-:W2:Y:S04]  /*c6f0*/  LDL.LU R6, [R1+0xc] ;  /* 0x00000c0001067983 */ /* 0x001ea80000300800 */
[----:B------:R-:W2:Y:S04]  /*c700*/  LDL.LU R22, [R1+0x10] ;  /* 0x0000100001167983 */ /* 0x000ea80000300800 */
[----:B------:R-:W2:Y:S04]  /*c710*/  LDL.LU R12, [R1+0x8] ;  /* 0x00000800010c7983 */ /* 0x000ea80000300800 */
[----:B------:R-:W2:Y:S04]  /*c720*/  LDL.LU R241, [R1+0xe0] ;  /* 0x0000e00001f17983 */ /* 0x000ea80000300800 */
[----:B------:R-:W2:Y:S04]  /*c730*/  LDL.LU R13, [R1+0xdc] ;  /* 0x0000dc00010d7983 */ /* 0x000ea80000300800 */
[----:B------:R-:W2:Y:S04]  /*c740*/  LDL.LU R102, [R1+0xa0] ;  /* 0x0000a00001667983 */ /* 0x000ea80000300800 */
[----:B------:R-:W2:Y:S04]  /*c750*/  LDL.LU R203, [R1+0x9c] ;  /* 0x00009c0001cb7983 */ /* 0x000ea80000300800 */
[----:B------:R-:W2:Y:S04]  /*c760*/  LDL.LU R95, [R1+0x60] ;  /* 0x00006000015f7983 */ /* 0x000ea80000300800 */
[----:B------:R-:W2:Y:S04]  /*c770*/  LDL.LU R96, [R1+0x5c] ;  /* 0x00005c0001607983 */ /* 0x000ea80000300800 */
[----:B------:R-:W2:Y:S01]  /*c780*/  LDL.LU R17, [R1+0x4] ;  /* 0x0000040001117983 */ /* 0x000ea20000300800 */
[----:B------:R-:W-:-:S02]  /*c790*/  PRMT R189, RZ, 0x7610, R189 ;  /* 0x00007610ffbd7816 */ /* 0x000fc400000000bd */
[----:B------:R-:W-:-:S04]  /*c7a0*/  PRMT R188, RZ, 0x7610, R188 ;  /* 0x00007610ffbc7816 */ /* 0x000fc800000000bc */
[----:B------:R0:W2:Y:S01]  /*c7b0*/  @!P0 LDG.E.U16 R189, desc[UR6][R158.64] ;  /* 0x000000069ebd8981 */ /* 0x0000a2000c1e1500 */
[----:B------:R-:W-:Y:S01]  /*c7c0*/  PRMT R187, RZ, 0x7610, R187 ;  /* 0x00007610ffbb7816 */ /* 0x000fe200000000bb */
[----:B0-----:R-:W-:Y:S02]  /*c7d0*/  @!P0 IMAD.MOV.U32 R159, RZ, RZ, R2 ;  /* 0x000000ffff9f8224 */ /* 0x001fe400078e0002 */
[----:B---3--:R-:W-:Y:S04]  /*c7e0*/  STS.U16 [R0+UR4+0x100], R182 ;  /* 0x000100b600007988 */ /* 0x008fe80008000404 */
[----:B------:R-:W-:Y:S04]  /*c7f0*/  STS.U16 [R0+UR4+0x500], R181 ;  /* 0x000500b500007988 */ /* 0x000fe80008000404 */
        /* <DEDUP_REMOVED lines=13> */
[----:B------:R0:W-:Y:S04]  /*c8d0*/  STS.U16 [R0+UR4+0x3d00], R167 ;  /* 0x003d00a700007988 */ /* 0x0001e80008000404 */
[----:B0-----:R-:W3:Y:S04]  /*c8e0*/  LDL.LU R0, [R1] ;  /* 0x0000000001007983 */ /* 0x001ee80000300800 */
[----:B----4-:R-:W-:Y:S04]  /*c8f0*/  STS.U16 [R113+UR4+0x180], R166 ;  /* 0x000180a671007988 */ /* 0x010fe80008000404 */
[----:B------:R-:W-:Y:S04]  /*c900*/  STS.U16 [R113+UR4+0x580], R165 ;  /* 0x000580a571007988 */ /* 0x000fe80008000404 */
[----:B------:R-:W-:Y:S04]  /*c910*/  STS.U16 [R113+UR4+0x980], R164 ;  /* 0x000980a471007988 */ /* 0x000fe80008000404 */
[----:B------:R-:W-:Y:S04]  /*c920*/  STS.U16 [R113+UR4+0xd80], R246 ;  /* 0x000d80f671007988 */ /* 0x000fe80008000404 */
[----:B------:R0:W-:Y:S04]  /*c930*/  STS.U16 [R113+UR4+0x1180], R7 ;  /* 0x0011800771007988 */ /* 0x0001e80008000404 */
[----:B0-----:R-:W4:Y:S01]  /*c940*/  LDL.LU R7, [R1+0x650] ;  /* 0x0006500001077983 */ /* 0x001f220000300800 */
[----:B------:R-:W-:-:S05]  /*c950*/  @!P0 IMAD.MOV.U32 R158, RZ, RZ, R103 ;  /* 0x000000ffff9e8224 */ /* 0x000fca00078e0067 */
[----:B------:R0:W4:Y:S01]  /*c960*/  @!P0 LDG.E.U16 R188, desc[UR6][R158.64] ;  /* 0x000000069ebc8981 */ /* 0x000122000c1e1500 */
[----:B------:R-:W-:Y:S01]  /*c970*/  PRMT R186, RZ, 0x7610, R186 ;  /* 0x00007610ffba7816 */ /* 0x000fe200000000ba */
[----:B0-----:R-:W-:Y:S02]  /*c980*/  @!P0 IMAD.MOV.U32 R158, RZ, RZ, R234 ;  /* 0x000000ffff9e8224 */ /* 0x001fe400078e00ea */
        /* <DEDUP_REMOVED lines=23> */
[----:B--2---:R-:W-:Y:S02]  /*cb00*/  @!P0 IMAD.MOV.U32 R158, RZ, RZ, R233 ;  /* 0x000000ffff9e8224 */ /* 0x004fe400078e00e9 */
[----:B------:R-:W-:-:S05]  /*cb10*/  @!P0 IMAD.MOV.U32 R159, RZ, RZ, R204 ;  /* 0x000000ffff9f8224 */ /* 0x000fca00078e00cc */
[----:B------:R0:W2:Y:S01]  /*cb20*/  @!P0 LDG.E.U16 R181, desc[UR6][R158.64] ;  /* 0x000000069eb58981 */ /* 0x0000a2000c1e1500 */
[----:B------:R-:W-:Y:S01]  /*cb30*/  PRMT R179, RZ, 0x7610, R179 ;  /* 0x00007610ffb37816 */ /* 0x000fe200000000b3 */
[----:B0-----:R-:W-:Y:S02]  /*cb40*/  @!P0 IMAD.MOV.U32 R158, RZ, RZ, R94 ;  /* 0x000000ffff9e8224 */ /* 0x001fe400078e005e */
        /* <DEDUP_REMOVED lines=69> */
[----:B------:R0:W2:Y:S04]  /*cfa0*/  @!P0 LDG.E.U16 R191, desc[UR6][R158.64] ;  /* 0x000000069ebf8981 */ /* 0x0000a8000c1e1500 */
[----:B------:R1:W-:Y:S01]  /*cfb0*/  STS.U16 [R113+UR4+0x1580], R248 ;  /* 0x001580f871007988 */ /* 0x0003e20008000404 */
[----:B0-----:R-:W-:Y:S02]  /*cfc0*/  @!P0 IMAD.MOV.U32 R158, RZ, RZ, R17 ;  /* 0x000000ffff9e8224 */ /* 0x001fe400078e0011 */
[----:B---3--:R-:W-:Y:S01]  /*cfd0*/  @!P0 IMAD.MOV.U32 R159, RZ, RZ, R0 ;  /* 0x000000ffff9f8224 */ /* 0x008fe200078e0000 */
[----:B-1----:R-:W-:-:S04]  /*cfe0*/  PRMT R248, RZ, 0x7610, R248 ;  /* 0x00007610fff87816 */ /* 0x002fc800000000f8 */
[----:B------:R0:W3:Y:S04]  /*cff0*/  @!P0 LDG.E.U16 R246, desc[UR6][R158.64] ;  /* 0x000000069ef68981 */ /* 0x0000e8000c1e1500 */
[----:B------:R1:W-:Y:S01]  /*d000*/  STS.U16 [R113+UR4+0x1980], R245 ;  /* 0x001980f571007988 */ /* 0x0003e20008000404 */
[----:B0-----:R-:W-:Y:S02]  /*d010*/  @!P0 IMAD.MOV.U32 R158, RZ, RZ, R214 ;  /* 0x000000ffff9e8224 */ /* 0x001fe400078e00d6 */
[----:B------:R-:W-:Y:S01]  /*d020*/  @!P0 IMAD.MOV.U32 R159, RZ, RZ, R210 ;  /* 0x000000ffff9f8224 */ /* 0x000fe200078e00d2 */
[----:B-1----:R-:W-:-:S04]  /*d030*/  PRMT R245, RZ, 0x7610, R245 ;  /* 0x00007610fff57816 */ /* 0x002fc800000000f5 */
[----:B------:R0:W3:Y:S04]  /*d040*/  @!P0 LDG.E.U16 R248, desc[UR6][R158.64] ;  /* 0x000000069ef88981 */ /* 0x0000e8000c1e1500 */
[----:B------:R1:W-:Y:S01]  /*d050*/  STS.U16 [R113+UR4+0x1d80], R237 ;  /* 0x001d80ed71007988 */ /* 0x0003e20008000404 */
[----:B0-----:R-:W-:Y:S02]  /*d060*/  @!P0 IMAD.MOV.U32 R158, RZ, RZ, R105 ;  /* 0x000000ffff9e8224 */ /* 0x001fe400078e0069 */
[----:B------:R-:W-:Y:S01]  /*d070*/  @!P0 IMAD.MOV.U32 R159, RZ, RZ, R19 ;  /* 0x000000ffff9f8224 */ /* 0x000fe200078e0013 */
[----:B-1----:R-:W-:-:S04]  /*d080*/  PRMT R237, RZ, 0x7610, R237 ;  /* 0x00007610ffed7816 */ /* 0x002fc800000000ed */
[----:B------:R0:W3:Y:S02]  /*d090*/  @!P0 LDG.E.U16 R245, desc[UR6][R158.64] ;  /* 0x000000069ef58981 */ /* 0x0000e4000c1e1500 */
[----:B0-----:R-:W-:Y:S02]  /*d0a0*/  @!P0 IMAD.MOV.U32 R158, RZ, RZ, R97 ;  /* 0x000000ffff9e8224 */ /* 0x001fe400078e0061 */
[----:B----4-:R-:W-:Y:S01]  /*d0b0*/  @!P0 IMAD.MOV.U32 R159, RZ, RZ, R7 ;  /* 0x000000ffff9f8224 */ /* 0x010fe200078e0007 */
[----:B------:R0:W-:Y:S04]  /*d0c0*/  STS.U16 [R113+UR4+0x2180], R230 ;  /* 0x002180e671007988 */ /* 0x0001e80008000404 */
[----:B------:R-:W4:Y:S04]  /*d0d0*/  @!P0 LDG.E.U16 R237, desc[UR6][R158.64] ;  /* 0x000000069eed8981 */ /* 0x000f28000c1e1500 */
[----:B------:R1:W-:Y:S04]  /*d0e0*/  STS.U16 [R113+UR4+0x2580], R222 ;  /* 0x002580de71007988 */ /* 0x0003e80008000404 */
[----:B------:R-:W2:Y:S04]  /*d0f0*/  LDL.LU R158, [R1+0x3c] ;  /* 0x00003c00019e7983 */ /* 0x000ea80000300800 */
[----:B------:R-:W3:Y:S04]  /*d100*/  LDL.LU R159, [R1+0x20] ;  /* 0x00002000019f7983 */ /* 0x000ee80000300800 */
[----:B0-----:R-:W4:Y:S04]  /*d110*/  LDL.LU R230, [R1+0x1c] ;  /* 0x00001c0001e67983 */ /* 0x001f280000300800 */
[----:B-1----:R-:W4:Y:S04]  /*d120*/  LDL.LU R222, [R1+0x34] ;  /* 0x0000340001de7983 */ /* 0x002f280000300800 */
[----:B------:R0:W-:Y:S04]  /*d130*/  STS.U16 [R113+UR4+0x2980], R213 ;  /* 0x002980d571007988 */ /* 0x0001e80008000404 */
[----:B------:R1:W-:Y:S04]  /*d140*/  STS.U16 [R113+UR4+0x2d80], R206 ;  /* 0x002d80ce71007988 */ /* 0x0003e80008000404 */
[----:B------:R1:W-:Y:S04]  /*d150*/  STS.U16 [R113+UR4+0x3180], R198 ;  /* 0x003180c671007988 */ /* 0x0003e80008000404 */
[----:B0-----:R-:W4:Y:S04]  /*d160*/  LDL.LU R213, [R1+0x50] ;  /* 0x0000500001d57983 */ /* 0x001f280000300800 */
[----:B-1----:R-:W4:Y:S04]  /*d170*/  LDL.LU R206, [R1+0x51c] ;  /* 0x00051c0001ce7983 */ /* 0x002f280000300800 */
[----:B------:R-:W2:Y:S04]  /*d180*/  LDL R198, [R1+0x54c] ;  /* 0x00054c0001c67983 */ /* 0x000ea80000100800 */
[----:B------:R0:W-:Y:S04]  /*d190*/  STS.U16 [R113+UR4+0x3580], R115 ;  /* 0x0035807371007988 */ /* 0x0001e80008000404 */
[----:B------:R1:W-:Y:S04]  /*d1a0*/  STS.U16 [R113+UR4+0x3980], R120 ;  /* 0x0039807871007988 */ /* 0x0003e80008000404 */
[----:B0-----:R-:W3:Y:S04]  /*d1b0*/  LDL.LU R115, [R1+0x54] ;  /* 0x0000540001737983 */ /* 0x001ee80000300800 */
[----:B-1----:R-:W2:Y:S04]  /*d1c0*/  LDL.LU R120, [R1+0x520] ;  /* 0x0005200001787983 */ /* 0x002ea80000300800 */
[----:B------:R0:W-:Y:S04]  /*d1d0*/  STS.U16 [R113+UR4+0x3d80], R125 ;  /* 0x003d807d71007988 */ /* 0x0001e80008000404 */
[----:B0-----:R-:W4:Y:S04]  /*d1e0*/  LDL.LU R113, [R1+0x64c] ;  /* 0x00064c0001717983 */ /* 0x001f280000300800 */
[----:B------:R-:W4:Y:S04]  /*d1f0*/  LDL R125, [R1+0x548] ;  /* 0x00054800017d7983 */ /* 0x000f280000100800 */
[----:B--2---:R-:W-:Y:S04]  /*d200*/  STS.U16 [R198+UR4+0x200], R120 ;  /* 0x00020078c6007988 */ /* 0x004fe80008000404 */
[----:B---3--:R-:W-:Y:S04]  /*d210*/  STS.U16 [R198+UR4+0x600], R115 ;  /* 0x00060073c6007988 */ /* 0x008fe80008000404 */
[----:B------:R-:W-:Y:S04]  /*d220*/  STS.U16 [R198+UR4+0xa00], R158 ;  /* 0x000a009ec6007988 */ /* 0x000fe80008000404 */
[----:B------:R-:W-:Y:S04]  /*d230*/  STS.U16 [R198+UR4+0xe00], R159 ;  /* 0x000e009fc6007988 */ /* 0x000fe80008000404 */
[----:B----4-:R0:W-:Y:S04]  /*d240*/  STS.U16 [R198+UR4+0x1200], R113 ;  /* 0x00120071c6007988 */ /* 0x0101e80008000404 */
[----:B------:R1:W-:Y:S04]  /*d250*/  STS.U16 [R198+UR4+0x1600], R114 ;  /* 0x00160072c6007988 */ /* 0x0003e80008000404 */
        /* <DEDUP_REMOVED lines=10> */
[----:B0-----:R-:W2:Y:S04]  /*d300*/  LDL.LU R113, [R1+0x648] ;  /* 0x0006480001717983 */ /* 0x001ea80000300800 */
[----:B------:R-:W-:Y:S04]  /*d310*/  STS.U16 [R125+UR4+0x280], R206 ;  /* 0x000280ce7d007988 */ /* 0x000fe80008000404 */
[----:B------:R-:W3:Y:S04]  /*d320*/  LDL.LU R158, [R1+0x518] ;  /* 0x00051800019e7983 */ /* 0x000ee80000300800 */
[----:B------:R-:W-:Y:S04]  /*d330*/  STS.U16 [R125+UR4+0x680], R213 ;  /* 0x000680d57d007988 */ /* 0x000fe80008000404 */
[----:B------:R-:W4:Y:S04]  /*d340*/  LDL.LU R159, [R1+0x4c] ;  /* 0x00004c00019f7983 */ /* 0x000f280000300800 */
[----:B------:R-:W-:Y:S04]  /*d350*/  STS.U16 [R125+UR4+0xa80], R222 ;  /* 0x000a80de7d007988 */ /* 0x000fe80008000404 */
[----:B-1----:R-:W2:Y:S04]  /*d360*/  LDL.LU R114, [R1+0x644] ;  /* 0x0006440001727983 */ /* 0x002ea80000300800 */
[----:B------:R-:W-:Y:S04]  /*d370*/  STS.U16 [R125+UR4+0xe80], R230 ;  /* 0x000e80e67d007988 */ /* 0x000fe80008000404 */
[----:B------:R-:W3:Y:S04]  /*d380*/  LDL R120, [R1+0x544] ;  /* 0x0005440001787983 */ /* 0x000ee80000100800 */
[----:B------:R-:W2:Y:S04]  /*d390*/  LDL R115, [R1+0x540] ;  /* 0x0005400001737983 */ /* 0x000ea80000100800 */
[----:B------:R0:W-:Y:S04]  /*d3a0*/  STS.U16 [R125+UR4+0x1280], R110 ;  /* 0x0012806e7d007988 */ /* 0x0001e80008000404 */
[----:B------:R1:W-:Y:S04]  /*d3b0*/  STS.U16 [R125+UR4+0x1680], R111 ;  /* 0x0016806f7d007988 */ /* 0x0003e80008000404 */
[----:B0-----:R-:W2:Y:S04]  /*d3c0*/  LDL.LU R110, [R1+0x640] ;  /* 0x00064000016e7983 */ /* 0x001ea80000300800 */
[----:B-1----:R-:W2:Y:S04]  /*d3d0*/  LDL.LU R111, [R1+0x63c] ;  /* 0x00063c00016f7983 */ /* 0x002ea80000300800 */
        /* <DEDUP_REMOVED lines=10> */
[----:B---3--:R-:W-:Y:S04]  /*d480*/  STS.U16 [R120+UR4+0x300], R158 ;  /* 0x0003009e78007988 */ /* 0x008fe80008000404 */
[----:B----4-:R-:W-:Y:S04]  /*d490*/  STS.U16 [R120+UR4+0x700], R159 ;  /* 0x0007009f78007988 */ /* 0x010fe80008000404 */
[----:B--2---:R0:W-:Y:S04]  /*d4a0*/  STS.U16 [R120+UR4+0xb00], R111 ;  /* 0x000b006f78007988 */ /* 0x0041e80008000404 */
[----:B------:R1:W-:Y:S04]  /*d4b0*/  STS.U16 [R120+UR4+0xf00], R114 ;  /* 0x000f007278007988 */ /* 0x0003e80008000404 */
[----:B0-----:R-:W2:Y:S04]  /*d4c0*/  LDL.LU R111, [R1+0x638] ;  /* 0x00063800016f7983 */ /* 0x001ea80000300800 */
[----:B-1----:R-:W3:Y:S04]  /*d4d0*/  LDL.LU R114, [R1+0x634] ;  /* 0x0006340001727983 */ /* 0x002ee80000300800 */
        /* <DEDUP_REMOVED lines=12> */
[----:B0-----:R-:W4:Y:S04]  /*d5a0*/  LDL.LU R112, [R1+0x630] ;  /* 0x0006300001707983 */ /* 0x001f280000300800 */
[----:B---3--:R0:W-:Y:S04]  /*d5b0*/  STS.U16 [R115+UR4+0x380], R114 ;  /* 0x0003807273007988 */ /* 0x0081e80008000404 */
[----:B--2---:R1:W-:Y:S04]  /*d5c0*/  STS.U16 [R115+UR4+0x780], R111 ;  /* 0x0007806f73007988 */ /* 0x0043e80008000404 */
[----:B------:R2:W-:Y:S04]  /*d5d0*/  STS.U16 [R115+UR4+0xb80], R110 ;  /* 0x000b806e73007988 */ /* 0x0005e80008000404 */
[----:B0-----:R-:W3:Y:S04]  /*d5e0*/  LDL.LU R114, [R1+0x62c] ;  /* 0x00062c0001727983 */ /* 0x001ee80000300800 */
[----:B-1----:R-:W3:Y:S04]  /*d5f0*/  LDL.LU R111, [R1+0x628] ;  /* 0x00062800016f7983 */ /* 0x002ee80000300800 */
[----:B--2---:R-:W2:Y:S04]  /*d600*/  LDL.LU R110, [R1+0x624] ;  /* 0x00062400016e7983 */ /* 0x004ea80000300800 */
[----:B------:R0:W-:Y:S04]  /*d610*/  STS.U16 [R115+UR4+0xf80], R113 ;  /* 0x000f807173007988 */ /* 0x0001e80008000404 */
[----:B------:R1:W-:Y:S04]  /*d620*/  STS.U16 [R115+UR4+0x1380], R3 ;  /* 0x0013800373007988 */ /* 0x0003e80008000404 */
[----:B0-----:R-:W4:Y:S04]  /*d630*/  LDL.LU R113, [R1+0x620] ;  /* 0x0006200001717983 */ /* 0x001f280000300800 */
[----:B-1----:R-:W3:Y:S04]  /*d640*/  LDL.LU R3, [R1+0x61c] ;  /* 0x00061c0001037983 */ /* 0x002ee80000300800 */
        /* <DEDUP_REMOVED lines=10> */
[----:B------:R0:W-:Y:S01]  /*d6f0*/  STS.U16 [R115+UR4+0x3f80], R129 ;  /* 0x003f808173007988 */ /* 0x0001e20008000404 */
[----:B------:R-:W-:-:S03]  /*d700*/  UMOV UR37, 0x40000040 ;  /* 0x4000004000257882 */ /* 0x000fc60000000000 */
[----:B------:R-:W2:Y:S04]  /*d710*/  LDL.LU R213, [R1+0x538] ;  /* 0x0005380001d57983 */ /* 0x000ea80000300800 */
[----:B------:R-:W4:Y:S04]  /*d720*/  LDL.LU R222, [R1+0x534] ;  /* 0x0005340001de7983 */ /* 0x000f280000300800 */
[----:B------:R-:W4:Y:S04]  /*d730*/  LDL.LU R230, [R1+0x530] ;  /* 0x0005300001e67983 */ /* 0x000f280000300800 */
[----:B------:R-:W4:Y:S04]  /*d740*/  LDL.LU R158, [R1+0x52c] ;  /* 0x00052c00019e7983 */ /* 0x000f280000300800 */
[----:B------:R-:W4:Y:S01]  /*d750*/  LDL.LU R159, [R1+0x528] ;  /* 0x00052800019f7983 */ /* 0x000f220000300800 */
[----:B---3--:R-:W-:-:S03]  /*d760*/  LOP3.LUT R116, R3, 0x10, RZ, 0x3c, !PT ;  /* 0x0000001003747812 */ /* 0x008fc600078e3cff */
[----:B------:R-:W-:Y:S04]  /*d770*/  STS.U16 [R3+UR4+0x8000], R131 ;  /* 0x0080008303007988 */ /* 0x000fe80008000404 */
[----:B------:R-:W-:Y:S04]  /*d780*/  STS.U16 [R3+UR4+0x8400], R132 ;  /* 0x0084008403007988 */ /* 0x000fe80008000404 */
[----:B------:R-:W-:Y:S04]  /*d790*/  STS.U16 [R3+UR4+0x8800], R133 ;  /* 0x0088008503007988 */ /* 0x000fe80008000404 */
[----:B------:R-:W-:Y:S04]  /*d7a0*/  STS.U16 [R3+UR4+0x8c00], R134 ;  /* 0x008c008603007988 */ /* 0x000fe80008000404 */
[----:B------:R-:W-:Y:S04]  /*d7b0*/  STS.U16 [R3+UR4+0x9000], R135 ;  /* 0x0090008703007988 */ /* 0x000fe80008000404 */
[----:B------:R-:W-:Y:S04]  /*d7c0*/  STS.U16 [R3+UR4+0x9400], R136 ;  /* 0x0094008803007988 */ /* 0x000fe80008000404 */
[----:B------:R-:W-:Y:S04]  /*d7d0*/  STS.U16 [R3+UR4+0x9800], R137 ;  /* 0x0098008903007988 */ /* 0x000fe80008000404 */
[----:B------:R-:W-:Y:S01]  /*d7e0*/  STS.U16 [R3+UR4+0x9c00], R138 ;  /* 0x009c008a03007988 */ /* 0x000fe20008000404 */
[----:B0-----:R-:W-:-:S03]  /*d7f0*/  LOP3.LUT R115, R3, 0x20, RZ, 0x3c, !PT ;  /* 0x0000002003737812 */ /* 0x001fc600078e3cff */
        /* <DEDUP_REMOVED lines=52> */
[----:B------:R-:W-:Y:S01]  /*db40*/  UIADD3.64 UR48, UR8, 0x380, URZ ;  /* 0x0000038008307897 */ /* 0x000fe2000fffe03f */
[----:B------:R-:W-:Y:S01]  /*db50*/  UMOV UR50, UR38 ;  /* 0x0000002600327c82 */ /* 0x000fe20008000000 */
[----:B------:R-:W-:Y:S01]  /*db60*/  UMOV UR51, UR39 ;  /* 0x0000002700337c82 */ /* 0x000fe20008000000 */
[----:B------:R-:W-:Y:S01]  /*db70*/  UIADD3.64 UR52, UR8, 0x400, URZ ;  /* 0x0000040008347897 */ /* 0x000fe2000fffe03f */
[----:B0-----:R-:W3:Y:S01]  /*db80*/  LDL R116, [R1+0x53c] ;  /* 0x00053c0001747983 */ /* 0x001ee20000100800 */
[----:B-1----:R-:W-:Y:S01]  /*db90*/  LOP3.LUT R115, R3, 0x70, RZ, 0x3c, !PT ;  /* 0x0000007003737812 */ /* 0x002fe200078e3cff */
[----:B------:R-:W-:Y:S01]  /*dba0*/  UMOV UR54, UR10 ;  /* 0x0000000a00367c82 */ /* 0x000fe20008000000 */
[----:B------:R-:W-:Y:S01]  /*dbb0*/  UMOV UR55, UR11 ;  /* 0x0000000b00377c82 */ /* 0x000fe20008000000 */
[----:B------:R-:W-:Y:S01]  /*dbc0*/  UIADD3.64 UR56, UR8, 0x480, URZ ;  /* 0x0000048008387897 */ /* 0x000fe2000fffe03f */
[----:B------:R-:W3:Y:S04]  /*dbd0*/  LDL.LU R229, [R1+0x510] ;  /* 0x0005100001e57983 */ /* 0x000ee80000300800 */
        /* <DEDUP_REMOVED lines=8> */
[----:B------:R1:W-:Y:S06]  /*dc60*/  MEMBAR.ALL.CTA ;  /* 0x0000000000007992 */ /* 0x0003ec0000008000 */
[----:B-1----:R-:W1:Y:S02]  /*dc70*/  FENCE.VIEW.ASYNC.S ;  /* 0x00000000000073c6 */ /* 0x002e640000000000 */
[----:B-1----:R-:W-:Y:S06]  /*dc80*/  BAR.SYNC.DEFER_BLOCKING 0x0 ;  /* 0x0000000000007b1d */ /* 0x002fec0000010000 */
[----:B------:R-:W-:-:S06]  /*dc90*/  WARPGROUP.ARRIVE ;  /* 0x00000000000079c5 */ /* 0x000fcc0000000000 */
[----:B------:R-:W-:Y:S04]  /*dca0*/  HGMMA.64x64x16.F32 R56, gdesc[UR36].tnspA, R56 ;  /* 0x20e00000243879f0 */ /* 0x000fe80008700838 */
[----:B------:R-:W-:Y:S04]  /*dcb0*/  HGMMA.64x64x16.F32 R56, gdesc[UR8].tnspA, R56 ;  /* 0x20e00000083879f0 */ /* 0x000fe80008700838 */
[----:B------:R-:W-:Y:S04]  /*dcc0*/  HGMMA.64x64x16.F32 R56, gdesc[UR12].tnspA, R56 ;  /* 0x20e000000c3879f0 */ /* 0x000fe80008700838 */
[----:B------:R-:W-:Y:S04]  /*dcd0*/  HGMMA.64x64x16.F32 R56, gdesc[UR16].tnspA, R56 ;  /* 0x20e00000103879f0 */ /* 0x000fe80008700838 */
[----:B------:R-:W-:Y:S04]  /*dce0*/  HGMMA.64x64x16.F32 R56, gdesc[UR20].tnspA, R56 ;  /* 0x20e00000143879f0 */ /* 0x000fe80008700838 */
[----:B------:R-:W-:Y:S04]  /*dcf0*/  HGMMA.64x64x16.F32 R56, gdesc[UR24].tnspA, R56 ;  /* 0x20e00000183879f0 */ /* 0x000fe80008700838 */
[----:B------:R-:W-:Y:S04]  /*dd00*/  HGMMA.64x64x16.F32 R56, gdesc[UR28].tnspA, R56 ;  /* 0x20e000001c3879f0 */ /* 0x000fe80008700838 */
[----:B------:R-:W-:Y:S04]  /*dd10*/  HGMMA.64x64x16.F32 R56, gdesc[UR32].tnspA, R56 ;  /* 0x20e00000203879f0 */ /* 0x000fe80008700838 */
[----:B------:R-:W-:Y:S01]  /*dd20*/  HGMMA.64x64x16.F32 R24, gdesc[UR48].tnspA, R24 ;  /* 0x20e00000301879f0 */ /* 0x000fe20008700818 */
[----:B------:R-:W-:Y:S01]  /*dd30*/  UMOV UR58, UR14 ;  /* 0x0000000e003a7c82 */ /* 0x000fe20008000000 */
[----:B------:R-:W-:-:S02]  /*dd40*/  UMOV UR59, UR15 ;  /* 0x0000000f003b7c82 */ /* 0x000fc40008000000 */
[----:B------:R-:W-:Y:S01]  /*dd50*/  HGMMA.64x64x16.F32 R24, gdesc[UR52].tnspA, R24 ;  /* 0x20e00000341879f0 */ /* 0x000fe20008700818 */
[----:B--2---:R-:W-:Y:S02]  /*dd60*/  R2UR UR49, R213 ;  /* 0x00000000d53172ca */ /* 0x004fe400000e0000 */
[----:B----4-:R-:W-:Y:S01]  /*dd70*/  R2UR UR48, R222 ;  /* 0x00000000de3072ca */ /* 0x010fe200000e0000 */
[----:B------:R-:W2:Y:S01]  /*dd80*/  LDL.LU R213, [R1+0x500] ;  /* 0x0005000001d57983 */ /* 0x000ea20000300800 */
[----:B------:R-:W-:-:S03]  /*dd90*/  R2UR UR53, R230 ;  /* 0x00000000e63572ca */ /* 0x000fc600000e0000 */
[----:B------:R-:W4:Y:S01]  /*dda0*/  LDL.LU R222, [R1+0x4f8] ;  /* 0x0004f80001de7983 */ /* 0x000f220000300800 */
[----:B------:R-:W-:-:S03]  /*ddb0*/  R2UR UR52, R158 ;  /* 0x000000009e3472ca */ /* 0x000fc600000e0000 */
[----:B------:R-:W4:Y:S04]  /*ddc0*/  LDL.LU R230, [R1+0x4f0] ;  /* 0x0004f00001e67983 */ /* 0x000f280000300800 */
[----:B------:R-:W4:Y:S04]  /*ddd0*/  LDL.LU R205, [R1+0x4e8] ;  /* 0x0004e80001cd7983 */ /* 0x000f280000300800 */
[----:B------:R-:W4:Y:S04]  /*dde0*/  LDL.LU R212, [R1+0x50c] ;  /* 0x00050c0001d47983 */ /* 0x000f280000300800 */
[----:B------:R-:W4:Y:S04]  /*ddf0*/  LDL.LU R158, [R1+0x4e0] ;  /* 0x0004e000019e7983 */ /* 0x000f280000300800 */
[----:B------:R-:W4:Y:S04]  /*de00*/  LDL.LU R120, [R1+0x504] ;  /* 0x0005040001787983 */ /* 0x000f280000300800 */
[----:B------:R-:W4:Y:S04]  /*de10*/  LDL.LU R238, [R1+0x4d8] ;  /* 0x0004d80001ee7983 */ /* 0x000f280000300800 */
[----:B0-----:R-:W4:Y:S01]  /*de20*/  LDL.LU R115, [R1+0x4fc] ;  /* 0x0004fc0001737983 */ /* 0x001f220000300800 */
[----:B------:R-:W-:Y:S01]  /*de30*/  HGMMA.64x64x16.F32 R24, gdesc[UR56].tnspA, R24 ;  /* 0x20e00000381879f0 */ /* 0x000fe20008700818 */
[----:B------:R-:W-:-:S02]  /*de40*/  R2UR UR56, R113 ;  /* 0x00000000713872ca */ /* 0x000fc400000e0000 */
[----:B------:R-:W0:Y:S01]  /*de50*/  LDC R113, c[0x0][0x238] ;  /* 0x00008e00ff717b82 */ /* 0x000e220000000800 */
[----:B------:R-:W-:Y:S02]  /*de60*/  R2UR UR57, R159 ;  /* 0x000000009f3972ca */ /* 0x000fe400000e0000 */
[----:B------:R-:W4:Y:S04]  /*de70*/  LDL.LU R159, [R1+0x4d0] ;  /* 0x0004d000019f7983 */ /* 0x000f280000300800 */
[----:B------:R-:W4:Y:S04]  /*de80*/  LDL.LU R198, [R1+0x4f4] ;  /* 0x0004f40001c67983 */ /* 0x000f280000300800 */
[----:B------:R-:W4:Y:S04]  /*de90*/  LDL.LU R206, [R1+0x4c8] ;  /* 0x0004c80001ce7983 */ /* 0x000f280000300800 */
[----:B------:R-:W4:Y:S04]  /*dea0*/  LDL.LU R247, [R1+0x4ec] ;  /* 0x0004ec0001f77983 */ /* 0x000f280000300800 */
[----:B------:R-:W4:Y:S01]  /*deb0*/  LDL.LU R125, [R1+0x4c0] ;  /* 0x0004c000017d7983 */ /* 0x000f220000300800 */
[----:B0-----:R-:W-:-:S04]  /*dec0*/  IMAD.SHL.U32 R113, R113, 0x80, RZ ;  /* 0x0000008071717824 */ /* 0x001fc800078e00ff */
[----:B------:R-:W-:-:S05]  /*ded0*/  IMAD.SHL.U32 R113, R113, 0x2, RZ ;  /* 0x0000000271717824 */ /* 0x000fca00078e00ff */
[----:B------:R-:W-:-:S05]  /*dee0*/  IADD3 R112, P6, R112, R113, RZ ;  /* 0x0000007170707210 */ /* 0x000fca0007fde0ff */
[----:B------:R0:W-:Y:S04]  /*def0*/  STL [R1+0x508], R112 ;  /* 0x0005087001007387 */ /* 0x0001e80000100800 */
[----:B0-----:R-:W4:Y:S01]  /*df00*/  LDL.LU R112, [R1+0x618] ;  /* 0x0006180001707983 */ /* 0x001f220000300800 */
[----:B---3--:R-:W-:-:S05]  /*df10*/  IADD3 R229, P5, R229, R113, RZ ;  /* 0x00000071e5e57210 */ /* 0x008fca0007fbe0ff */
[----:B------:R-:W-:Y:S04]  /*df20*/  STL [R1+0x510], R229 ;  /* 0x000510e501007387 */ /* 0x000fe80000100800 */
[----:B------:R-:W3:Y:S01]  /*df30*/  LDL.LU R221, [R1+0x4e4] ;  /* 0x0004e40001dd7983 */ /* 0x000ee20000300800 */
[-C--:B------:R-:W-:Y:S02]  /*df40*/  IADD3 R114, P4, R114, R113.reuse, RZ ;  /* 0x0000007172727210 */ /* 0x080fe40007f9e0ff */
[-C--:B--2---:R-:W-:Y:S02]  /*df50*/  IADD3 R213, P1, R213, R113.reuse, RZ ;  /* 0x00000071d5d57210 */ /* 0x084fe40007f3e0ff */
[----:B----4-:R-:W-:-:S03]  /*df60*/  IADD3 R222, P2, R222, R113, RZ ;  /* 0x00000071dede7210 */ /* 0x010fc60007f5e0ff */
[----:B------:R0:W-:Y:S01]  /*df70*/  STL [R1+0x500], R213 ;  /* 0x000500d501007387 */ /* 0x0001e20000100800 */
[----:B------:R-:W-:-:S03]  /*df80*/  IADD3 R230, P3, R230, R113, RZ ;  /* 0x00000071e6e67210 */ /* 0x000fc60007f7e0ff */
[----:B0-----:R-:W2:Y:S04]  /*df90*/  LDL.LU R213, [R1+0x4b8] ;  /* 0x0004b80001d57983 */ /* 0x001ea80000300800 */
[----:B------:R-:W4:Y:S04]  /*dfa0*/  LDL.LU R229, [R1+0x4dc] ;  /* 0x0004dc0001e57983 */ /* 0x000f280000300800 */
[----:B------:R0:W-:Y:S04]  /*dfb0*/  STL [R1+0x4f8], R222 ;  /* 0x0004f8de01007387 */ /* 0x0001e80000100800 */
[----:B0-----:R-:W4:Y:S04]  /*dfc0*/  LDL.LU R222, [R1+0x4b0] ;  /* 0x0004b00001de7983 */ /* 0x001f280000300800 */
[----:B------:R0:W-:Y:S04]  /*dfd0*/  STL [R1+0x4f0], R230 ;  /* 0x0004f0e601007387 */ /* 0x0001e80000100800 */
[----:B0-----:R-:W4:Y:S01]  /*dfe0*/  LDL.LU R230, [R1+0x4d4] ;  /* 0x0004d40001e67983 */ /* 0x001f220000300800 */
[--C-:B------:R-:W-:Y:S01]  /*dff0*/  IMAD.X R212, R212, 0x1, R112.reuse, P5 ;  /* 0x00000001d4d47824 */ /* 0x100fe200028e0670 */
[-C--:B------:R-:W-:Y:S01]  /*e000*/  IADD3 R158, P5, R158, R113.reuse, RZ ;  /* 0x000000719e9e7210 */ /* 0x080fe20007fbe0ff */
[----:B------:R-:W-:Y:S01]  /*e010*/  IMAD.X R111, R111, 0x1, R112, P4 ;  /* 0x000000016f6f7824 */ /* 0x000fe200020e0670 */
[----:B------:R-:W-:-:S03]  /*e020*/  IADD3 R205, P4, R205, R113, RZ ;  /* 0x00000071cdcd7210 */ /* 0x000fc60007f9e0ff */
[----:B------:R0:W-:Y:S04]  /*e030*/  STL [R1+0x4e0], R158 ;  /* 0x0004e09e01007387 */ /* 0x0001e80000100800 */
[----:B------:R-:W-:Y:S04]  /*e040*/  STL [R1+0x4e8], R205 ;  /* 0x0004e8cd01007387 */ /* 0x000fe80000100800 */
[----:B0-----:R-:W4:Y:S01]  /*e050*/  LDL.LU R158, [R1+0x4a8] ;  /* 0x0004a800019e7983 */ /* 0x001f220000300800 */
[--C-:B------:R-:W-:Y:S01]  /*e060*/  IMAD.X R120, R120, 0x1, R112.reuse, P6 ;  /* 0x0000000178787824 */ /* 0x100fe200030e0670 */
[----:B------:R-:W-:Y:S01]  /*e070*/  IADD3 R238, P6, R238, R113, RZ ;  /* 0x00000071eeee7210 */ /* 0x000fe20007fde0ff */
[----:B------:R-:W-:Y:S01]  /*e080*/  IMAD.X R115, R115, 0x1, R112, P1 ;  /* 0x0000000173737824 */ /* 0x000fe200008e0670 */
[----:B------:R-:W-:Y:S01]  /*e090*/  STL [R1+0x50c], R212 ;  /* 0x00050cd401007387 */ /* 0x000fe20000100800 */
[----:B------:R-:W-:-:S03]  /*e0a0*/  VIADD R110, R110, 0x1 ;  /* 0x000000016e6e7836 */ /* 0x000fc60000000000 */
[----:B------:R0:W-:Y:S01]  /*e0b0*/  STL [R1+0x504], R120 ;  /* 0x0005047801007387 */ /* 0x0001e20000100800 */
[-C--:B------:R-:W-:Y:S02]  /*e0c0*/  IADD3 R159, P1, R159, R113.reuse, RZ ;  /* 0x000000719f9f7210 */ /* 0x080fe40007f3e0ff */
[----:B------:R-:W-:Y:S01]  /*e0d0*/  ISETP.NE.U32.AND P0, PT, R110, R116, PT ;  /* 0x000000746e00720c */ /* 0x000fe20003f05070 */
[----:B------:R-:W-:Y:S01]  /*e0e0*/  IMAD.X R198, R198, 0x1, R112, P2 ;  /* 0x00000001c6c67824 */ /* 0x000fe200010e0670 */
[----:B0-----:R-:W4:Y:S04]  /*e0f0*/  LDL.LU R120, [R1+0x4cc] ;  /* 0x0004cc0001787983 */ /* 0x001f280000300800 */
[----:B------:R-:W4:Y:S04]  /*e100*/  LDL.LU R121, [R1+0x4a0] ;  /* 0x0004a00001797983 */ /* 0x000f280000300800 */
[----:B------:R0:W-:Y:S04]  /*e110*/  STL [R1+0x4fc], R115 ;  /* 0x0004fc7301007387 */ /* 0x0001e80000100800 */
[----:B------:R1:W-:Y:S01]  /*e120*/  STL [R1+0x4d8], R238 ;  /* 0x0004d8ee01007387 */ /* 0x0003e20000100800 */
[----:B------:R-:W-:-:S03]  /*e130*/  IADD3 R206, P2, R206, R113, RZ ;  /* 0x00000071cece7210 */ /* 0x000fc60007f5e0ff */
[----:B0-----:R-:W4:Y:S04]  /*e140*/  LDL.LU R115, [R1+0x4c4] ;  /* 0x0004c40001737983 */ /* 0x001f280000300800 */
[----:B------:R-:W4:Y:S04]  /*e150*/  LDL.LU R116, [R1+0x498] ;  /* 0x0004980001747983 */ /* 0x000f280000300800 */
[----:B-1----:R-:W4:Y:S04]  /*e160*/  LDL.LU R238, [R1+0x4bc] ;  /* 0x0004bc0001ee7983 */ /* 0x002f280000300800 */
[----:B------:R0:W-:Y:S01]  /*e170*/  STL [R1+0x4d0], R159 ;  /* 0x0004d09f01007387 */ /* 0x0001e20000100800 */
[----:B------:R-:W-:Y:S01]  /*e180*/  IMAD.X R247, R247, 0x1, R112, P3 ;  /* 0x00000001f7f77824 */ /* 0x000fe200018e0670 */
[----:B------:R-:W-:-:S02]  /*e190*/  IADD3 R125, P3, R125, R113, RZ ;  /* 0x000000717d7d7210 */ /* 0x000fc40007f7e0ff */
[----:B0-----:R-:W4:Y:S04]  /*e1a0*/  LDL.LU R159, [R1+0x490] ;  /* 0x00049000019f7983 */ /* 0x001f280000300800 */
[----:B------:R0:W-:Y:S01]  /*e1b0*/  STL [R1+0x4f4], R198 ;  /* 0x0004f4c601007387 */ /* 0x0001e20000100800 */
[----:B---3--:R-:W-:-:S03]  /*e1c0*/  IMAD.X R221, R221, 0x1, R112, P4 ;  /* 0x00000001dddd7824 */ /* 0x008fc600020e0670 */
[----:B0-----:R-:W3:Y:S04]  /*e1d0*/  LDL.LU R198, [R1+0x4b4] ;  /* 0x0004b40001c67983 */ /* 0x001ee80000300800 */
[----:B------:R0:W-:Y:S04]  /*e1e0*/  STL [R1+0x4c8], R206 ;  /* 0x0004c8ce01007387 */ /* 0x0001e80000100800 */
[----:B0-----:R-:W3:Y:S04]  /*e1f0*/  LDL.LU R206, [R1+0x488] ;  /* 0x0004880001ce7983 */ /* 0x001ee80000300800 */
[----:B------:R-:W3:Y:S04]  /*e200*/  LDL.LU R212, [R1+0x4ac] ;  /* 0x0004ac0001d47983 */ /* 0x000ee80000300800 */
[----:B------:R0:W-:Y:S04]  /*e210*/  STL [R1+0x4ec], R247 ;  /* 0x0004ecf701007387 */ /* 0x0001e80000100800 */
[----:B0-----:R-:W3:Y:S04]  /*e220*/  LDL.LU R247, [R1+0x480] ;  /* 0x0004800001f77983 */ /* 0x001ee80000300800 */
[----:B------:R0:W-:Y:S04]  /*e230*/  STL [R1+0x4c0], R125 ;  /* 0x0004c07d01007387 */ /* 0x0001e80000100800 */
[----:B0-----:R-:W3:Y:S01]  /*e240*/  LDL.LU R125, [R1+0x4a4] ;  /* 0x0004a400017d7983 */ /* 0x001ee20000300800 */
[----:B--2---:R-:W-:Y:S01]  /*e250*/  IADD3 R213, P4, R213, R113, RZ ;  /* 0x00000071d5d57210 */ /* 0x004fe20007f9e0ff */
[----:B----4-:R-:W-:-:S04]  /*e260*/  IMAD.X R229, R229, 0x1, R112, P5 ;  /* 0x00000001e5e57824 */ /* 0x010fc800028e0670 */
[----:B------:R0:W-:Y:S04]  /*e270*/  STL [R1+0x4b8], R213 ;  /* 0x0004b8d501007387 */ /* 0x0001e80000100800 */
[----:B0-----:R-:W2:Y:S01]  /*e280*/  LDL.LU R213, [R1+0x478] ;  /* 0x0004780001d57983 */ /* 0x001ea20000300800 */
[----:B------:R-:W-:-:S03]  /*e290*/  IADD3 R222, P5, R222, R113, RZ ;  /* 0x00000071dede7210 */ /* 0x000fc60007fbe0ff */
[----:B------:R-:W-:Y:S04]  /*e2a0*/  STL [R1+0x4e4], R221 ;  /* 0x0004e4dd01007387 */ /* 0x000fe80000100800 */
[----:B------:R0:W-:Y:S01]  /*e2b0*/  STL [R1+0x4b0], R222 ;  /* 0x0004b0de01007387 */ /* 0x0001e20000100800 */
[----:B------:R-:W-:-:S03]  /*e2c0*/  IMAD.X R230, R230, 0x1, R112, P6 ;  /* 0x00000001e6e67824 */ /* 0x000fc600030e0670 */
[----:B0-----:R-:W4:Y:S04]  /*e2d0*/  LDL.LU R222, [R1+0x49c] ;  /* 0x00049c0001de7983 */ /* 0x001f280000300800 */
[----:B------:R-:W-:Y:S04]  /*e2e0*/  STL [R1+0x4dc], R229 ;  /* 0x0004dce501007387 */ /* 0x000fe80000100800 */
[----:B------:R-:W4:Y:S04]  /*e2f0*/  LDL.LU R197, [R1+0x470] ;  /* 0x0004700001c57983 */ /* 0x000f280000300800 */
[----:B------:R-:W4:Y:S04]  /*e300*/  LDL.LU R205, [R1+0x494] ;  /* 0x0004940001cd7983 */ /* 0x000f280000300800 */
[----:B------:R-:W4:Y:S04]  /*e310*/  LDL.LU R221, [R1+0x468] ;  /* 0x0004680001dd7983 */ /* 0x000f280000300800 */
[----:B------:R0:W-:Y:S04]  /*e320*/  STL [R1+0x4d4], R230 ;  /* 0x0004d4e601007387 */ /* 0x0001e80000100800 */
[----:B0-----:R-:W4:Y:S01]  /*e330*/  LDL.LU R230, [R1+0x48c] ;  /* 0x00048c0001e67983 */ /* 0x001f220000300800 */
[----:B------:R-:W-:-:S05]  /*e340*/  IADD3 R158, P6, R158, R113, RZ ;  /* 0x000000719e9e7210 */ /* 0x000fca0007fde0ff */
[----:B------:R0:W-:Y:S04]  /*e350*/  STL [R1+0x4a8], R158 ;  /* 0x0004a89e01007387 */ /* 0x0001e80000100800 */
[----:B0-----:R-:W4:Y:S01]  /*e360*/  LDL.LU R158, [R1+0x460] ;  /* 0x00046000019e7983 */ /* 0x001f220000300800 */
[----:B------:R-:W-:-:S03]  /*e370*/  IMAD.X R120, R120, 0x1, R112, P1 ;  /* 0x0000000178787824 */ /* 0x000fc600008e0670 */
[----:B------:R-:W4:Y:S04]  /*e380*/  LDL.LU R229, [R1+0x484] ;  /* 0x0004840001e57983 */ /* 0x000f280000300800 */
[----:B------:R0:W-:Y:S01]  /*e390*/  STL [R1+0x4cc], R120 ;  /* 0x0004cc7801007387 */ /* 0x0001e20000100800 */
[----:B------:R-:W-:-:S03]  /*e3a0*/  IADD3 R121, P1, R121, R113, RZ ;  /* 0x0000007179797210 */ /* 0x000fc60007f3e0ff */
[----:B0-----:R-:W4:Y:S01]  /*e3b0*/  LDL.LU R120, [R1+0x458] ;  /* 0x0004580001787983 */ /* 0x001f220000300800 */
[----:B------:R-:W-:Y:S01]  /*e3c0*/  IMAD.X R115, R115, 0x1, R112, P2 ;  /* 0x0000000173737824 */ /* 0x000fe200010e0670 */
[----:B------:R-:W-:-:S04]  /*e3d0*/  IADD3 R116, P2, R116, R113, RZ ;  /* 0x0000007174747210 */ /* 0x000fc80007f5e0ff */
[----:B------:R0:W-:Y:S01]  /*e3e0*/  STL [R1+0x4c4], R115 ;  /* 0x0004c47301007387 */ /* 0x0001e20000100800 */
[----:B------:R-:W-:-:S03]  /*e3f0*/  IMAD.X R238, R238, 0x1, R112, P3 ;  /* 0x00000001eeee7824 */ /* 0x000fc600018e0670 */
[----:B0-----:R-:W4:Y:S01]  /*e400*/  LDL.LU R115, [R1+0x47c] ;  /* 0x00047c0001737983 */ /* 0x001f220000300800 */
[----:B------:R-:W-:-:S03]  /*e410*/  IADD3 R159, P3, R159, R113, RZ ;  /* 0x000000719f9f7210 */ /* 0x000fc60007f7e0ff */
[----:B------:R-:W-:Y:S04]  /*e420*/  STL [R1+0x4a0], R121 ;  /* 0x0004a07901007387 */ /* 0x000fe80000100800 */
[----:B------:R0:W-:Y:S04]  /*e430*/  STL [R1+0x490], R159 ;  /* 0x0004909f01007387 */ /* 0x0001e80000100800 */
[----:B------:R-:W-:Y:S01]  /*e440*/  STL [R1+0x498], R116 ;  /* 0x0004987401007387 */ /* 0x000fe20000100800 */
[----:B---3--:R-:W-:-:S03]  /*e450*/  IMAD.X R198, R198, 0x1, R112, P4 ;  /* 0x00000001c6c67824 */ /* 0x008fc600020e0670 */
[----:B0-----:R-:W3:Y:S04]  /*e460*/  LDL.LU R159, [R1+0x450] ;  /* 0x00045000019f7983 */ /* 0x001ee80000300800 */
[----:B------:R-:W-:Y:S04]  /*e470*/  STL [R1+0x4bc], R238 ;  /* 0x0004bcee01007387 */ /* 0x000fe80000100800 */
[----:B------:R0:W-:Y:S01]  /*e480*/  STL [R1+0x4b4], R198 ;  /* 0x0004b4c601007387 */ /* 0x0001e20000100800 */
[----:B------:R-:W-:Y:S01]  /*e490*/  IADD3 R206, P4, R206, R113, RZ ;  /* 0x00000071cece7210 */ /* 0x000fe20007f9e0ff */
[----:B------:R-:W-:-:S02]  /*e4a0*/  IMAD.X R212, R212, 0x1, R112, P5 ;  /* 0x00000001d4d47824 */ /* 0x000fc400028e0670 */
[----:B0-----:R-:W3:Y:S04]  /*e4b0*/  LDL.LU R198, [R1+0x474] ;  /* 0x0004740001c67983 */ /* 0x001ee80000300800 */
[----:B------:R-:W3:Y:S04]  /*e4c0*/  LDL.LU R238, [R1+0x448] ;  /* 0x0004480001ee7983 */ /* 0x000ee80000300800 */
[----:B------:R0:W-:Y:S01]  /*e4d0*/  STL [R1+0x488], R206 ;  /* 0x000488ce01007387 */ /* 0x0001e20000100800 */
[----:B------:R-:W-:-:S03]  /*e4e0*/  IADD3 R247, P5, R247, R113, RZ ;  /* 0x00000071f7f77210 */ /* 0x000fc60007fbe0ff */
[----:B0-----:R-:W3:Y:S04]  /*e4f0*/  LDL.LU R206, [R1+0x46c] ;  /* 0x00046c0001ce7983 */ /* 0x001ee80000300800 */
[----:B------:R0:W-:Y:S01]  /*e500*/  STL [R1+0x4ac], R212 ;  /* 0x0004acd401007387 */ /* 0x0001e20000100800 */
[----:B------:R-:W-:-:S03]  /*e510*/  IMAD.X R125, R125, 0x1, R112, P6 ;  /* 0x000000017d7d7824 */ /* 0x000fc600030e0670 */
[----:B0-----:R-:W3:Y:S04]  /*e520*/  LDL.LU R212, [R1+0x440] ;  /* 0x0004400001d47983 */ /* 0x001ee80000300800 */
[----:B------:R0:W-:Y:S04]  /*e530*/  STL [R1+0x4a4], R125 ;  /* 0x0004a47d01007387 */ /* 0x0001e80000100800 */
[----:B------:R1:W-:Y:S04]  /*e540*/  STL [R1+0x480], R247 ;  /* 0x000480f701007387 */ /* 0x0003e80000100800 */
[----:B0-----:R-:W3:Y:S04]  /*e550*/  LDL.LU R125, [R1+0x464] ;  /* 0x00046400017d7983 */ /* 0x001ee80000300800 */
[----:B-1----:R-:W3:Y:S01]  /*e560*/  LDL.LU R247, [R1+0x438] ;  /* 0x0004380001f77983 */ /* 0x002ee20000300800 */
[----:B--2---:R-:W-:-:S05]  /*e570*/  IADD3 R213, P6, R213, R113, RZ ;  /* 0x00000071d5d57210 */ /* 0x004fca0007fde0ff */
[----:B------:R0:W-:Y:S04]  /*e580*/  STL [R1+0x478], R213 ;  /* 0x000478d501007387 */ /* 0x0001e80000100800 */
[----:B0-----:R-:W2:Y:S01]  /*e590*/  LDL.LU R213, [R1+0x45c] ;  /* 0x00045c0001d57983 */ /* 0x001ea20000300800 */
[----:B----4-:R-:W-:-:S05]  /*e5a0*/  IMAD.X R222, R222, 0x1, R112, P1 ;  /* 0x00000001dede7824 */ /* 0x010fca00008e0670 */
[----:B------:R0:W-:Y:S01]  /*e5b0*/  STL [R1+0x49c], R222 ;  /* 0x00049cde01007387 */ /* 0x0001e20000100800 */
[-C--:B------:R-:W-:Y:S01]  /*e5c0*/  IADD3 R197, P1, R197, R113.reuse, RZ ;  /* 0x00000071c5c57210 */ /* 0x080fe20007f3e0ff */
[----:B------:R-:W-:Y:S02]  /*e5d0*/  IMAD.X R205, R205, 0x1, R112, P2 ;  /* 0x00000001cdcd7824 */ /* 0x000fe400010e0670 */
[----:B0-----:R-:W4:Y:S01]  /*e5e0*/  LDL.LU R222, [R1+0x430] ;  /* 0x0004300001de7983 */ /* 0x001f220000300800 */
[----:B------:R-:W-:-:S03]  /*e5f0*/  IADD3 R221, P2, R221, R113, RZ ;  /* 0x00000071dddd7210 */ /* 0x000fc60007f5e0ff */
[----:B------:R-:W-:Y:S01]  /*e600*/  STL [R1+0x470], R197 ;  /* 0x000470c501007387 */ /* 0x000fe20000100800 */
[----:B------:R-:W-:-:S05]  /*e610*/  IMAD.X R230, R230, 0x1, R112, P3 ;  /* 0x00000001e6e67824 */ /* 0x000fca00018e0670 */
[----:B------:R0:W-:Y:S04]  /*e620*/  STL [R1+0x48c], R230 ;  /* 0x00048ce601007387 */ /* 0x0001e80000100800 */
[----:B------:R-:W-:Y:S04]  /*e630*/  STL [R1+0x494], R205 ;  /* 0x000494cd01007387 */ /* 0x000fe80000100800 */
[----:B0-----:R-:W4:Y:S04]  /*e640*/  LDL.LU R230, [R1+0x454] ;  /* 0x0004540001e67983 */ /* 0x001f280000300800 */
[----:B------:R-:W-:Y:S01]  /*e650*/  STL [R1+0x468], R221 ;  /* 0x000468dd01007387 */ /* 0x000fe20000100800 */
[----:B------:R-:W-:-:S05]  /*e660*/  IADD3 R158, P3, R158, R113, RZ ;  /* 0x000000719e9e7210 */ /* 0x000fca0007f7e0ff */
[----:B------:R0:W-:Y:S04]  /*e670*/  STL [R1+0x460], R158 ;  /* 0x0004609e01007387 */ /* 0x0001e80000100800 */
[----:B0-----:R-:W4:Y:S01]  /*e680*/  LDL.LU R158, [R1+0x428] ;  /* 0x00042800019e7983 */ /* 0x001f220000300800 */
[--C-:B------:R-:W-:Y:S01]  /*e690*/  IMAD.X R229, R229, 0x1, R112.reuse, P4 ;  /* 0x00000001e5e57824 */ /* 0x100fe200020e0670 */
[----:B------:R-:W-:Y:S02]  /*e6a0*/  IADD3 R120, P4, R120, R113, RZ ;  /* 0x0000007178787210 */ /* 0x000fe40007f9e0ff */
[----:B------:R-:W4:Y:S04]  /*e6b0*/  LDL.LU R121, [R1+0x44c] ;  /* 0x00044c0001797983 */ /* 0x000f280000300800 */
[----:B------:R0:W-:Y:S04]  /*e6c0*/  STL [R1+0x458], R120 ;  /* 0x0004587801007387 */ /* 0x0001e80000100800 */
[----:B------:R1:W-:Y:S04]  /*e6d0*/  STL [R1+0x484], R229 ;  /* 0x000484e501007387 */ /* 0x0003e80000100800 */
[----:B0-----:R-:W4:Y:S01]  /*e6e0*/  LDL.LU R120, [R1+0x420] ;  /* 0x0004200001787983 */ /* 0x001f220000300800 */
[----:B------:R-:W-:-:S03]  /*e6f0*/  IMAD.X R115, R115, 0x1, R112, P5 ;  /* 0x0000000173737824 */ /* 0x000fc600028e0670 */
[----:B------:R-:W4:Y:S04]  /*e700*/  LDL.LU R116, [R1+0x444] ;  /* 0x0004440001747983 */ /* 0x000f280000300800 */
[----:B-1----:R-:W4:Y:S04]  /*e710*/  LDL.LU R229, [R1+0x418] ;  /* 0x0004180001e57983 */ /* 0x002f280000300800 */
[----:B------:R0:W-:Y:S04]  /*e720*/  STL [R1+0x47c], R115 ;  /* 0x00047c7301007387 */ /* 0x0001e80000100800 */
[----:B0-----:R-:W4:Y:S01]  /*e730*/  LDL.LU R115, [R1+0x43c] ;  /* 0x00043c0001737983 */ /* 0x001f220000300800 */
[----:B---3--:R-:W-:-:S05]  /*e740*/  IADD3 R159, P5, R159, R113, RZ ;  /* 0x000000719f9f7210 */ /* 0x008fca0007fbe0ff */
[----:B------:R0:W-:Y:S04]  /*e750*/  STL [R1+0x450], R159 ;  /* 0x0004509f01007387 */ /* 0x0001e80000100800 */
[----:B0-----:R-:W3:Y:S01]  /*e760*/  LDL.LU R159, [R1+0x410] ;  /* 0x00041000019f7983 */ /* 0x001ee20000300800 */
[----:B------:R-:W-:Y:S01]  /*e770*/  IMAD.X R198, R198, 0x1, R112, P6 ;  /* 0x00000001c6c67824 */ /* 0x000fe200030e0670 */
[----:B------:R-:W-:-:S04]  /*e780*/  IADD3 R238, P6, R238, R113, RZ ;  /* 0x00000071eeee7210 */ /* 0x000fc80007fde0ff */
[----:B------:R0:W-:Y:S04]  /*e790*/  STL [R1+0x474], R198 ;  /* 0x000474c601007387 */ /* 0x0001e80000100800 */
[----:B0-----:R-:W3:Y:S01]  /*e7a0*/  LDL.LU R198, [R1+0x434] ;  /* 0x0004340001c67983 */ /* 0x001ee20000300800 */
[----:B------:R-:W-:-:S03]  /*e7b0*/  IMAD.X R206, R206, 0x1, R112, P1 ;  /* 0x00000001cece7824 */ /* 0x000fc600008e0670 */
[----:B------:R-:W3:Y:S04]  /*e7c0*/  LDL.LU R221, [R1+0x408] ;  /* 0x0004080001dd7983 */ /* 0x000ee80000300800 */
[----:B------:R0:W-:Y:S04]  /*e7d0*/  STL [R1+0x448], R238 ;  /* 0x000448ee01007387 */ /* 0x0001e80000100800 */
[----:B0-----:R-:W3:Y:S01]  /*e7e0*/  LDL.LU R238, [R1+0x42c] ;  /* 0x00042c0001ee7983 */ /* 0x001ee20000300800 */
[----:B------:R-:W-:-:S03]  /*e7f0*/  IADD3 R212, P1, R212, R113, RZ ;  /* 0x00000071d4d47210 */ /* 0x000fc60007f3e0ff */
[----:B------:R0:W-:Y:S01]  /*e800*/  STL [R1+0x46c], R206 ;  /* 0x00046cce01007387 */ /* 0x0001e20000100800 */
[----:B------:R-:W-:-:S03]  /*e810*/  IMAD.X R125, R125, 0x1, R112, P2 ;  /* 0x000000017d7d7824 */ /* 0x000fc600010e0670 */
[----:B0-----:R-:W3:Y:S01]  /*e820*/  LDL.LU R206, [R1+0x400] ;  /* 0x0004000001ce7983 */ /* 0x001ee20000300800 */
[----:B------:R-:W-:-:S03]  /*e830*/  IADD3 R247, P2, R247, R113, RZ ;  /* 0x00000071f7f77210 */ /* 0x000fc60007f5e0ff */
[----:B------:R0:W-:Y:S04]  /*e840*/  STL [R1+0x464], R125 ;  /* 0x0004647d01007387 */ /* 0x0001e80000100800 */
[----:B0-----:R-:W3:Y:S04]  /*e850*/  LDL.LU R125, [R1+0x424] ;  /* 0x00042400017d7983 */ /* 0x001ee80000300800 */
[----:B------:R-:W-:Y:S01]  /*e860*/  STL [R1+0x440], R212 ;  /* 0x000440d401007387 */ /* 0x000fe20000100800 */
[----:B--2---:R-:W-:-:S05]  /*e870*/  IMAD.X R213, R213, 0x1, R112, P3 ;  /* 0x00000001d5d57824 */ /* 0x004fca00018e0670 */
[----:B------:R0:W-:Y:S04]  /*e880*/  STL [R1+0x45c], R213 ;  /* 0x00045cd501007387 */ /* 0x0001e80000100800 */
[----:B0-----:R-:W2:Y:S01]  /*e890*/  LDL.LU R213, [R1+0x3f8] ;  /* 0x0003f80001d57983 */ /* 0x001ea20000300800 */
[----:B----4-:R-:W-:-:S03]  /*e8a0*/  IADD3 R222, P3, R222, R113, RZ ;  /* 0x00000071dede7210 */ /* 0x010fc60007f7e0ff */
[----:B------:R-:W-:Y:S04]  /*e8b0*/  STL [R1+0x438], R247 ;  /* 0x000438f701007387 */ /* 0x000fe80000100800 */
[----:B------:R-:W4:Y:S04]  /*e8c0*/  LDL.LU R197, [R1+0x41c] ;  /* 0x00041c0001c57983 */ /* 0x000f280000300800 */
[----:B------:R-:W4:Y:S04]  /*e8d0*/  LDL.LU R205, [R1+0x3f0] ;  /* 0x0003f00001cd7983 */ /* 0x000f280000300800 */
[----:B------:R-:W4:Y:S04]  /*e8e0*/  LDL.LU R212, [R1+0x414] ;  /* 0x0004140001d47983 */ /* 0x000f280000300800 */
[----:B------:R0:W-:Y:S04]  /*e8f0*/  STL [R1+0x430], R222 ;  /* 0x000430de01007387 */ /* 0x0001e80000100800 */
[----:B0-----:R-:W4:Y:S01]  /*e900*/  LDL.LU R222, [R1+0x3e8] ;  /* 0x0003e80001de7983 */ /* 0x001f220000300800 */
[----:B------:R-:W-:-:S05]  /*e910*/  IMAD.X R230, R230, 0x1, R112, P4 ;  /* 0x00000001e6e67824 */ /* 0x000fca00020e0670 */
[----:B------:R0:W-:Y:S04]  /*e920*/  STL [R1+0x454], R230 ;  /* 0x000454e601007387 */ /* 0x0001e80000100800 */
[----:B0-----:R-:W4:Y:S04]  /*e930*/  LDL.LU R230, [R1+0x40c] ;  /* 0x00040c0001e67983 */ /* 0x001f280000300800 */
[----:B------:R-:W4:Y:S01]  /*e940*/  LDL.LU R247, [R1+0x3e0] ;  /* 0x0003e00001f77983 */ /* 0x000f220000300800 */
[----:B------:R-:W-:-:S05]  /*e950*/  IADD3 R158, P4, R158, R113, RZ ;  /* 0x000000719e9e7210 */ /* 0x000fca0007f9e0ff */
[----:B------:R0:W-:Y:S04]  /*e960*/  STL [R1+0x428], R158 ;  /* 0x0004289e01007387 */ /* 0x0001e80000100800 */
[----:B0-----:R-:W4:Y:S01]  /*e970*/  LDL.LU R158, [R1+0x404] ;  /* 0x00040400019e7983 */ /* 0x001f220000300800 */
[--C-:B------:R-:W-:Y:S01]  /*e980*/  IMAD.X R121, R121, 0x1, R112.reuse, P5 ;  /* 0x0000000179797824 */ /* 0x100fe200028e0670 */
[----:B------:R-:W-:Y:S01]  /*e990*/  IADD3 R120, P5, R120, R113, RZ ;  /* 0x0000007178787210 */ /* 0x000fe20007fbe0ff */
[----:B------:R-:W-:-:S04]  /*e9a0*/  IMAD.X R116, R116, 0x1, R112, P6 ;  /* 0x0000000174747824 */ /* 0x000fc800030e0670 */
[----:B------:R0:W-:Y:S01]  /*e9b0*/  STL [R1+0x420], R120 ;  /* 0x0004207801007387 */ /* 0x0001e20000100800 */
[----:B------:R-:W-:-:S03]  /*e9c0*/  IADD3 R229, P6, R229, R113, RZ ;  /* 0x00000071e5e57210 */ /* 0x000fc60007fde0ff */
[----:B0-----:R-:W4:Y:S01]  /*e9d0*/  LDL.LU R120, [R1+0x3d8] ;  /* 0x0003d80001787983 */ /* 0x001f220000300800 */
[----:B------:R-:W-:-:S03]  /*e9e0*/  IMAD.X R115, R115, 0x1, R112, P1 ;  /* 0x0000000173737824 */ /* 0x000fc600008e0670 */
[----:B------:R-:W-:Y:S04]  /*e9f0*/  STL [R1+0x44c], R121 ;  /* 0x00044c7901007387 */ /* 0x000fe80000100800 */
[----:B------:R0:W-:Y:S04]  /*ea00*/  STL [R1+0x43c], R115 ;  /* 0x00043c7301007387 */ /* 0x0001e80000100800 */
[----:B------:R-:W-:Y:S04]  /*ea10*/  STL [R1+0x444], R116 ;  /* 0x0004447401007387 */ /* 0x000fe80000100800 */
[----:B0-----:R-:W4:Y:S01]  /*ea20*/  LDL.LU R115, [R1+0x3fc] ;  /* 0x0003fc0001737983 */ /* 0x001f220000300800 */
[----:B---3--:R-:W-:-:S03]  /*ea30*/  IADD3 R159, P1, R159, R113, RZ ;  /* 0x000000719f9f7210 */ /* 0x008fc60007f3e0ff */
[----:B------:R-:W-:Y:S04]  /*ea40*/  STL [R1+0x418], R229 ;  /* 0x000418e501007387 */ /* 0x000fe80000100800 */
[----:B------:R0:W-:Y:S04]  /*ea50*/  STL [R1+0x410], R159 ;  /* 0x0004109f01007387 */ /* 0x0001e80000100800 */
[----:B0-----:R-:W3:Y:S01]  /*ea60*/  LDL.LU R159, [R1+0x3d0] ;  /* 0x0003d000019f7983 */ /* 0x001ee20000300800 */
[----:B------:R-:W-:-:S03]  /*ea70*/  IMAD.X R198, R198, 0x1, R112, P2 ;  /* 0x00000001c6c67824 */ /* 0x000fc600010e0670 */
[----:B------:R-:W3:Y:S01]  /*ea80*/  LDL.LU R229, [R1+0x3f4] ;  /* 0x0003f40001e57983 */ /* 0x000ee20000300800 */
[----:B------:R-:W-:-:S03]  /*ea90*/  IADD3 R221, P2, R221, R113, RZ ;  /* 0x00000071dddd7210 */ /* 0x000fc60007f5e0ff */
[----:B------:R0:W-:Y:S04]  /*eaa0*/  STL [R1+0x434], R198 ;  /* 0x000434c601007387 */ /* 0x0001e80000100800 */
[----:B0-----:R-:W3:Y:S01]  /*eab0*/  LDL.LU R198, [R1+0x3c8] ;  /* 0x0003c80001c67983 */ /* 0x001ee20000300800 */
[----:B------:R-:W-:-:S03]  /*eac0*/  IMAD.X R238, R238, 0x1, R112, P3 ;  /* 0x00000001eeee7824 */ /* 0x000fc600018e0670 */
[----:B------:R0:W-:Y:S04]  /*ead0*/  STL [R1+0x408], R221 ;  /* 0x000408dd01007387 */ /* 0x0001e80000100800 */
[----:B0-----:R-:W3:Y:S01]  /*eae0*/  LDL.LU R221, [R1+0x3ec] ;  /* 0x0003ec0001dd7983 */ /* 0x001ee20000300800 */
[----:B------:R-:W-:-:S05]  /*eaf0*/  IADD3 R206, P3, R206, R113, RZ ;  /* 0x00000071cece7210 */ /* 0x000fca0007f7e0ff */
[----:B------:R0:W-:Y:S04]  /*eb00*/  STL [R1+0x400], R206 ;  /* 0x000400ce01007387 */ /* 0x0001e80000100800 */
[----:B------:R1:W-:Y:S01]  /*eb10*/  STL [R1+0x42c], R238 ;  /* 0x00042cee01007387 */ /* 0x0003e20000100800 */
[----:B------:R-:W-:-:S03]  /*eb20*/  IMAD.X R125, R125, 0x1, R112, P4 ;  /* 0x000000017d7d7824 */ /* 0x000fc600020e0670 */
[----:B0-----:R-:W3:Y:S04]  /*eb30*/  LDL.LU R206, [R1+0x3c0] ;  /* 0x0003c00001ce7983 */ /* 0x001ee80000300800 */
[----:B-1----:R-:W3:Y:S04]  /*eb40*/  LDL.LU R238, [R1+0x3e4] ;  /* 0x0003e40001ee7983 */ /* 0x002ee80000300800 */
[----:B------:R0:W-:Y:S04]  /*eb50*/  STL [R1+0x424], R125 ;  /* 0x0004247d01007387 */ /* 0x0001e80000100800 */
[----:B0-----:R-:W3:Y:S01]  /*eb60*/  LDL.LU R125, [R1+0x3b8] ;  /* 0x0003b800017d7983 */ /* 0x001ee20000300800 */
[----:B--2---:R-:W-:-:S05]  /*eb70*/  IADD3 R213, P4, R213, R113, RZ ;  /* 0x00000071d5d57210 */ /* 0x004fca0007f9e0ff */
[----:B------:R0:W-:Y:S01]  /*eb80*/  STL [R1+0x3f8], R213 ;  /* 0x0003f8d501007387 */ /* 0x0001e20000100800 */
[--C-:B----4-:R-:W-:Y:S01]  /*eb90*/  IMAD.X R197, R197, 0x1, R112.reuse, P5 ;  /* 0x00000001c5c57824 */ /* 0x110fe200028e0670 */
[----:B------:R-:W-:Y:S02]  /*eba0*/  IADD3 R205, P5, R205, R113, RZ ;  /* 0x00000071cdcd7210 */ /* 0x000fe40007fbe0ff */
[----:B0-----:R-:W2:Y:S01]  /*ebb0*/  LDL.LU R213, [R1+0x3dc] ;  /* 0x0003dc0001d57983 */ /* 0x001ea20000300800 */
[----:B------:R-:W-:-:S03]  /*ebc0*/  IMAD.X R212, R212, 0x1, R112, P6 ;  /* 0x00000001d4d47824 */ /* 0x000fc600030e0670 */
[----:B------:R-:W-:Y:S01]  /*ebd0*/  STL [R1+0x41c], R197 ;  /* 0x00041cc501007387 */ /* 0x000fe20000100800 */
[----:B------:R-:W-:-:S05]  /*ebe0*/  IADD3 R222, P6, R222, R113, RZ ;  /* 0x00000071dede7210 */ /* 0x000fca0007fde0ff */
[----:B------:R0:W-:Y:S04]  /*ebf0*/  STL [R1+0x3e8], R222 ;  /* 0x0003e8de01007387 */ /* 0x0001e80000100800 */
[----:B------:R-:W-:Y:S04]  /*ec00*/  STL [R1+0x3f0], R205 ;  /* 0x0003f0cd01007387 */ /* 0x000fe80000100800 */
[----:B0-----:R-:W4:Y:S01]  /*ec10*/  LDL.LU R222, [R1+0x3b0] ;  /* 0x0003b00001de7983 */ /* 0x001f220000300800 */
[----:B------:R-:W-:-:S03]  /*ec20*/  IMAD.X R230, R230, 0x1, R112, P1 ;  /* 0x00000001e6e67824 */ /* 0x000fc600008e0670 */
[----:B------:R-:W-:Y:S04]  /*ec30*/  STL [R1+0x414], R212 ;  /* 0x000414d401007387 */ /* 0x000fe80000100800 */
[----:B------:R0:W-:Y:S01]  /*ec40*/  STL [R1+0x40c], R230 ;  /* 0x00040ce601007387 */ /* 0x0001e20000100800 */
[----:B------:R-:W-:-:S03]  /*ec50*/  IADD3 R247, P1, R247, R113, RZ ;  /* 0x00000071f7f77210 */ /* 0x000fc60007f3e0ff */
[----:B0-----:R-:W4:Y:S04]  /*ec60*/  LDL.LU R230, [R1+0x3d4] ;  /* 0x0003d40001e67983 */ /* 0x001f280000300800 */
[----:B------:R-:W4:Y:S01]  /*ec70*/  LDL.LU R121, [R1+0x3a8] ;  /* 0x0003a80001797983 */ /* 0x000f220000300800 */
[----:B------:R-:W-:-:S05]  /*ec80*/  IMAD.X R158, R158, 0x1, R112, P2 ;  /* 0x000000019e9e7824 */ /* 0x000fca00010e0670 */
[----:B------:R0:W-:Y:S04]  /*ec90*/  STL [R1+0x404], R158 ;  /* 0x0004049e01007387 */ /* 0x0001e80000100800 */
[----:B------:R1:W-:Y:S04]  /*eca0*/  STL [R1+0x3e0], R247 ;  /* 0x0003e0f701007387 */ /* 0x0003e80000100800 */
[----:B0-----:R-:W4:Y:S01]  /*ecb0*/  LDL.LU R158, [R1+0x3cc] ;  /* 0x0003cc00019e7983 */ /* 0x001f220000300800 */
[----:B------:R-:W-:-:S03]  /*ecc0*/  IADD3 R120, P2, R120, R113, RZ ;  /* 0x0000007178787210 */ /* 0x000fc60007f5e0ff */
[----:B------:R-:W4:Y:S04]  /*ecd0*/  LDL.LU R116, [R1+0x3a0] ;  /* 0x0003a00001747983 */ /* 0x000f280000300800 */
[----:B-1----:R-:W4:Y:S04]  /*ece0*/  LDL.LU R247, [R1+0x3c4] ;  /* 0x0003c40001f77983 */ /* 0x002f280000300800 */
[----:B------:R0:W-:Y:S04]  /*ecf0*/  STL [R1+0x3d8], R120 ;  /* 0x0003d87801007387 */ /* 0x0001e80000100800 */
[----:B0-----:R-:W4:Y:S01]  /*ed00*/  LDL.LU R120, [R1+0x398] ;  /* 0x0003980001787983 */ /* 0x001f220000300800 */
[----:B------:R-:W-:-:S05]  /*ed10*/  IMAD.X R115, R115, 0x1, R112, P3 ;  /* 0x0000000173737824 */ /* 0x000fca00018e0670 */
[----:B------:R0:W-:Y:S04]  /*ed20*/  STL [R1+0x3fc], R115 ;  /* 0x0003fc7301007387 */ /* 0x0001e80000100800 */
[----:B0-----:R-:W4:Y:S01]  /*ed30*/  LDL.LU R115, [R1+0x3bc] ;  /* 0x0003bc0001737983 */ /* 0x001f220000300800 */
[----:B---3--:R-:W-:Y:S01]  /*ed40*/  IADD3 R159, P3, R159, R113, RZ ;  /* 0x000000719f9f7210 */ /* 0x008fe20007f7e0ff */
[----:B------:R-:W-:-:S04]  /*ed50*/  IMAD.X R229, R229, 0x1, R112, P4 ;  /* 0x00000001e5e57824 */ /* 0x000fc800020e0670 */
[----:B------:R0:W-:Y:S04]  /*ed60*/  STL [R1+0x3d0], R159 ;  /* 0x0003d09f01007387 */ /* 0x0001e80000100800 */
[----:B0-----:R-:W3:Y:S01]  /*ed70*/  LDL.LU R159, [R1+0x390] ;  /* 0x00039000019f7983 */ /* 0x001ee20000300800 */
[----:B------:R-:W-:-:S03]  /*ed80*/  IADD3 R198, P4, R198, R113, RZ ;  /* 0x00000071c6c67210 */ /* 0x000fc60007f9e0ff */
[----:B------:R-:W3:Y:S04]  /*ed90*/  LDL.LU R212, [R1+0x3b4] ;  /* 0x0003b40001d47983 */ /* 0x000ee80000300800 */
[----:B------:R0:W-:Y:S01]  /*eda0*/  STL [R1+0x3f4], R229 ;  /* 0x0003f4e501007387 */ /* 0x0001e20000100800 */
[----:B------:R-:W-:-:S03]  /*edb0*/  IMAD.X R221, R221, 0x1, R112, P5 ;  /* 0x00000001dddd7824 */ /* 0x000fc600028e0670 */
[----:B0-----:R-:W3:Y:S04]  /*edc0*/  LDL.LU R229, [R1+0x388] ;  /* 0x0003880001e57983 */ /* 0x001ee80000300800 */
[----:B------:R0:W-:Y:S04]  /*edd0*/  STL [R1+0x3c8], R198 ;  /* 0x0003c8c601007387 */ /* 0x0001e80000100800 */
[----:B0-----:R-:W3:Y:S01]  /*ede0*/  LDL.LU R198, [R1+0x3ac] ;  /* 0x0003ac0001c67983 */ /* 0x001ee20000300800 */
[----:B------:R-:W-:Y:S01]  /*edf0*/  IADD3 R206, P5, R206, R113, RZ ;  /* 0x00000071cece7210 */ /* 0x000fe20007fbe0ff */
[----:B------:R-:W-:-:S04]  /*ee00*/  IMAD.X R238, R238, 0x1, R112, P6 ;  /* 0x00000001eeee7824 */ /* 0x000fc800030e0670 */
[----:B------:R0:W-:Y:S04]  /*ee10*/  STL [R1+0x3c0], R206 ;  /* 0x0003c0ce01007387 */ /* 0x0001e80000100800 */
[----:B0-----:R-:W3:Y:S01]  /*ee20*/  LDL.LU R206, [R1+0x380] ;  /* 0x0003800001ce7983 */ /* 0x001ee20000300800 */
[----:B------:R-:W-:-:S03]  /*ee30*/  IADD3 R125, P6, R125, R113, RZ ;  /* 0x000000717d7d7210 */ /* 0x000fc60007fde0ff */
[----:B------:R-:W-:Y:S04]  /*ee40*/  STL [R1+0x3ec], R221 ;  /* 0x0003ecdd01007387 */ /* 0x000fe80000100800 */
[----:B------:R0:W-:Y:S04]  /*ee50*/  STL [R1+0x3b8], R125 ;  /* 0x0003b87d01007387 */ /* 0x0001e80000100800 */
[----:B0-----:R-:W3:Y:S04]  /*ee60*/  LDL.LU R125, [R1+0x3a4] ;  /* 0x0003a400017d7983 */ /* 0x001ee80000300800 */
[----:B------:R-:W-:Y:S04]  /*ee70*/  STL [R1+0x3e4], R238 ;  /* 0x0003e4ee01007387 */ /* 0x000fe80000100800 */
[----:B------:R-:W3:Y:S04]  /*ee80*/  LDL.LU R197, [R1+0x378] ;  /* 0x0003780001c57983 */ /* 0x000ee80000300800 */
[----:B------:R-:W3:Y:S04]  /*ee90*/  LDL.LU R205, [R1+0x39c] ;  /* 0x00039c0001cd7983 */ /* 0x000ee80000300800 */
[----:B------:R-:W3:Y:S01]  /*eea0*/  LDL.LU R221, [R1+0x370] ;  /* 0x0003700001dd7983 */ /* 0x000ee20000300800 */
[----:B--2---:R-:W-:-:S05]  /*eeb0*/  IMAD.X R213, R213, 0x1, R112, P1 ;  /* 0x00000001d5d57824 */ /* 0x004fca00008e0670 */
[----:B------:R0:W-:Y:S04]  /*eec0*/  STL [R1+0x3dc], R213 ;  /* 0x0003dcd501007387 */ /* 0x0001e80000100800 */
[----:B0-----:R-:W2:Y:S01]  /*eed0*/  LDL.LU R213, [R1+0x394] ;  /* 0x0003940001d57983 */ /* 0x001ea20000300800 */
[----:B----4-:R-:W-:-:S05]  /*eee0*/  IADD3 R222, P1, R222, R113, RZ ;  /* 0x00000071dede7210 */ /* 0x010fca0007f3e0ff */
[----:B------:R0:W-:Y:S04]  /*eef0*/  STL [R1+0x3b0], R222 ;  /* 0x0003b0de01007387 */ /* 0x0001e80000100800 */
[----:B0-----:R-:W4:Y:S01]  /*ef00*/  LDL.LU R222, [R1+0x368] ;  /* 0x0003680001de7983 */ /* 0x001f220000300800 */
[----:B------:R-:W-:-:S03]  /*ef10*/  IMAD.X R230, R230, 0x1, R112, P2 ;  /* 0x00000001e6e67824 */ /* 0x000fc600010e0670 */
[----:B------:R-:W4:Y:S04]  /*ef20*/  LDL.LU R238, [R1+0x38c] ;  /* 0x00038c0001ee7983 */ /* 0x000f280000300800 */
[----:B------:R0:W-:Y:S04]  /*ef30*/  STL [R1+0x3d4], R230 ;  /* 0x0003d4e601007387 */ /* 0x0001e80000100800 */
[----:B0-----:R-:W4:Y:S01]  /*ef40*/  LDL.LU R230, [R1+0x360] ;  /* 0x0003600001e67983 */ /* 0x001f220000300800 */
[----:B------:R-:W-:-:S05]  /*ef50*/  IMAD.X R158, R158, 0x1, R112, P3 ;  /* 0x000000019e9e7824 */ /* 0x000fca00018e0670 */
[----:B------:R0:W-:Y:S04]  /*ef60*/  STL [R1+0x3cc], R158 ;  /* 0x0003cc9e01007387 */ /* 0x0001e80000100800 */
[----:B0-----:R-:W4:Y:S01]  /*ef70*/  LDL.LU R158, [R1+0x384] ;  /* 0x00038400019e7983 */ /* 0x001f220000300800 */
[-C--:B------:R-:W-:Y:S01]  /*ef80*/  IADD3 R121, P2, R121, R113.reuse, RZ ;  /* 0x0000007179797210 */ /* 0x080fe20007f5e0ff */
[--C-:B------:R-:W-:Y:S01]  /*ef90*/  IMAD.X R247, R247, 0x1, R112.reuse, P4 ;  /* 0x00000001f7f77824 */ /* 0x100fe200020e0670 */
[-C--:B------:R-:W-:Y:S02]  /*efa0*/  IADD3 R116, P3, R116, R113.reuse, RZ ;  /* 0x0000007174747210 */ /* 0x080fe40007f7e0ff */
[----:B------:R-:W-:Y:S01]  /*efb0*/  IADD3 R120, P4, R120, R113, RZ ;  /* 0x0000007178787210 */ /* 0x000fe20007f9e0ff */
[----:B------:R-:W-:Y:S04]  /*efc0*/  STL [R1+0x3a8], R121 ;  /* 0x0003a87901007387 */ /* 0x000fe80000100800 */
[----:B------:R0:W-:Y:S04]  /*efd0*/  STL [R1+0x398], R120 ;  /* 0x0003987801007387 */ /* 0x0001e80000100800 */
[----:B------:R-:W-:Y:S04]  /*efe0*/  STL [R1+0x3a0], R116 ;  /* 0x0003a07401007387 */ /* 0x000fe80000100800 */
[----:B0-----:R-:W4:Y:S01]  /*eff0*/  LDL.LU R120, [R1+0x358] ;  /* 0x0003580001787983 */ /* 0x001f220000300800 */
[----:B------:R-:W-:-:S03]  /*f000*/  IMAD.X R115, R115, 0x1, R112, P5 ;  /* 0x0000000173737824 */ /* 0x000fc600028e0670 */
[----:B------:R-:W-:Y:S04]  /*f010*/  STL [R1+0x3c4], R247 ;  /* 0x0003c4f701007387 */ /* 0x000fe80000100800 */
[----:B------:R0:W-:Y:S04]  /*f020*/  STL [R1+0x3bc], R115 ;  /* 0x0003bc7301007387 */ /* 0x0001e80000100800 */
[----:B0-----:R-:W4:Y:S01]  /*f030*/  LDL.LU R115, [R1+0x37c] ;  /* 0x00037c0001737983 */ /* 0x001f220000300800 */
[----:B---3--:R-:W-:-:S03]  /*f040*/  IADD3 R159, P5, R159, R113, RZ ;  /* 0x000000719f9f7210 */ /* 0x008fc60007fbe0ff */
[----:B------:R-:W3:Y:S01]  /*f050*/  LDL.LU R247, [R1+0x350] ;  /* 0x0003500001f77983 */ /* 0x000ee20000300800 */
[----:B------:R-:W-:-:S03]  /*f060*/  IMAD.X R212, R212, 0x1, R112, P6 ;  /* 0x00000001d4d47824 */ /* 0x000fc600030e0670 */
[----:B------:R0:W-:Y:S04]  /*f070*/  STL [R1+0x390], R159 ;  /* 0x0003909f01007387 */ /* 0x0001e80000100800 */
[----:B0-----:R-:W3:Y:S01]  /*f080*/  LDL.LU R159, [R1+0x374] ;  /* 0x00037400019f7983 */ /* 0x001ee20000300800 */
[----:B------:R-:W-:-:S03]  /*f090*/  IADD3 R229, P6, R229, R113, RZ ;  /* 0x00000071e5e57210 */ /* 0x000fc60007fde0ff */
[----:B------:R0:W-:Y:S04]  /*f0a0*/  STL [R1+0x3b4], R212 ;  /* 0x0003b4d401007387 */ /* 0x0001e80000100800 */
[----:B0-----:R-:W3:Y:S01]  /*f0b0*/  LDL.LU R212, [R1+0x348] ;  /* 0x0003480001d47983 */ /* 0x001ee20000300800 */
[----:B------:R-:W-:-:S05]  /*f0c0*/  IMAD.X R198, R198, 0x1, R112, P1 ;  /* 0x00000001c6c67824 */ /* 0x000fca00008e0670 */
[----:B------:R0:W-:Y:S04]  /*f0d0*/  STL [R1+0x3ac], R198 ;  /* 0x0003acc601007387 */ /* 0x0001e80000100800 */
[----:B------:R1:W-:Y:S04]  /*f0e0*/  STL [R1+0x388], R229 ;  /* 0x000388e501007387 */ /* 0x0003e80000100800 */
[----:B0-----:R-:W3:Y:S01]  /*f0f0*/  LDL.LU R198, [R1+0x36c] ;  /* 0x00036c0001c67983 */ /* 0x001ee20000300800 */
[----:B------:R-:W-:-:S03]  /*f100*/  IADD3 R206, P1, R206, R113, RZ ;  /* 0x00000071cece7210 */ /* 0x000fc60007f3e0ff */
[----:B-1----:R-:W3:Y:S04]  /*f110*/  LDL.LU R229, [R1+0x340] ;  /* 0x0003400001e57983 */ /* 0x002ee80000300800 */
[----:B------:R0:W-:Y:S04]  /*f120*/  STL [R1+0x380], R206 ;  /* 0x000380ce01007387 */ /* 0x0001e80000100800 */
[----:B0-----:R-:W3:Y:S01]  /*f130*/  LDL.LU R206, [R1+0x364] ;  /* 0x0003640001ce7983 */ /* 0x001ee20000300800 */
[----:B------:R-:W-:-:S05]  /*f140*/  IMAD.X R125, R125, 0x1, R112, P2 ;  /* 0x000000017d7d7824 */ /* 0x000fca00010e0670 */
[----:B------:R0:W-:Y:S01]  /*f150*/  STL [R1+0x3a4], R125 ;  /* 0x0003a47d01007387 */ /* 0x0001e20000100800 */
[-C--:B------:R-:W-:Y:S01]  /*f160*/  IADD3 R197, P2, R197, R113.reuse, RZ ;  /* 0x00000071c5c57210 */ /* 0x080fe20007f5e0ff */
[----:B------:R-:W-:Y:S02]  /*f170*/  IMAD.X R205, R205, 0x1, R112, P3 ;  /* 0x00000001cdcd7824 */ /* 0x000fe400018e0670 */
[----:B0-----:R-:W3:Y:S01]  /*f180*/  LDL.LU R125, [R1+0x338] ;  /* 0x00033800017d7983 */ /* 0x001ee20000300800 */
[----:B------:R-:W-:-:S03]  /*f190*/  IADD3 R221, P3, R221, R113, RZ ;  /* 0x00000071dddd7210 */ /* 0x000fc60007f7e0ff */
[----:B------:R-:W-:Y:S01]  /*f1a0*/  STL [R1+0x378], R197 ;  /* 0x000378c501007387 */ /* 0x000fe20000100800 */
[----:B--2---:R-:W-:-:S05]  /*f1b0*/  IMAD.X R213, R213, 0x1, R112, P4 ;  /* 0x00000001d5d57824 */ /* 0x004fca00020e0670 */
[----:B------:R0:W-:Y:S04]  /*f1c0*/  STL [R1+0x394], R213 ;  /* 0x000394d501007387 */ /* 0x0001e80000100800 */
[----:B------:R-:W-:Y:S04]  /*f1d0*/  STL [R1+0x39c], R205 ;  /* 0x00039ccd01007387 */ /* 0x000fe80000100800 */
[----:B0-----:R-:W2:Y:S04]  /*f1e0*/  LDL.LU R213, [R1+0x35c] ;  /* 0x00035c0001d57983 */ /* 0x001ea80000300800 */
[----:B------:R-:W-:Y:S01]  /*f1f0*/  STL [R1+0x370], R221 ;  /* 0x000370dd01007387 */ /* 0x000fe20000100800 */
[----:B----4-:R-:W-:Y:S01]  /*f200*/  IADD3 R222, P4, R222, R113, RZ ;  /* 0x00000071dede7210 */ /* 0x010fe20007f9e0ff */
[----:B------:R-:W-:-:S04]  /*f210*/  IMAD.X R238, R238, 0x1, R112, P5 ;  /* 0x00000001eeee7824 */ /* 0x000fc800028e0670 */
[----:B------:R0:W-:Y:S04]  /*f220*/  STL [R1+0x368], R222 ;  /* 0x000368de01007387 */ /* 0x0001e80000100800 */
[----:B0-----:R-:W4:Y:S01]  /*f230*/  LDL.LU R222, [R1+0x330] ;  /* 0x0003300001de7983 */ /* 0x001f220000300800 */
[----:B------:R-:W-:-:S03]  /*f240*/  IADD3 R230, P5, R230, R113, RZ ;  /* 0x00000071e6e67210 */ /* 0x000fc60007fbe0ff */
[----:B------:R-:W4:Y:S04]  /*f250*/  LDL.LU R121, [R1+0x354] ;  /* 0x0003540001797983 */ /* 0x000f280000300800 */
[----:B------:R0:W-:Y:S04]  /*f260*/  STL [R1+0x360], R230 ;  /* 0x000360e601007387 */ /* 0x0001e80000100800 */
[----:B------:R1:W-:Y:S04]  /*f270*/  STL [R1+0x38c], R238 ;  /* 0x00038cee01007387 */ /* 0x0003e80000100800 */
[----:B0-----:R-:W4:Y:S04]  /*f280*/  LDL.LU R230, [R1+0x328] ;  /* 0x0003280001e67983 */ /* 0x001f280000300800 */
[----:B------:R-:W4:Y:S04]  /*f290*/  LDL.LU R116, [R1+0x34c] ;  /* 0x00034c0001747983 */ /* 0x000f280000300800 */
[----:B-1----:R-:W4:Y:S01]  /*f2a0*/  LDL.LU R238, [R1+0x320] ;  /* 0x0003200001ee7983 */ /* 0x002f220000300800 */
[----:B------:R-:W-:-:S05]  /*f2b0*/  IMAD.X R158, R158, 0x1, R112, P6 ;  /* 0x000000019e9e7824 */ /* 0x000fca00030e0670 */
[----:B------:R0:W-:Y:S04]  /*f2c0*/  STL [R1+0x384], R158 ;  /* 0x0003849e01007387 */ /* 0x0001e80000100800 */
[----:B0-----:R-:W4:Y:S01]  /*f2d0*/  LDL.LU R158, [R1+0x344] ;  /* 0x00034400019e7983 */ /* 0x001f220000300800 */
[----:B------:R-:W-:-:S05]  /*f2e0*/  IADD3 R120, P6, R120, R113, RZ ;  /* 0x0000007178787210 */ /* 0x000fca0007fde0ff */
[----:B------:R0:W-:Y:S04]  /*f2f0*/  STL [R1+0x358], R120 ;  /* 0x0003587801007387 */ /* 0x0001e80000100800 */
[----:B0-----:R-:W4:Y:S01]  /*f300*/  LDL.LU R120, [R1+0x318] ;  /* 0x0003180001787983 */ /* 0x001f220000300800 */
[----:B------:R-:W-:Y:S01]  /*f310*/  IMAD.X R115, R115, 0x1, R112, P1 ;  /* 0x0000000173737824 */ /* 0x000fe200008e0670 */
[----:B---3--:R-:W-:-:S04]  /*f320*/  IADD3 R247, P1, R247, R113, RZ ;  /* 0x00000071f7f77210 */ /* 0x008fc80007f3e0ff */
[----:B------:R0:W-:Y:S04]  /*f330*/  STL [R1+0x37c], R115 ;  /* 0x00037c7301007387 */ /* 0x0001e80000100800 */
[----:B0-----:R-:W3:Y:S01]  /*f340*/  LDL.LU R115, [R1+0x33c] ;  /* 0x00033c0001737983 */ /* 0x001ee20000300800 */
[----:B------:R-:W-:-:S03]  /*f350*/  IMAD.X R159, R159, 0x1, R112, P2 ;  /* 0x000000019f9f7824 */ /* 0x000fc600010e0670 */
[----:B------:R-:W3:Y:S04]  /*f360*/  LDL.LU R221, [R1+0x310] ;  /* 0x0003100001dd7983 */ /* 0x000ee80000300800 */
[----:B------:R0:W-:Y:S04]  /*f370*/  STL [R1+0x350], R247 ;  /* 0x000350f701007387 */ /* 0x0001e80000100800 */
[----:B0-----:R-:W3:Y:S01]  /*f380*/  LDL.LU R247, [R1+0x334] ;  /* 0x0003340001f77983 */ /* 0x001ee20000300800 */
[----:B------:R-:W-:-:S03]  /*f390*/  IADD3 R212, P2, R212, R113, RZ ;  /* 0x00000071d4d47210 */ /* 0x000fc60007f5e0ff */
[----:B------:R0:W-:Y:S04]  /*f3a0*/  STL [R1+0x374], R159 ;  /* 0x0003749f01007387 */ /* 0x0001e80000100800 */
[----:B0-----:R-:W3:Y:S01]  /*f3b0*/  LDL.LU R159, [R1+0x308] ;  /* 0x00030800019f7983 */ /* 0x001ee20000300800 */
[----:B------:R-:W-:Y:S01]  /*f3c0*/  IMAD.X R198, R198, 0x1, R112, P3 ;  /* 0x00000001c6c67824 */ /* 0x000fe200018e0670 */
[----:B------:R-:W-:-:S04]  /*f3d0*/  IADD3 R229, P3, R229, R113, RZ ;  /* 0x00000071e5e57210 */ /* 0x000fc80007f7e0ff */
[----:B------:R0:W-:Y:S04]  /*f3e0*/  STL [R1+0x36c], R198 ;  /* 0x00036cc601007387 */ /* 0x0001e80000100800 */
[----:B0-----:R-:W3:Y:S01]  /*f3f0*/  LDL.LU R198, [R1+0x32c] ;  /* 0x00032c0001c67983 */ /* 0x001ee20000300800 */
[----:B------:R-:W-:-:S03]  /*f400*/  IMAD.X R206, R206, 0x1, R112, P4 ;  /* 0x00000001cece7824 */ /* 0x000fc600020e0670 */
[----:B------:R-:W-:Y:S04]  /*f410*/  STL [R1+0x348], R212 ;  /* 0x000348d401007387 */ /* 0x000fe80000100800 */
[----:B------:R0:W-:Y:S04]  /*f420*/  STL [R1+0x364], R206 ;  /* 0x000364ce01007387 */ /* 0x0001e80000100800 */
[----:B0-----:R-:W3:Y:S01]  /*f430*/  LDL.LU R206, [R1+0x300] ;  /* 0x0003000001ce7983 */ /* 0x001ee20000300800 */
[----:B------:R-:W-:-:S03]  /*f440*/  IADD3 R125, P4, R125, R113, RZ ;  /* 0x000000717d7d7210 */ /* 0x000fc60007f9e0ff */
[----:B------:R-:W-:Y:S04]  /*f450*/  STL [R1+0x340], R229 ;  /* 0x000340e501007387 */ /* 0x000fe80000100800 */
[----:B------:R-:W3:Y:S04]  /*f460*/  LDL.LU R197, [R1+0x324] ;  /* 0x0003240001c57983 */ /* 0x000ee80000300800 */
[----:B------:R-:W3:Y:S04]  /*f470*/  LDL.LU R205, [R1+0x2f8] ;  /* 0x0002f80001cd7983 */ /* 0x000ee80000300800 */
[----:B------:R-:W3:Y:S04]  /*f480*/  LDL.LU R212, [R1+0x31c] ;  /* 0x00031c0001d47983 */ /* 0x000ee80000300800 */
[----:B------:R0:W-:Y:S04]  /*f490*/  STL [R1+0x338], R125 ;  /* 0x0003387d01007387 */ /* 0x0001e80000100800 */
[----:B0-----:R-:W3:Y:S01]  /*f4a0*/  LDL.LU R125, [R1+0x2f0] ;  /* 0x0002f000017d7983 */ /* 0x001ee20000300800 */
[----:B--2---:R-:W-:-:S05]  /*f4b0*/  IMAD.X R213, R213, 0x1, R112, P5 ;  /* 0x00000001d5d57824 */ /* 0x004fca00028e0670 */
[----:B------:R0:W-:Y:S04]  /*f4c0*/  STL [R1+0x35c], R213 ;  /* 0x00035cd501007387 */ /* 0x0001e80000100800 */
[----:B0-----:R-:W2:Y:S04]  /*f4d0*/  LDL.LU R213, [R1+0x314] ;  /* 0x0003140001d57983 */ /* 0x001ea80000300800 */
[----:B------:R-:W2:Y:S01]  /*f4e0*/  LDL.LU R229, [R1+0x2e8] ;  /* 0x0002e80001e57983 */ /* 0x000ea20000300800 */
[----:B----4-:R-:W-:Y:S01]  /*f4f0*/  IADD3 R222, P5, R222, R113, RZ ;  /* 0x00000071dede7210 */ /* 0x010fe20007fbe0ff */
[----:B------:R-:W-:-:S04]  /*f500*/  IMAD.X R121, R121, 0x1, R112, P6 ;  /* 0x0000000179797824 */ /* 0x000fc800030e0670 */
[----:B------:R0:W-:Y:S04]  /*f510*/  STL [R1+0x330], R222 ;  /* 0x000330de01007387 */ /* 0x0001e80000100800 */
[----:B0-----:R-:W4:Y:S01]  /*f520*/  LDL.LU R222, [R1+0x30c] ;  /* 0x00030c0001de7983 */ /* 0x001f220000300800 */
[----:B------:R-:W-:-:S05]  /*f530*/  IADD3 R230, P6, R230, R113, RZ ;  /* 0x00000071e6e67210 */ /* 0x000fca0007fde0ff */
[----:B------:R0:W-:Y:S01]  /*f540*/  STL [R1+0x328], R230 ;  /* 0x000328e601007387 */ /* 0x0001e20000100800 */
[----:B------:R-:W-:-:S03]  /*f550*/  IMAD.X R116, R116, 0x1, R112, P1 ;  /* 0x0000000174747824 */ /* 0x000fc600008e0670 */
[----:B0-----:R-:W4:Y:S04]  /*f560*/  LDL.LU R230, [R1+0x2e0] ;  /* 0x0002e00001e67983 */ /* 0x001f280000300800 */
[----:B------:R-:W-:Y:S01]  /*f570*/  STL [R1+0x354], R121 ;  /* 0x0003547901007387 */ /* 0x000fe20000100800 */
[----:B------:R-:W-:-:S05]  /*f580*/  IMAD.X R158, R158, 0x1, R112, P2 ;  /* 0x000000019e9e7824 */ /* 0x000fca00010e0670 */
[----:B------:R0:W-:Y:S04]  /*f590*/  STL [R1+0x344], R158 ;  /* 0x0003449e01007387 */ /* 0x0001e80000100800 */
[----:B------:R-:W-:Y:S04]  /*f5a0*/  STL [R1+0x34c], R116 ;  /* 0x00034c7401007387 */ /* 0x000fe80000100800 */
[----:B0-----:R-:W4:Y:S01]  /*f5b0*/  LDL.LU R158, [R1+0x304] ;  /* 0x00030400019e7983 */ /* 0x001f220000300800 */
[-C--:B------:R-:W-:Y:S02]  /*f5c0*/  IADD3 R238, P1, R238, R113.reuse, RZ ;  /* 0x00000071eeee7210 */ /* 0x080fe40007f3e0ff */
[----:B------:R-:W-:-:S03]  /*f5d0*/  IADD3 R120, P2, R120, R113, RZ ;  /* 0x0000007178787210 */ /* 0x000fc60007f5e0ff */
[----:B------:R-:W-:Y:S04]  /*f5e0*/  STL [R1+0x320], R238 ;  /* 0x000320ee01007387 */ /* 0x000fe80000100800 */
[----:B------:R0:W-:Y:S04]  /*f5f0*/  STL [R1+0x318], R120 ;  /* 0x0003187801007387 */ /* 0x0001e80000100800 */
[----:B0-----:R-:W4:Y:S01]  /*f600*/  LDL.LU R120, [R1+0x2d8] ;  /* 0x0002d80001787983 */ /* 0x001f220000300800 */
[----:B---3--:R-:W-:-:S03]  /*f610*/  IMAD.X R115, R115, 0x1, R112, P3 ;  /* 0x0000000173737824 */ /* 0x008fc600018e0670 */
        /* <DEDUP_REMOVED lines=9> */
[----:B------:R1:W-:Y:S04]  /*f6b0*/  STL [R1+0x334], R247 ;  /* 0x000334f701007387 */ /* 0x0003e80000100800 */
[----:B0-----:R-:W3:Y:S01]  /*f6c0*/  LDL.LU R159, [R1+0x2c8] ;  /* 0x0002c800019f7983 */ /* 0x001ee20000300800 */
[----:B------:R-:W-:-:S03]  /*f6d0*/  IMAD.X R198, R198, 0x1, R112, P5 ;  /* 0x00000001c6c67824 */ /* 0x000fc600028e0670 */
[----:B-1----:R-:W3:Y:S04]  /*f6e0*/  LDL.LU R247, [R1+0x2ec] ;  /* 0x0002ec0001f77983 */ /* 0x002ee80000300800 */
[----:B------:R0:W-:Y:S04]  /*f6f0*/  STL [R1+0x32c], R198 ;  /* 0x00032cc601007387 */ /* 0x0001e80000100800 */
[----:B0-----:R-:W3:Y:S01]  /*f700*/  LDL.LU R198, [R1+0x2c0] ;  /* 0x0002c00001c67983 */ /* 0x001ee20000300800 */
[----:B------:R-:W-:-:S05]  /*f710*/  IADD3 R206, P5, R206, R113, RZ ;  /* 0x00000071cece7210 */ /* 0x000fca0007fbe0ff */
[----:B------:R0:W-:Y:S01]  /*f720*/  STL [R1+0x300], R206 ;  /* 0x000300ce01007387 */ /* 0x0001e20000100800 */
[--C-:B------:R-:W-:Y:S01]  /*f730*/  IMAD.X R197, R197, 0x1, R112.reuse, P6 ;  /* 0x00000001c5c57824 */ /* 0x100fe200030e0670 */
[----:B------:R-:W-:Y:S02]  /*f740*/  IADD3 R205, P6, R205, R113, RZ ;  /* 0x00000071cdcd7210 */ /* 0x000fe40007fde0ff */
[----:B0-----:R-:W3:Y:S01]  /*f750*/  LDL.LU R206, [R1+0x2e4] ;  /* 0x0002e40001ce7983 */ /* 0x001ee20000300800 */
[----:B------:R-:W-:-:S03]  /*f760*/  IMAD.X R212, R212, 0x1, R112, P1 ;  /* 0x00000001d4d47824 */ /* 0x000fc600008e0670 */
[----:B------:R-:W-:Y:S01]  /*f770*/  STL [R1+0x324], R197 ;  /* 0x000324c501007387 */ /* 0x000fe20000100800 */
[----:B------:R-:W-:-:S05]  /*f780*/  IADD3 R125, P1, R125, R113, RZ ;  /* 0x000000717d7d7210 */ /* 0x000fca0007f3e0ff */
[----:B------:R0:W-:Y:S04]  /*f790*/  STL [R1+0x2f0], R125 ;  /* 0x0002f07d01007387 */ /* 0x0001e80000100800 */
[----:B------:R-:W-:Y:S04]  /*f7a0*/  STL [R1+0x2f8], R205 ;  /* 0x0002f8cd01007387 */ /* 0x000fe80000100800 */
[----:B0-----:R-:W3:Y:S04]  /*f7b0*/  LDL.LU R125, [R1+0x2b8] ;  /* 0x0002b800017d7983 */ /* 0x001ee80000300800 */
[----:B------:R-:W-:Y:S01]  /*f7c0*/  STL [R1+0x31c], R212 ;  /* 0x00031cd401007387 */ /* 0x000fe20000100800 */
[----:B--2---:R-:W-:Y:S01]  /*f7d0*/  IMAD.X R213, R213, 0x1, R112, P2 ;  /* 0x00000001d5d57824 */ /* 0x004fe200010e0670 */
[----:B------:R-:W-:-:S04]  /*f7e0*/  IADD3 R229, P2, R229, R113, RZ ;  /* 0x00000071e5e57210 */ /* 0x000fc80007f5e0ff */
[----:B------:R0:W-:Y:S04]  /*f7f0*/  STL [R1+0x314], R213 ;  /* 0x000314d501007387 */ /* 0x0001e80000100800 */
[----:B0-----:R-:W2:Y:S04]  /*f800*/  LDL.LU R213, [R1+0x2dc] ;  /* 0x0002dc0001d57983 */ /* 0x001ea80000300800 */
[----:B------:R-:W2:Y:S01]  /*f810*/  LDL.LU R121, [R1+0x2b0] ;  /* 0x0002b00001797983 */ /* 0x000ea20000300800 */
[----:B----4-:R-:W-:-:S05]  /*f820*/  IMAD.X R222, R222, 0x1, R112, P3 ;  /* 0x00000001dede7824 */ /* 0x010fca00018e0670 */
        /* <DEDUP_REMOVED lines=11> */
[----:B------:R-:W-:Y:S01]  /*f8e0*/  IADD3 R120, P4, R120, R113, RZ ;  /* 0x0000007178787210 */ /* 0x000fe20007f9e0ff */
[----:B---3--:R-:W-:-:S04]  /*f8f0*/  IMAD.X R238, R238, 0x1, R112, P5 ;  /* 0x00000001eeee7824 */ /* 0x008fc800028e0670 */
        /* <DEDUP_REMOVED lines=16> */
[----:B0-----:R-:W3:Y:S01]  /*fa00*/  LDL.LU R198, [R1+0x2ac] ;  /* 0x0002ac0001c67983 */ /* 0x001ee20000300800 */
[----:B------:R-:W-:-:S03]  /*fa10*/  IMAD.X R206, R206, 0x1, R112, P2 ;  /* 0x00000001cece7824 */ /* 0x000fc600010e0670 */
[----:B------:R-:W-:Y:S04]  /*fa20*/  STL [R1+0x2ec], R247 ;  /* 0x0002ecf701007387 */ /* 0x000fe80000100800 */
[----:B------:R-:W3:Y:S04]  /*fa30*/  LDL.LU R205, [R1+0x280] ;  /* 0x0002800001cd7983 */ /* 0x000ee80000300800 */
[----:B------:R-:W3:Y:S04]  /*fa40*/  LDL.LU R212, [R1+0x2a4] ;  /* 0x0002a40001d47983 */ /* 0x000ee80000300800 */
[----:B------:R-:W3:Y:S04]  /*fa50*/  LDL.LU R221, [R1+0x278] ;  /* 0x0002780001dd7983 */ /* 0x000ee80000300800 */
[----:B------:R0:W-:Y:S04]  /*fa60*/  STL [R1+0x2e4], R206 ;  /* 0x0002e4ce01007387 */ /* 0x0001e80000100800 */
[----:B0-----:R-:W3:Y:S01]  /*fa70*/  LDL.LU R206, [R1+0x29c] ;  /* 0x00029c0001ce7983 */ /* 0x001ee20000300800 */
[----:B------:R-:W-:-:S03]  /*fa80*/  IADD3 R125, P2, R125, R113, RZ ;  /* 0x000000717d7d7210 */ /* 0x000fc60007f5e0ff */
[----:B------:R-:W3:Y:S04]  /*fa90*/  LDL.LU R247, [R1+0x270] ;  /* 0x0002700001f77983 */ /* 0x000ee80000300800 */
[----:B------:R0:W-:Y:S04]  /*faa0*/  STL [R1+0x2b8], R125 ;  /* 0x0002b87d01007387 */ /* 0x0001e80000100800 */
[----:B0-----:R-:W3:Y:S01]  /*fab0*/  LDL.LU R125, [R1+0x294] ;  /* 0x00029400017d7983 */ /* 0x001ee20000300800 */
[----:B--2---:R-:W-:-:S05]  /*fac0*/  IMAD.X R213, R213, 0x1, R112, P3 ;  /* 0x00000001d5d57824 */ /* 0x004fca00018e0670 */
[----:B------:R0:W-:Y:S01]  /*fad0*/  STL [R1+0x2dc], R213 ;  /* 0x0002dcd501007387 */ /* 0x0001e20000100800 */
[----:B------:R-:W-:-:S03]  /*fae0*/  IADD3 R121, P3, R121, R113, RZ ;  /* 0x0000007179797210 */ /* 0x000fc60007f7e0ff */
[----:B0-----:R-:W2:Y:S01]  /*faf0*/  LDL.LU R213, [R1+0x268] ;  /* 0x0002680001d57983 */ /* 0x001ea20000300800 */
[----:B----4-:R-:W-:Y:S01]  /*fb00*/  IMAD.X R222, R222, 0x1, R112, P4 ;  /* 0x00000001dede7824 */ /* 0x010fe200020e0670 */
[----:B------:R-:W-:-:S04]  /*fb10*/  IADD3 R116, P4, R116, R113, RZ ;  /* 0x0000007174747210 */ /* 0x000fc80007f9e0ff */
[----:B------:R0:W-:Y:S01]  /*fb20*/  STL [R1+0x2d4], R222 ;  /* 0x0002d4de01007387 */ /* 0x0001e20000100800 */
[----:B------:R-:W-:-:S03]  /*fb30*/  IMAD.X R229, R229, 0x1, R112, P5 ;  /* 0x00000001e5e57824 */ /* 0x000fc600028e0670 */
[----:B0-----:R-:W4:Y:S01]  /*fb40*/  LDL.LU R222, [R1+0x28c] ;  /* 0x00028c0001de7983 */ /* 0x001f220000300800 */
[----:B------:R-:W-:-:S03]  /*fb50*/  IADD3 R230, P5, R230, R113, RZ ;  /* 0x00000071e6e67210 */ /* 0x000fc60007fbe0ff */
[----:B------:R-:W-:Y:S04]  /*fb60*/  STL [R1+0x2b0], R121 ;  /* 0x0002b07901007387 */ /* 0x000fe80000100800 */
[----:B------:R0:W-:Y:S04]  /*fb70*/  STL [R1+0x2a0], R230 ;  /* 0x0002a0e601007387 */ /* 0x0001e80000100800 */
[----:B------:R-:W-:Y:S04]  /*fb80*/  STL [R1+0x2a8], R116 ;  /* 0x0002a87401007387 */ /* 0x000fe80000100800 */
[----:B0-----:R-:W4:Y:S04]  /*fb90*/  LDL.LU R230, [R1+0x260] ;  /* 0x0002600001e67983 */ /* 0x001f280000300800 */
[----:B------:R-:W-:Y:S01]  /*fba0*/  STL [R1+0x2cc], R229 ;  /* 0x0002cce501007387 */ /* 0x000fe20000100800 */
[----:B------:R-:W-:-:S05]  /*fbb0*/  IMAD.X R158, R158, 0x1, R112, P6 ;  /* 0x000000019e9e7824 */ /* 0x000fca00030e0670 */
[----:B------:R0:W-:Y:S04]  /*fbc0*/  STL [R1+0x2c4], R158 ;  /* 0x0002c49e01007387 */ /* 0x0001e80000100800 */
[----:B0-----:R-:W4:Y:S04]  /*fbd0*/  LDL.LU R158, [R1+0x284] ;  /* 0x00028400019e7983 */ /* 0x001f280000300800 */
[----:B------:R-:W4:Y:S01]  /*fbe0*/  LDL.LU R229, [R1+0x258] ;  /* 0x0002580001e57983 */ /* 0x000f220000300800 */
[----:B---3--:R-:W-:Y:S01]  /*fbf0*/  IADD3 R120, P6, R120, R113, RZ ;  /* 0x0000007178787210 */ /* 0x008fe20007fde0ff */
[----:B------:R-:W-:-:S04]  /*fc00*/  IMAD.X R197, R197, 0x1, R112, P1 ;  /* 0x00000001c5c57824 */ /* 0x000fc800008e0670 */
[----:B------:R0:W-:Y:S04]  /*fc10*/  STL [R1+0x298], R120 ;  /* 0x0002987801007387 */ /* 0x0001e80000100800 */
[----:B0-----:R-:W3:Y:S01]  /*fc20*/  LDL.LU R120, [R1+0x27c] ;  /* 0x00027c0001787983 */ /* 0x001ee20000300800 */
[----:B------:R-:W-:-:S05]  /*fc30*/  IADD3 R238, P1, R238, R113, RZ ;  /* 0x00000071eeee7210 */ /* 0x000fca0007f3e0ff */
[----:B------:R0:W-:Y:S04]  /*fc40*/  STL [R1+0x290], R238 ;  /* 0x000290ee01007387 */ /* 0x0001e80000100800 */
[----:B------:R-:W-:Y:S01]  /*fc50*/  STL [R1+0x2bc], R197 ;  /* 0x0002bcc501007387 */ /* 0x000fe20000100800 */
[----:B------:R-:W-:-:S03]  /*fc60*/  IMAD.X R115, R115, 0x1, R112, P2 ;  /* 0x0000000173737824 */ /* 0x000fc600010e0670 */
[----:B0-----:R-:W3:Y:S04]  /*fc70*/  LDL.LU R238, [R1+0x250] ;  /* 0x0002500001ee7983 */ /* 0x001ee80000300800 */
[----:B------:R0:W-:Y:S04]  /*fc80*/  STL [R1+0x2b4], R115 ;  /* 0x0002b47301007387 */ /* 0x0001e80000100800 */
[----:B0-----:R-:W3:Y:S01]  /*fc90*/  LDL.LU R115, [R1+0x274] ;  /* 0x0002740001737983 */ /* 0x001ee20000300800 */
[----:B------:R-:W-:-:S05]  /*fca0*/  IADD3 R159, P2, R159, R113, RZ ;  /* 0x000000719f9f7210 */ /* 0x000fca0007f5e0ff */
        /* <DEDUP_REMOVED lines=9> */
[----:B------:R-:W-:Y:S01]  /*fd40*/  IMAD.X R206, R206, 0x1, R112, P5 ;  /* 0x00000001cece7824 */ /* 0x000fe200028e0670 */
[----:B------:R-:W-:-:S04]  /*fd50*/  IADD3 R247, P5, R247, R113, RZ ;  /* 0x00000071f7f77210 */ /* 0x000fc80007fbe0ff */
[----:B------:R0:W-:Y:S04]  /*fd60*/  STL [R1+0x29c], R206 ;  /* 0x00029cce01007387 */ /* 0x0001e80000100800 */
[----:B------:R-:W-:Y:S04]  /*fd70*/  STL [R1+0x2a4], R212 ;  /* 0x0002a4d401007387 */ /* 0x000fe80000100800 */
[----:B0-----:R-:W3:Y:S01]  /*fd80*/  LDL.LU R206, [R1+0x240] ;  /* 0x0002400001ce7983 */ /* 0x001ee20000300800 */
[----:B------:R-:W-:-:S03]  /*fd90*/  IMAD.X R125, R125, 0x1, R112, P6 ;  /* 0x000000017d7d7824 */ /* 0x000fc600030e0670 */
[----:B------:R-:W-:Y:S04]  /*fda0*/  STL [R1+0x278], R221 ;  /* 0x000278dd01007387 */ /* 0x000fe80000100800 */
[----:B------:R0:W-:Y:S04]  /*fdb0*/  STL [R1+0x270], R247 ;  /* 0x000270f701007387 */ /* 0x0001e80000100800 */
[----:B0-----:R-:W3:Y:S04]  /*fdc0*/  LDL.LU R247, [R1+0x264] ;  /* 0x0002640001f77983 */ /* 0x001ee80000300800 */
[----:B------:R-:W3:Y:S01]  /*fdd0*/  LDL.LU R126, [R1+0x238] ;  /* 0x00023800017e7983 */ /* 0x000ee20000300800 */
[----:B--2---:R-:W-:-:S05]  /*fde0*/  IADD3 R213, P6, R213, R113, RZ ;  /* 0x00000071d5d57210 */ /* 0x004fca0007fde0ff */
[----:B------:R0:W-:Y:S04]  /*fdf0*/  STL [R1+0x268], R213 ;  /* 0x000268d501007387 */ /* 0x0001e80000100800 */
[----:B------:R1:W-:Y:S04]  /*fe00*/  STL [R1+0x294], R125 ;  /* 0x0002947d01007387 */ /* 0x0003e80000100800 */
[----:B0-----:R-:W2:Y:S04]  /*fe10*/  LDL.LU R213, [R1+0x25c] ;  /* 0x00025c0001d57983 */ /* 0x001ea80000300800 */
[----:B------:R-:W2:Y:S04]  /*fe20*/  LDL.LU R121, [R1+0x230] ;  /* 0x0002300001797983 */ /* 0x000ea80000300800 */
[----:B-1----:R-:W2:Y:S01]  /*fe30*/  LDL.LU R125, [R1+0x254] ;  /* 0x00025400017d7983 */ /* 0x002ea20000300800 */
[----:B----4-:R-:W-:-:S05]  /*fe40*/  IMAD.X R222, R222, 0x1, R112, P1 ;  /* 0x00000001dede7824 */ /* 0x010fca00008e0670 */
[----:B------:R0:W-:Y:S04]  /*fe50*/  STL [R1+0x28c], R222 ;  /* 0x00028cde01007387 */ /* 0x0001e80000100800 */
[----:B0-----:R-:W4:Y:S01]  /*fe60*/  LDL.LU R222, [R1+0x228] ;  /* 0x0002280001de7983 */ /* 0x001f220000300800 */
[----:B------:R-:W-:-:S05]  /*fe70*/  IADD3 R230, P1, R230, R113, RZ ;  /* 0x00000071e6e67210 */ /* 0x000fca0007f3e0ff */
[----:B------:R0:W-:Y:S04]  /*fe80*/  STL [R1+0x260], R230 ;  /* 0x000260e601007387 */ /* 0x0001e80000100800 */
[----:B0-----:R-:W4:Y:S01]  /*fe90*/  LDL.LU R230, [R1+0x24c] ;  /* 0x00024c0001e67983 */ /* 0x001f220000300800 */
[----:B------:R-:W-:-:S05]  /*fea0*/  IMAD.X R158, R158, 0x1, R112, P2 ;  /* 0x000000019e9e7824 */ /* 0x000fca00010e0670 */
[----:B------:R0:W-:Y:S04]  /*feb0*/  STL [R1+0x284], R158 ;  /* 0x0002849e01007387 */ /* 0x0001e80000100800 */
[----:B0-----:R-:W4:Y:S01]  /*fec0*/  LDL.LU R158, [R1+0x220] ;  /* 0x00022000019e7983 */ /* 0x001f220000300800 */
[----:B------:R-:W-:-:S03]  /*fed0*/  IADD3 R229, P2, R229, R113, RZ ;  /* 0x00000071e5e57210 */ /* 0x000fc60007f5e0ff */
[----:B------:R-:W4:Y:S01]  /*fee0*/  LDL.LU R116, [R1+0x244] ;  /* 0x0002440001747983 */ /* 0x000f220000300800 */
[----:B---3--:R-:W-:-:S03]  /*fef0*/  IMAD.X R120, R120, 0x1, R112, P3 ;  /* 0x0000000178787824 */ /* 0x008fc600018e0670 */
[----:B------:R0:W-:Y:S04]  /*ff00*/  STL [R1+0x258], R229 ;  /* 0x000258e501007387 */ /* 0x0001e80000100800 */
[----:B0-----:R-:W3:Y:S04]  /*ff10*/  LDL.LU R229, [R1+0x218] ;  /* 0x0002180001e57983 */ /* 0x001ee80000300800 */
[----:B------:R0:W-:Y:S01]  /*ff20*/  STL [R1+0x27c], R120 ;  /* 0x00027c7801007387 */ /* 0x0001e20000100800 */
[----:B------:R-:W-:-:S03]  /*ff30*/  IADD3 R238, P3, R238, R113, RZ ;  /* 0x00000071eeee7210 */ /* 0x000fc60007f7e0ff */
[----:B0-----:R-:W3:Y:S01]  /*ff40*/  LDL.LU R120, [R1+0x23c] ;  /* 0x00023c0001787983 */ /* 0x001ee20000300800 */
[----:B------:R-:W-:-:S05]  /*ff50*/  IMAD.X R115, R115, 0x1, R112, P4 ;  /* 0x0000000173737824 */ /* 0x000fca00020e0670 */
[----:B------:R0:W-:Y:S04]  /*ff60*/  STL [R1+0x274], R115 ;  /* 0x0002747301007387 */ /* 0x0001e80000100800 */
[----:B0-----:R-:W3:Y:S01]  /*ff70*/  LDL.LU R115, [R1+0x210] ;  /* 0x0002100001737983 */ /* 0x001ee20000300800 */
[----:B------:R-:W-:-:S03]  /*ff80*/  IADD3 R159, P4, R159, R113, RZ ;  /* 0x000000719f9f7210 */ /* 0x000fc60007f9e0ff */
[----:B------:R-:W-:Y:S04]  /*ff90*/  STL [R1+0x250], R238 ;  /* 0x000250ee01007387 */ /* 0x000fe80000100800 */
[----:B------:R-:W3:Y:S04]  /*ffa0*/  LDL.LU R197, [R1+0x234] ;  /* 0x0002340001c57983 */ /* 0x000ee80000300800 */
[----:B------:R0:W-:Y:S01]  /*ffb0*/  STL [R1+0x248], R159 ;  /* 0x0002489f01007387 */ /* 0x0001e20000100800 */
[----:B------:R-:W-:-:S03]  /*ffc0*/  IMAD.X R198, R198, 0x1, R112, P5 ;  /* 0x00000001c6c67824 */ /* 0x000fc600028e0670 */
[----:B0-----:R-:W3:Y:S04]  /*ffd0*/  LDL.LU R159, [R1+0x208] ;  /* 0x00020800019f7983 */ /* 0x001ee80000300800 */
[----:B------:R-:W3:Y:S04]  /*ffe0*/  LDL.LU R205, [R1+0x22c] ;  /* 0x00022c0001cd7983 */ /* 0x000ee80000300800 */
[----:B------:R-:W3:Y:S04]  /*fff0*/  LDL.LU R212, [R1+0x200] ;  /* 0x0002000001d47983 */ /* 0x000ee80000300800 */
[----:B------:R-:W3:Y:S04]  /*10000*/  LDL.LU R221, [R1+0x224] ;  /* 0x0002240001dd7983 */ /* 0x000ee80000300800 */
[----:B------:R0:W-:Y:S04]  /*10010*/  STL [R1+0x26c], R198 ;  /* 0x00026cc601007387 */ /* 0x0001e80000100800 */
[----:B0-----:R-:W3:Y:S01]  /*10020*/  LDL.LU R198, [R1+0x1f8] ;  /* 0x0001f80001c67983 */ /* 0x001ee20000300800 */
[----:B------:R-:W-:-:S05]  /*10030*/  IADD3 R206, P5, R206, R113, RZ ;  /* 0x00000071cece7210 */ /* 0x000fca0007fbe0ff */
[----:B------:R0:W-:Y:S04]  /*10040*/  STL [R1+0x240], R206 ;  /* 0x000240ce01007387 */ /* 0x0001e80000100800 */
[----:B0-----:R-:W3:Y:S01]  /*10050*/  LDL.LU R206, [R1+0x21c] ;  /* 0x00021c0001ce7983 */ /* 0x001ee20000300800 */
[----:B------:R-:W-:-:S03]  /*10060*/  IMAD.X R247, R247, 0x1, R112, P6 ;  /* 0x00000001f7f77824 */ /* 0x000fc600030e0670 */
[----:B------:R-:W3:Y:S01]  /*10070*/  LDL.LU R238, [R1+0x1f0] ;  /* 0x0001f00001ee7983 */ /* 0x000ee20000300800 */
[----:B------:R-:W-:-:S03]  /*10080*/  IADD3 R126, P6, R126, R113, RZ ;  /* 0x000000717e7e7210 */ /* 0x000fc60007fde0ff */
[----:B------:R0:W-:Y:S04]  /*10090*/  STL [R1+0x264], R247 ;  /* 0x000264f701007387 */ /* 0x0001e80000100800 */
[----:B0-----:R-:W3:Y:S01]  /*100a0*/  LDL.LU R247, [R1+0x214] ;  /* 0x0002140001f77983 */ /* 0x001ee20000300800 */
[----:B--2---:R-:W-:Y:S01]  /*100b0*/  IMAD.X R213, R213, 0x1, R112, P1 ;  /* 0x00000001d5d57824 */ /* 0x004fe200008e0670 */
[----:B------:R-:W-:-:S04]  /*100c0*/  IADD3 R121, P1, R121, R113, RZ ;  /* 0x0000007179797210 */ /* 0x000fc80007f3e0ff */
[----:B------:R0:W-:Y:S01]  /*100d0*/  STL [R1+0x25c], R213 ;  /* 0x00025cd501007387 */ /* 0x0001e20000100800 */
[----:B------:R-:W-:-:S03]  /*100e0*/  IMAD.X R125, R125, 0x1, R112, P2 ;  /* 0x000000017d7d7824 */ /* 0x000fc600010e0670 */
[----:B0-----:R-:W2:Y:S04]  /*100f0*/  LDL.LU R213, [R1+0x1e8] ;  /* 0x0001e80001d57983 */ /* 0x001ea80000300800 */
[----:B------:R-:W-:Y:S01]  /*10100*/  STL [R1+0x238], R126 ;  /* 0x0002387e01007387 */ /* 0x000fe20000100800 */
[----:B----4-:R-:W-:-:S05]  /*10110*/  IADD3 R222, P2, R222, R113, RZ ;  /* 0x00000071dede7210 */ /* 0x010fca0007f5e0ff */
[----:B------:R0:W-:Y:S04]  /*10120*/  STL [R1+0x228], R222 ;  /* 0x000228de01007387 */ /* 0x0001e80000100800 */
[----:B------:R-:W-:Y:S04]  /*10130*/  STL [R1+0x230], R121 ;  /* 0x0002307901007387 */ /* 0x000fe80000100800 */
[----:B0-----:R-:W4:Y:S01]  /*10140*/  LDL.LU R222, [R1+0x20c] ;  /* 0x00020c0001de7983 */ /* 0x001f220000300800 */
[----:B------:R-:W-:-:S03]  /*10150*/  IMAD.X R230, R230, 0x1, R112, P3 ;  /* 0x00000001e6e67824 */ /* 0x000fc600018e0670 */
[----:B------:R-:W-:Y:S04]  /*10160*/  STL [R1+0x254], R125 ;  /* 0x0002547d01007387 */ /* 0x000fe80000100800 */
[----:B------:R0:W-:Y:S04]  /*10170*/  STL [R1+0x24c], R230 ;  /* 0x00024ce601007387 */ /* 0x0001e80000100800 */
[----:B0-----:R-:W4:Y:S04]  /*10180*/  LDL.LU R230, [R1+0x1e0] ;  /* 0x0001e00001e67983 */ /* 0x001f280000300800 */
[----:B------:R-:W4:Y:S01]  /*10190*/  LDL.LU R125, [R1+0x204] ;  /* 0x00020400017d7983 */ /* 0x000f220000300800 */
[----:B------:R-:W-:-:S05]  /*101a0*/  IADD3 R158, P3, R158, R113, RZ ;  /* 0x000000719e9e7210 */ /* 0x000fca0007f7e0ff */
[----:B------:R0:W-:Y:S04]  /*101b0*/  STL [R1+0x220], R158 ;  /* 0x0002209e01007387 */ /* 0x0001e80000100800 */
[----:B0-----:R-:W4:Y:S01]  /*101c0*/  LDL.LU R158, [R1+0x1d8] ;  /* 0x0001d800019e7983 */ /* 0x001f220000300800 */
[----:B------:R-:W-:Y:S01]  /*101d0*/  IMAD.X R116, R116, 0x1, R112, P4 ;  /* 0x0000000174747824 */ /* 0x000fe200020e0670 */
[----:B---3--:R-:W-:-:S05]  /*101e0*/  IADD3 R229, P4, R229, R113, RZ ;  /* 0x00000071e5e57210 */ /* 0x008fca0007f9e0ff */
[----:B------:R0:W-:Y:S04]  /*101f0*/  STL [R1+0x218], R229 ;  /* 0x000218e501007387 */ /* 0x0001e80000100800 */
[----:B------:R-:W-:Y:S01]  /*10200*/  STL [R1+0x244], R116 ;  /* 0x0002447401007387 */ /* 0x000fe20000100800 */
[----:B------:R-:W-:-:S03]  /*10210*/  IMAD.X R120, R120, 0x1, R112, P5 ;  /* 0x0000000178787824 */ /* 0x000fc600028e0670 */
[----:B0-----:R-:W3:Y:S04]  /*10220*/  LDL.LU R229, [R1+0x1fc] ;  /* 0x0001fc0001e57983 */ /* 0x001ee80000300800 */
[----:B------:R0:W-:Y:S04]  /*10230*/  STL [R1+0x23c], R120 ;  /* 0x00023c7801007387 */ /* 0x0001e80000100800 */
[----:B0-----:R-:W3:Y:S01]  /*10240*/  LDL.LU R120, [R1+0x1d0] ;  /* 0x0001d00001787983 */ /* 0x001ee20000300800 */
[----:B------:R-:W-:-:S05]  /*10250*/  IADD3 R115, P5, R115, R113, RZ ;  /* 0x0000007173737210 */ /* 0x000fca0007fbe0ff */
[----:B------:R0:W-:Y:S01]  /*10260*/  STL [R1+0x210], R115 ;  /* 0x0002107301007387 */ /* 0x0001e20000100800 */
[----:B------:R-:W-:-:S03]  /*10270*/  IMAD.X R197, R197, 0x1, R112, P6 ;  /* 0x00000001c5c57824 */ /* 0x000fc600030e0670 */
[----:B0-----:R-:W3:Y:S01]  /*10280*/  LDL.LU R115, [R1+0x1f4] ;  /* 0x0001f40001737983 */ /* 0x001ee20000300800 */
[----:B------:R-:W-:Y:S01]  /*10290*/  IADD3 R159, P6, R159, R113, RZ ;  /* 0x000000719f9f7210 */ /* 0x000fe20007fde0ff */
[----:B------:R-:W-:-:S04]  /*102a0*/  IMAD.X R205, R205, 0x1, R112, P1 ;  /* 0x00000001cdcd7824 */ /* 0x000fc800008e0670 */
[----:B------:R0:W-:Y:S01]  /*102b0*/  STL [R1+0x208], R159 ;  /* 0x0002089f01007387 */ /* 0x0001e20000100800 */
[-C--:B------:R-:W-:Y:S01]  /*102c0*/  IADD3 R212, P1, R212, R113.reuse, RZ ;  /* 0x00000071d4d47210 */ /* 0x080fe20007f3e0ff */
[----:B------:R-:W-:Y:S02]  /*102d0*/  IMAD.X R221, R221, 0x1, R112, P2 ;  /* 0x00000001dddd7824 */ /* 0x000fe400010e0670 */
[----:B0-----:R-:W3:Y:S04]  /*102e0*/  LDL.LU R159, [R1+0x1c8] ;  /* 0x0001c800019f7983 */ /* 0x001ee80000300800 */
[----:B------:R-:W-:Y:S01]  /*102f0*/  STL [R1+0x234], R197 ;  /* 0x000234c501007387 */ /* 0x000fe20000100800 */
[----:B------:R-:W-:-:S03]  /*10300*/  IADD3 R198, P2, R198, R113, RZ ;  /* 0x00000071c6c67210 */ /* 0x000fc60007f5e0ff */
[----:B------:R-:W-:Y:S04]  /*10310*/  STL [R1+0x22c], R205 ;  /* 0x00022ccd01007387 */ /* 0x000fe80000100800 */
[----:B------:R0:W-:Y:S04]  /*10320*/  STL [R1+0x1f8], R198 ;  /* 0x0001f8c601007387 */ /* 0x0001e80000100800 */
[----:B------:R-:W-:Y:S04]  /*10330*/  STL [R1+0x200], R212 ;  /* 0x000200d401007387 */ /* 0x000fe80000100800 */
[----:B0-----:R-:W3:Y:S01]  /*10340*/  LDL.LU R198, [R1+0x1ec] ;  /* 0x0001ec0001c67983 */ /* 0x001ee20000300800 */
[----:B------:R-:W-:-:S03]  /*10350*/  IMAD.X R206, R206, 0x1, R112, P3 ;  /* 0x00000001cece7824 */ /* 0x000fc600018e0670 */
[----:B------:R-:W-:Y:S01]  /*10360*/  STL [R1+0x224], R221 ;  /* 0x000224dd01007387 */ /* 0x000fe20000100800 */
[----:B------:R-:W-:-:S03]  /*10370*/  IADD3 R238, P3, R238, R113, RZ ;  /* 0x00000071eeee7210 */ /* 0x000fc60007f7e0ff */
[----:B------:R0:W-:Y:S04]  /*10380*/  STL [R1+0x21c], R206 ;  /* 0x00021cce01007387 */ /* 0x0001e80000100800 */
[----:B0-----:R-:W3:Y:S01]  /*10390*/  LDL.LU R206, [R1+0x1c0] ;  /* 0x0001c00001ce7983 */ /* 0x001ee20000300800 */
[----:B------:R-:W-:-:S03]  /*103a0*/  IMAD.X R247, R247, 0x1, R112, P4 ;  /* 0x00000001f7f77824 */ /* 0x000fc600020e0670 */
[----:B------:R-:W3:Y:S04]  /*103b0*/  LDL.LU R126, [R1+0x1e4] ;  /* 0x0001e400017e7983 */ /* 0x000ee80000300800 */
[----:B------:R0:W-:Y:S04]  /*103c0*/  STL [R1+0x1f0], R238 ;  /* 0x0001f0ee01007387 */ /* 0x0001e80000100800 */
[----:B0-----:R-:W3:Y:S04]  /*103d0*/  LDL.LU R238, [R1+0x1b8] ;  /* 0x0001b80001ee7983 */ /* 0x001ee80000300800 */
[----:B------:R0:W-:Y:S04]  /*103e0*/  STL [R1+0x214], R247 ;  /* 0x000214f701007387 */ /* 0x0001e80000100800 */
[----:B------:R-:W3:Y:S04]  /*103f0*/  LDL.LU R121, [R1+0x1dc] ;  /* 0x0001dc0001797983 */ /* 0x000ee80000300800 */
[----:B0-----:R-:W3:Y:S01]  /*10400*/  LDL.LU R247, [R1+0x1b0] ;  /* 0x0001b00001f77983 */ /* 0x001ee20000300800 */
[----:B--2---:R-:W-:-:S05]  /*10410*/  IADD3 R213, P4, R213, R113, RZ ;  /* 0x00000071d5d57210 */ /* 0x004fca0007f9e0ff */
[----:B------:R0:W-:Y:S04]  /*10420*/  STL [R1+0x1e8], R213 ;  /* 0x0001e8d501007387 */ /* 0x0001e80000100800 */
[----:B0-----:R-:W2:Y:S01]  /*10430*/  LDL.LU R213, [R1+0x1d4] ;  /* 0x0001d40001d57983 */ /* 0x001ea20000300800 */
[----:B----4-:R-:W-:-:S05]  /*10440*/  IMAD.X R222, R222, 0x1, R112, P5 ;  /* 0x00000001dede7824 */ /* 0x010fca00028e0670 */
[----:B------:R0:W-:Y:S04]  /*10450*/  STL [R1+0x20c], R222 ;  /* 0x00020cde01007387 */ /* 0x0001e80000100800 */
[----:B0-----:R-:W4:Y:S01]  /*10460*/  LDL.LU R222, [R1+0x1a8] ;  /* 0x0001a80001de7983 */ /* 0x001f220000300800 */
[----:B------:R-:W-:Y:S01]  /*10470*/  IADD3 R230, P5, R230, R113, RZ ;  /* 0x00000071e6e67210 */ /* 0x000fe20007fbe0ff */
[----:B------:R-:W-:-:S04]  /*10480*/  IMAD.X R125, R125, 0x1, R112, P6 ;  /* 0x000000017d7d7824 */ /* 0x000fc800030e0670 */
[----:B------:R0:W-:Y:S04]  /*10490*/  STL [R1+0x1e0], R230 ;  /* 0x0001e0e601007387 */ /* 0x0001e80000100800 */
[----:B0-----:R-:W4:Y:S04]  /*104a0*/  LDL.LU R230, [R1+0x1cc] ;  /* 0x0001cc0001e67983 */ /* 0x001f280000300800 */
[----:B------:R-:W4:Y:S04]  /*104b0*/  LDL.LU R116, [R1+0x1a0] ;  /* 0x0001a00001747983 */ /* 0x000f280000300800 */
[----:B------:R0:W-:Y:S04]  /*104c0*/  STL [R1+0x204], R125 ;  /* 0x0002047d01007387 */ /* 0x0001e80000100800 */
[----:B0-----:R-:W4:Y:S01]  /*104d0*/  LDL.LU R125, [R1+0x1c4] ;  /* 0x0001c400017d7983 */ /* 0x001f220000300800 */
[----:B------:R-:W-:-:S05]  /*104e0*/  IADD3 R158, P6, R158, R113, RZ ;  /* 0x000000719e9e7210 */ /* 0x000fca0007fde0ff */
[----:B------:R0:W-:Y:S04]  /*104f0*/  STL [R1+0x1d8], R158 ;  /* 0x0001d89e01007387 */ /* 0x0001e80000100800 */
[----:B0-----:R-:W4:Y:S01]  /*10500*/  LDL.LU R158, [R1+0x198] ;  /* 0x00019800019e7983 */ /* 0x001f220000300800 */
[----:B---3--:R-:W-:Y:S01]  /*10510*/  IMAD.X R229, R229, 0x1, R112, P1 ;  /* 0x00000001e5e57824 */ /* 0x008fe200008e0670 */
[----:B------:R-:W-:-:S05]  /*10520*/  IADD3 R120, P1, R120, R113, RZ ;  /* 0x0000007178787210 */ /* 0x000fca0007f3e0ff */
[----:B------:R0:W-:Y:S04]  /*10530*/  STL [R1+0x1d0], R120 ;  /* 0x0001d07801007387 */ /* 0x0001e80000100800 */
[----:B0-----:R-:W3:Y:S04]  /*10540*/  LDL.LU R120, [R1+0x1bc] ;  /* 0x0001bc0001787983 */ /* 0x001ee80000300800 */
[----:B------:R-:W-:Y:S01]  /*10550*/  STL [R1+0x1fc], R229 ;  /* 0x0001fce501007387 */ /* 0x000fe20000100800 */
[----:B------:R-:W-:-:S03]  /*10560*/  IMAD.X R115, R115, 0x1, R112, P2 ;  /* 0x0000000173737824 */ /* 0x000fc600010e0670 */
[----:B------:R-:W3:Y:S04]  /*10570*/  LDL.LU R197, [R1+0x190] ;  /* 0x0001900001c57983 */ /* 0x000ee80000300800 */
[----:B------:R0:W-:Y:S04]  /*10580*/  STL [R1+0x1f4], R115 ;  /* 0x0001f47301007387 */ /* 0x0001e80000100800 */
[----:B0-----:R-:W3:Y:S04]  /*10590*/  LDL.LU R115, [R1+0x1b4] ;  /* 0x0001b40001737983 */ /* 0x001ee80000300800 */
[----:B------:R-:W3:Y:S01]  /*105a0*/  LDL.LU R205, [R1+0x188] ;  /* 0x0001880001cd7983 */ /* 0x000ee20000300800 */
[----:B------:R-:W-:-:S03]  /*105b0*/  IADD3 R159, P2, R159, R113, RZ ;  /* 0x000000719f9f7210 */ /* 0x000fc60007f5e0ff */
[----:B------:R-:W3:Y:S04]  /*105c0*/  LDL.LU R212, [R1+0x1ac] ;  /* 0x0001ac0001d47983 */ /* 0x000ee80000300800 */
[----:B------:R-:W3:Y:S04]  /*105d0*/  LDL.LU R221, [R1+0x180] ;  /* 0x0001800001dd7983 */ /* 0x000ee80000300800 */
[----:B------:R0:W-:Y:S04]  /*105e0*/  STL [R1+0x1c8], R159 ;  /* 0x0001c89f01007387 */ /* 0x0001e80000100800 */
[----:B0-----:R-:W3:Y:S01]  /*105f0*/  LDL.LU R159, [R1+0x1a4] ;  /* 0x0001a400019f7983 */ /* 0x001ee20000300800 */
[----:B------:R-:W-:-:S05]  /*10600*/  IMAD.X R198, R198, 0x1, R112, P3 ;  /* 0x00000001c6c67824 */ /* 0x000fca00018e0670 */
[----:B------:R0:W-:Y:S04]  /*10610*/  STL [R1+0x1ec], R198 ;  /* 0x0001ecc601007387 */ /* 0x0001e80000100800 */
[----:B0-----:R-:W3:Y:S01]  /*10620*/  LDL.LU R198, [R1+0x178] ;  /* 0x0001780001c67983 */ /* 0x001ee20000300800 */
[----:B------:R-:W-:-:S03]  /*10630*/  IADD3 R206, P3, R206, R113, RZ ;  /* 0x00000071cece7210 */ /* 0x000fc60007f7e0ff */
[----:B------:R-:W3:Y:S01]  /*10640*/  LDL.LU R229, [R1+0x19c] ;  /* 0x00019c0001e57983 */ /* 0x000ee20000300800 */
[----:B------:R-:W-:-:S03]  /*10650*/  IMAD.X R126, R126, 0x1, R112, P4 ;  /* 0x000000017e7e7824 */ /* 0x000fc600020e0670 */
[----:B------:R0:W-:Y:S04]  /*10660*/  STL [R1+0x1c0], R206 ;  /* 0x0001c0ce01007387 */ /* 0x0001e80000100800 */
[----:B0-----:R-:W3:Y:S01]  /*10670*/  LDL.LU R206, [R1+0x170] ;  /* 0x0001700001ce7983 */ /* 0x001ee20000300800 */
[----:B------:R-:W-:-:S05]  /*10680*/  IADD3 R238, P4, R238, R113, RZ ;  /* 0x00000071eeee7210 */ /* 0x000fca0007f9e0ff */
[----:B------:R0:W-:Y:S01]  /*10690*/  STL [R1+0x1b8], R238 ;  /* 0x0001b8ee01007387 */ /* 0x0001e20000100800 */
[--C-:B------:R-:W-:Y:S01]  /*106a0*/  IMAD.X R121, R121, 0x1, R112.reuse, P5 ;  /* 0x0000000179797824 */ /* 0x100fe200028e0670 */
[----:B------:R-:W-:Y:S02]  /*106b0*/  IADD3 R247, P5, R247, R113, RZ ;  /* 0x00000071f7f77210 */ /* 0x000fe40007fbe0ff */
[----:B0-----:R-:W3:Y:S04]  /*106c0*/  LDL.LU R238, [R1+0x194] ;  /* 0x0001940001ee7983 */ /* 0x001ee80000300800 */
[----:B------:R-:W-:Y:S04]  /*106d0*/  STL [R1+0x1e4], R126 ;  /* 0x0001e47e01007387 */ /* 0x000fe80000100800 */
[----:B------:R0:W-:Y:S04]  /*106e0*/  STL [R1+0x1b0], R247 ;  /* 0x0001b0f701007387 */ /* 0x0001e80000100800 */
[----:B------:R-:W-:Y:S04]  /*106f0*/  STL [R1+0x1dc], R121 ;  /* 0x0001dc7901007387 */ /* 0x000fe80000100800 */
[----:B0-----:R-:W3:Y:S01]  /*10700*/  LDL.LU R247, [R1+0x168] ;  /* 0x0001680001f77983 */ /* 0x001ee20000300800 */
[----:B--2---:R-:W-:-:S05]  /*10710*/  IMAD.X R213, R213, 0x1, R112, P6 ;  /* 0x00000001d5d57824 */ /* 0x004fca00030e0670 */
[----:B------:R0:W-:Y:S04]  /*10720*/  STL [R1+0x1d4], R213 ;  /* 0x0001d4d501007387 */ /* 0x0001e80000100800 */
[----:B0-----:R-:W2:Y:S01]  /*10730*/  LDL.LU R213, [R1+0x18c] ;  /* 0x00018c0001d57983 */ /* 0x001ea20000300800 */
[----:B----4-:R-:W-:-:S05]  /*10740*/  IADD3 R222, P6, R222, R113, RZ ;  /* 0x00000071dede7210 */ /* 0x010fca0007fde0ff */
[----:B------:R0:W-:Y:S04]  /*10750*/  STL [R1+0x1a8], R222 ;  /* 0x0001a8de01007387 */ /* 0x0001e80000100800 */
[----:B0-----:R-:W4:Y:S01]  /*10760*/  LDL.LU R222, [R1+0x160] ;  /* 0x0001600001de7983 */ /* 0x001f220000300800 */
[----:B------:R-:W-:Y:S01]  /*10770*/  IMAD.X R230, R230, 0x1, R112, P1 ;  /* 0x00000001e6e67824 */ /* 0x000fe200008e0670 */
[----:B------:R-:W-:-:S04]  /*10780*/  IADD3 R116, P1, R116, R113, RZ ;  /* 0x0000007174747210 */ /* 0x000fc80007f3e0ff */
[----:B------:R0:W-:Y:S04]  /*10790*/  STL [R1+0x1cc], R230 ;  /* 0x0001cce601007387 */ /* 0x0001e80000100800 */
[----:B0-----:R-:W4:Y:S01]  /*107a0*/  LDL.LU R230, [R1+0x184] ;  /* 0x0001840001e67983 */ /* 0x001f220000300800 */
[----:B------:R-:W-:-:S05]  /*107b0*/  IMAD.X R125, R125, 0x1, R112, P2 ;  /* 0x000000017d7d7824 */ /* 0x000fca00010e0670 */
[----:B------:R0:W-:Y:S04]  /*107c0*/  STL [R1+0x1c4], R125 ;  /* 0x0001c47d01007387 */ /* 0x0001e80000100800 */
[----:B------:R-:W-:Y:S04]  /*107d0*/  STL [R1+0x1a0], R116 ;  /* 0x0001a07401007387 */ /* 0x000fe80000100800 */
[----:B0-----:R-:W4:Y:S01]  /*107e0*/  LDL.LU R125, [R1+0x158] ;  /* 0x00015800017d7983 */ /* 0x001f220000300800 */
[----:B------:R-:W-:-:S05]  /*107f0*/  IADD3 R158, P2, R158, R113, RZ ;  /* 0x000000719e9e7210 */ /* 0x000fca0007f5e0ff */
[----:B------:R0:W-:Y:S04]  /*10800*/  STL [R1+0x198], R158 ;  /* 0x0001989e01007387 */ /* 0x0001e80000100800 */
[----:B0-----:R-:W4:Y:S01]  /*10810*/  LDL.LU R158, [R1+0x17c] ;  /* 0x00017c00019e7983 */ /* 0x001f220000300800 */
[----:B---3--:R-:W-:-:S05]  /*10820*/  IMAD.X R120, R120, 0x1, R112, P3 ;  /* 0x0000000178787824 */ /* 0x008fca00018e0670 */
[----:B------:R0:W-:Y:S01]  /*10830*/  STL [R1+0x1bc], R120 ;  /* 0x0001bc7801007387 */ /* 0x0001e20000100800 */
[----:B------:R-:W-:-:S03]  /*10840*/  IADD3 R197, P3, R197, R113, RZ ;  /* 0x00000071c5c57210 */ /* 0x000fc60007f7e0ff */
[----:B0-----:R-:W3:Y:S01]  /*10850*/  LDL.LU R120, [R1+0x150] ;  /* 0x0001500001787983 */ /* 0x001ee20000300800 */
[----:B------:R-:W-:Y:S01]  /*10860*/  IMAD.X R115, R115, 0x1, R112, P4 ;  /* 0x0000000173737824 */ /* 0x000fe200020e0670 */
[----:B------:R-:W-:-:S04]  /*10870*/  IADD3 R205, P4, R205, R113, RZ ;  /* 0x00000071cdcd7210 */ /* 0x000fc80007f9e0ff */
[----:B------:R0:W-:Y:S01]  /*10880*/  STL [R1+0x1b4], R115 ;  /* 0x0001b47301007387 */ /* 0x0001e20000100800 */
[--C-:B------:R-:W-:Y:S01]  /*10890*/  IMAD.X R212, R212, 0x1, R112.reuse, P5 ;  /* 0x00000001d4d47824 */ /* 0x100fe200028e0670 */
[----:B------:R-:W-:Y:S02]  /*108a0*/  IADD3 R221, P5, R221, R113, RZ ;  /* 0x00000071dddd7210 */ /* 0x000fe40007fbe0ff */
[----:B0-----:R-:W3:Y:S04]  /*108b0*/  LDL.LU R115, [R1+0x174] ;  /* 0x0001740001737983 */ /* 0x001ee80000300800 */
[----:B------:R-:W-:Y:S01]  /*108c0*/  STL [R1+0x190], R197 ;  /* 0x000190c501007387 */ /* 0x000fe20000100800 */
[----:B------:R-:W-:-:S03]  /*108d0*/  IMAD.X R159, R159, 0x1, R112, P6 ;  /* 0x000000019f9f7824 */ /* 0x000fc600030e0670 */
[----:B------:R-:W-:Y:S04]  /*108e0*/  STL [R1+0x188], R205 ;  /* 0x000188cd01007387 */ /* 0x000fe80000100800 */
[----:B------:R0:W-:Y:S04]  /*108f0*/  STL [R1+0x1a4], R159 ;  /* 0x0001a49f01007387 */ /* 0x0001e80000100800 */
[----:B------:R-:W-:Y:S04]  /*10900*/  STL [R1+0x1ac], R212 ;  /* 0x0001acd401007387 */ /* 0x000fe80000100800 */
[----:B0-----:R-:W3:Y:S01]  /*10910*/  LDL.LU R159, [R1+0x148] ;  /* 0x00014800019f7983 */ /* 0x001ee20000300800 */
[----:B------:R-:W-:-:S03]  /*10920*/  IADD3 R198, P6, R198, R113, RZ ;  /* 0x00000071c6c67210 */ /* 0x000fc60007fde0ff */
[----:B------:R-:W-:Y:S01]  /*10930*/  STL [R1+0x180], R221 ;  /* 0x000180dd01007387 */ /* 0x000fe20000100800 */
[----:B------:R-:W-:-:S03]  /*10940*/  IMAD.X R229, R229, 0x1, R112, P1 ;  /* 0x00000001e5e57824 */ /* 0x000fc600008e0670 */
[----:B------:R0:W-:Y:S04]  /*10950*/  STL [R1+0x178], R198 ;  /* 0x000178c601007387 */ /* 0x0001e80000100800 */
[----:B0-----:R-:W3:Y:S01]  /*10960*/  LDL.LU R198, [R1+0x16c] ;  /* 0x00016c0001c67983 */ /* 0x001ee20000300800 */
[----:B------:R-:W-:-:S03]  /*10970*/  IADD3 R206, P1, R206, R113, RZ ;  /* 0x00000071cece7210 */ /* 0x000fc60007f3e0ff */
[----:B------:R-:W3:Y:S04]  /*10980*/  LDL.LU R121, [R1+0x140] ;  /* 0x0001400001797983 */ /* 0x000ee80000300800 */
[----:B------:R0:W-:Y:S04]  /*10990*/  STL [R1+0x170], R206 ;  /* 0x000170ce01007387 */ /* 0x0001e80000100800 */
[----:B------:R1:W-:Y:S04]  /*109a0*/  STL [R1+0x19c], R229 ;  /* 0x00019ce501007387 */ /* 0x0003e80000100800 */
[----:B0-----:R-:W3:Y:S01]  /*109b0*/  LDL.LU R206, [R1+0x164] ;  /* 0x0001640001ce7983 */ /* 0x001ee20000300800 */
[----:B------:R-:W-:-:S03]  /*109c0*/  IMAD.X R238, R238, 0x1, R112, P2 ;  /* 0x00000001eeee7824 */ /* 0x000fc600010e0670 */
[----:B------:R-:W3:Y:S04]  /*109d0*/  LDL.LU R212, [R1+0x138] ;  /* 0x0001380001d47983 */ /* 0x000ee80000300800 */
[----:B------:R-:W3:Y:S04]  /*109e0*/  LDL.LU R221, [R1+0x15c] ;  /* 0x00015c0001dd7983 */ /* 0x000ee80000300800 */
[----:B-1----:R-:W3:Y:S04]  /*109f0*/  LDL.LU R229, [R1+0x130] ;  /* 0x0001300001e57983 */ /* 0x002ee80000300800 */
[----:B------:R0:W-:Y:S01]  /*10a00*/  STL [R1+0x194], R238 ;  /* 0x000194ee01007387 */ /* 0x0001e20000100800 */
[----:B------:R-:W-:-:S03]  /*10a10*/  IADD3 R247, P2, R247, R113, RZ ;  /* 0x00000071f7f77210 */ /* 0x000fc60007f5e0ff */
[----:B0-----:R-:W3:Y:S01]  /*10a20*/  LDL.LU R238, [R1+0x154] ;  /* 0x0001540001ee7983 */ /* 0x001ee20000300800 */
[----:B--2---:R-:W-:-:S05]  /*10a30*/  IMAD.X R213, R213, 0x1, R112, P3 ;  /* 0x00000001d5d57824 */ /* 0x004fca00018e0670 */
[----:B------:R0:W-:Y:S04]  /*10a40*/  STL [R1+0x18c], R213 ;  /* 0x00018cd501007387 */ /* 0x0001e80000100800 */
[----:B------:R-:W-:Y:S04]  /*10a50*/  STL [R1+0x168], R247 ;  /* 0x000168f701007387 */ /* 0x000fe80000100800 */
[----:B0-----:R-:W2:Y:S01]  /*10a60*/  LDL.LU R213, [R1+0x128] ;  /* 0x0001280001d57983 */ /* 0x001ea20000300800 */
[----:B----4-:R-:W-:-:S05]  /*10a70*/  IADD3 R222, P3, R222, R113, RZ ;  /* 0x00000071dede7210 */ /* 0x010fca0007f7e0ff */
[----:B------:R0:W-:Y:S04]  /*10a80*/  STL [R1+0x160], R222 ;  /* 0x000160de01007387 */ /* 0x0001e80000100800 */
[----:B0-----:R-:W4:Y:S01]  /*10a90*/  LDL.LU R222, [R1+0x14c] ;  /* 0x00014c0001de7983 */ /* 0x001f220000300800 */
[----:B------:R-:W-:-:S05]  /*10aa0*/  IMAD.X R230, R230, 0x1, R112, P4 ;  /* 0x00000001e6e67824 */ /* 0x000fca00020e0670 */
[----:B------:R0:W-:Y:S04]  /*10ab0*/  STL [R1+0x184], R230 ;  /* 0x000184e601007387 */ /* 0x0001e80000100800 */
[----:B0-----:R-:W4:Y:S01]  /*10ac0*/  LDL.LU R230, [R1+0x120] ;  /* 0x0001200001e67983 */ /* 0x001f220000300800 */
[----:B------:R-:W-:Y:S01]  /*10ad0*/  IADD3 R125, P4, R125, R113, RZ ;  /* 0x000000717d7d7210 */ /* 0x000fe20007f9e0ff */
[----:B------:R-:W-:-:S05]  /*10ae0*/  IMAD.X R158, R158, 0x1, R112, P5 ;  /* 0x000000019e9e7824 */ /* 0x000fca00028e0670 */
[----:B------:R0:W-:Y:S04]  /*10af0*/  STL [R1+0x17c], R158 ;  /* 0x00017c9e01007387 */ /* 0x0001e80000100800 */
[----:B0-----:R-:W4:Y:S04]  /*10b00*/  LDL.LU R158, [R1+0x144] ;  /* 0x00014400019e7983 */ /* 0x001f280000300800 */
[----:B------:R0:W-:Y:S04]  /*10b10*/  STL [R1+0x158], R125 ;  /* 0x0001587d01007387 */ /* 0x0001e80000100800 */
[----:B------:R-:W4:Y:S04]  /*10b20*/  LDL.LU R116, [R1+0x118] ;  /* 0x0001180001747983 */ /* 0x000f280000300800 */
[----:B------:R-:W4:Y:S01]  /*10b30*/  LDL.LU R247, [R1+0x13c] ;  /* 0x00013c0001f77983 */ /* 0x000f220000300800 */
[----:B---3--:R-:W-:-:S05]  /*10b40*/  IADD3 R120, P5, R120, R113, RZ ;  /* 0x0000007178787210 */ /* 0x008fca0007fbe0ff */
[----:B------:R1:W-:Y:S04]  /*10b50*/  STL [R1+0x150], R120 ;  /* 0x0001507801007387 */ /* 0x0003e80000100800 */
[----:B------:R-:W3:Y:S04]  /*10b60*/  LDL.LU R197, [R1+0x110] ;  /* 0x0001100001c57983 */ /* 0x000ee80000300800 */
[----:B------:R-:W3:Y:S04]  /*10b70*/  LDL.LU R205, [R1+0x134] ;  /* 0x0001340001cd7983 */ /* 0x000ee80000300800 */
[----:B0-----:R-:W3:Y:S01]  /*10b80*/  LDL.LU R125, [R1+0x108] ;  /* 0x00010800017d7983 */ /* 0x001ee20000300800 */
[----:B------:R-:W-:-:S05]  /*10b90*/  IMAD.X R115, R115, 0x1, R112, P6 ;  /* 0x0000000173737824 */ /* 0x000fca00030e0670 */
[----:B------:R-:W-:Y:S04]  /*10ba0*/  STL [R1+0x174], R115 ;  /* 0x0001747301007387 */ /* 0x000fe80000100800 */
[----:B-1----:R-:W3:Y:S01]  /*10bb0*/  LDL.LU R120, [R1+0x12c] ;  /* 0x00012c0001787983 */ /* 0x002ee20000300800 */
[----:B------:R-:W-:-:S05]  /*10bc0*/  IADD3 R159, P6, R159, R113, RZ ;  /* 0x000000719f9f7210 */ /* 0x000fca0007fde0ff */
[----:B------:R0:W-:Y:S04]  /*10bd0*/  STL [R1+0x148], R159 ;  /* 0x0001489f01007387 */ /* 0x0001e80000100800 */
[----:B0-----:R-:W3:Y:S04]  /*10be0*/  LDL.LU R159, [R1+0x100] ;  /* 0x00010000019f7983 */ /* 0x001ee80000300800 */
[----:B------:R-:W3:Y:S01]  /*10bf0*/  LDL.LU R115, [R1+0x124] ;  /* 0x0001240001737983 */ /* 0x000ee20000300800 */
[----:B------:R-:W-:Y:S01]  /*10c00*/  IMAD.X R198, R198, 0x1, R112, P1 ;  /* 0x00000001c6c67824 */ /* 0x000fe200008e0670 */
[----:B------:R-:W-:-:S04]  /*10c10*/  IADD3 R121, P1, R121, R113, RZ ;  /* 0x0000007179797210 */ /* 0x000fc80007f3e0ff */
[----:B------:R0:W-:Y:S04]  /*10c20*/  STL [R1+0x16c], R198 ;  /* 0x00016cc601007387 */ /* 0x0001e80000100800 */
[----:B0-----:R-:W3:Y:S01]  /*10c30*/  LDL.LU R198, [R1+0xf8] ;  /* 0x0000f80001c67983 */ /* 0x001ee20000300800 */
[----:B------:R-:W-:Y:S01]  /*10c40*/  IMAD.X R206, R206, 0x1, R112, P2 ;  /* 0x00000001cece7824 */ /* 0x000fe200010e0670 */
[----:B------:R-:W-:-:S04]  /*10c50*/  IADD3 R212, P2, R212, R113, RZ ;  /* 0x00000071d4d47210 */ /* 0x000fc80007f5e0ff */
[----:B------:R0:W-:Y:S01]  /*10c60*/  STL [R1+0x164], R206 ;  /* 0x000164ce01007387 */ /* 0x0001e20000100800 */
[--C-:B------:R-:W-:Y:S01]  /*10c70*/  IMAD.X R221, R221, 0x1, R112.reuse, P3 ;  /* 0x00000001dddd7824 */ /* 0x100fe200018e0670 */
[----:B------:R-:W-:Y:S02]  /*10c80*/  IADD3 R229, P3, R229, R113, RZ ;  /* 0x00000071e5e57210 */ /* 0x000fe40007f7e0ff */
[----:B0-----:R-:W3:Y:S04]  /*10c90*/  LDL.LU R206, [R1+0x11c] ;  /* 0x00011c0001ce7983 */ /* 0x001ee80000300800 */
[----:B------:R-:W-:Y:S04]  /*10ca0*/  STL [R1+0x140], R121 ;  /* 0x0001407901007387 */ /* 0x000fe80000100800 */
[----:B------:R0:W-:Y:S01]  /*10cb0*/  STL [R1+0x138], R212 ;  /* 0x000138d401007387 */ /* 0x0001e20000100800 */
[----:B------:R-:W-:-:S03]  /*10cc0*/  IMAD.X R238, R238, 0x1, R112, P4 ;  /* 0x00000001eeee7824 */ /* 0x000fc600020e0670 */
[----:B0-----:R-:W3:Y:S04]  /*10cd0*/  LDL.LU R212, [R1+0x114] ;  /* 0x0001140001d47983 */ /* 0x001ee80000300800 */
[----:B------:R0:W-:Y:S04]  /*10ce0*/  STL [R1+0x15c], R221 ;  /* 0x00015cdd01007387 */ /* 0x0001e80000100800 */
[----:B0-----:R-:W3:Y:S04]  /*10cf0*/  LDL.LU R221, [R1+0x10c] ;  /* 0x00010c0001dd7983 */ /* 0x001ee80000300800 */
[----:B------:R0:W-:Y:S04]  /*10d00*/  STL [R1+0x130], R229 ;  /* 0x000130e501007387 */ /* 0x0001e80000100800 */
[----:B0-----:R-:W3:Y:S04]  /*10d10*/  LDL.LU R229, [R1+0x104] ;  /* 0x0001040001e57983 */ /* 0x001ee80000300800 */
[----:B------:R-:W-:Y:S01]  /*10d20*/  STL [R1+0x154], R238 ;  /* 0x000154ee01007387 */ /* 0x000fe20000100800 */
[----:B--2---:R-:W-:-:S05]  /*10d30*/  IADD3 R213, P4, R213, R113, RZ ;  /* 0x00000071d5d57210 */ /* 0x004fca0007f9e0ff */
[----:B------:R0:W-:Y:S04]  /*10d40*/  STL [R1+0x128], R213 ;  /* 0x000128d501007387 */ /* 0x0001e80000100800 */
[----:B0-----:R-:W2:Y:S01]  /*10d50*/  LDL.LU R213, [R1+0xd8] ;  /* 0x0000d80001d57983 */ /* 0x001ea20000300800 */
[----:B----4-:R-:W-:-:S05]  /*10d60*/  IMAD.X R222, R222, 0x1, R112, P5 ;  /* 0x00000001dede7824 */ /* 0x010fca00028e0670 */
[----:B------:R0:W-:Y:S04]  /*10d70*/  STL [R1+0x14c], R222 ;  /* 0x00014cde01007387 */ /* 0x0001e80000100800 */
[----:B0-----:R-:W4:Y:S04]  /*10d80*/  LDL.LU R222, [R1+0xfc] ;  /* 0x0000fc0001de7983 */ /* 0x001f280000300800 */
[----:B------:R-:W4:Y:S01]  /*10d90*/  LDL.LU R238, [R1+0xd0] ;  /* 0x0000d00001ee7983 */ /* 0x000f220000300800 */
[----:B------:R-:W-:-:S05]  /*10da0*/  IADD3 R230, P5, R230, R113, RZ ;  /* 0x00000071e6e67210 */ /* 0x000fca0007fbe0ff */
[----:B------:R0:W-:Y:S04]  /*10db0*/  STL [R1+0x120], R230 ;  /* 0x000120e601007387 */ /* 0x0001e80000100800 */
[----:B0-----:R-:W4:Y:S01]  /*10dc0*/  LDL.LU R230, [R1+0xf4] ;  /* 0x0000f40001e67983 */ /* 0x001f220000300800 */
[----:B------:R-:W-:-:S05]  /*10dd0*/  IMAD.X R158, R158, 0x1, R112, P6 ;  /* 0x000000019e9e7824 */ /* 0x000fca00030e0670 */
[----:B------:R0:W-:Y:S01]  /*10de0*/  STL [R1+0x144], R158 ;  /* 0x0001449e01007387 */ /* 0x0001e20000100800 */
[----:B------:R-:W-:-:S03]  /*10df0*/  IMAD.X R247, R247, 0x1, R112, P1 ;  /* 0x00000001f7f77824 */ /* 0x000fc600008e0670 */
[----:B0-----:R-:W4:Y:S04]  /*10e00*/  LDL.LU R158, [R1+0xc8] ;  /* 0x0000c800019e7983 */ /* 0x001f280000300800 */
[----:B------:R0:W-:Y:S04]  /*10e10*/  STL [R1+0x13c], R247 ;  /* 0x00013cf701007387 */ /* 0x0001e80000100800 */
[----:B0-----:R-:W4:Y:S01]  /*10e20*/  LDL.LU R247, [R1+0xc0] ;  /* 0x0000c00001f77983 */ /* 0x001f220000300800 */
[----:B------:R-:W-:Y:S01]  /*10e30*/  IADD3 R116, P6, R116, UR5, RZ ;  /* 0x0000000574747c10 */ /* 0x000fe2000ffde0ff */
[----:B---3--:R-:W-:Y:S01]  /*10e40*/  IMAD.X R205, R205, 0x1, R112, P2 ;  /* 0x00000001cdcd7824 */ /* 0x008fe200010e0670 */
[----:B------:R-:W-:-:S02]  /*10e50*/  IADD3 R197, P1, R197, UR5, RZ ;  /* 0x00000005c5c57c10 */ /* 0x000fc4000ff3e0ff */
[----:B------:R-:W-:Y:S01]  /*10e60*/  IADD3 R125, P2, R125, UR5, RZ ;  /* 0x000000057d7d7c10 */ /* 0x000fe2000ff5e0ff */
[----:B------:R-:W-:Y:S04]  /*10e70*/  STL [R1+0x118], R116 ;  /* 0x0001187401007387 */ /* 0x000fe80000100800 */
[----:B------:R-:W-:Y:S04]  /*10e80*/  STL [R1+0x110], R197 ;  /* 0x000110c501007387 */ /* 0x000fe80000100800 */
[----:B------:R0:W-:Y:S01]  /*10e90*/  STL [R1+0x108], R125 ;  /* 0x0001087d01007387 */ /* 0x0001e20000100800 */
[----:B------:R-:W-:-:S03]  /*10ea0*/  IMAD.X R120, R120, 0x1, R112, P3 ;  /* 0x0000000178787824 */ /* 0x000fc600018e0670 */
[----:B------:R-:W-:Y:S04]  /*10eb0*/  STL [R1+0x134], R205 ;  /* 0x000134cd01007387 */ /* 0x000fe80000100800 */
[----:B0-----:R-:W3:Y:S01]  /*10ec0*/  LDL.LU R125, [R1+0xd4] ;  /* 0x0000d400017d7983 */ /* 0x001ee20000300800 */
[----:B------:R-:W-:Y:S01]  /*10ed0*/  IADD3 R159, P3, R159, UR5, RZ ;  /* 0x000000059f9f7c10 */ /* 0x000fe2000ff7e0ff */
[----:B------:R-:W-:-:S04]  /*10ee0*/  IMAD.X R115, R115, 0x1, R112, P4 ;  /* 0x0000000173737824 */ /* 0x000fc800020e0670 */
[----:B------:R0:W-:Y:S04]  /*10ef0*/  STL [R1+0x100], R159 ;  /* 0x0001009f01007387 */ /* 0x0001e80000100800 */
[----:B------:R1:W-:Y:S04]  /*10f00*/  STL [R1+0x12c], R120 ;  /* 0x00012c7801007387 */ /* 0x0003e80000100800 */
[----:B0-----:R-:W3:Y:S04]  /*10f10*/  LDL.LU R159, [R1+0xcc] ;  /* 0x0000cc00019f7983 */ /* 0x001ee80000300800 */
[----:B-1----:R-:W3:Y:S01]  /*10f20*/  LDL.LU R120, [R1+0xc4] ;  /* 0x0000c40001787983 */ /* 0x002ee20000300800 */
[----:B------:R-:W-:-:S03]  /*10f30*/  IADD3 R198, P4, R198, UR5, RZ ;  /* 0x00000005c6c67c10 */ /* 0x000fc6000ff9e0ff */
[----:B------:R0:W-:Y:S04]  /*10f40*/  STL [R1+0x124], R115 ;  /* 0x0001247301007387 */ /* 0x0001e80000100800 */
[----:B0-----:R-:W3:Y:S01]  /*10f50*/  LDL.LU R115, [R1+0x98] ;  /* 0x0000980001737983 */ /* 0x001ee20000300800 */
[----:B------:R-:W-:Y:S01]  /*10f60*/  IMAD.X R206, R206, 0x1, R112, P5 ;  /* 0x00000001cece7824 */ /* 0x000fe200028e0670 */
[----:B------:R-:W-:Y:S02]  /*10f70*/  IADD3 R233, P5, R233, UR5, RZ ;  /* 0x00000005e9e97c10 */ /* 0x000fe4000ffbe0ff */
[----:B------:R0:W-:Y:S04]  /*10f80*/  STL [R1+0xf8], R198 ;  /* 0x0000f8c601007387 */ /* 0x0001e80000100800 */
[----:B0-----:R-:W3:Y:S04]  /*10f90*/  LDL.LU R198, [R1+0x90] ;  /* 0x0000900001c67983 */ /* 0x001ee80000300800 */
[----:B------:R0:W-:Y:S01]  /*10fa0*/  STL [R1+0xf0], R233 ;  /* 0x0000f0e901007387 */ /* 0x0001e20000100800 */
[----:B------:R-:W-:-:S02]  /*10fb0*/  IADD3.X R212, R212, UR60, RZ, P6, !PT ;  /* 0x0000003cd4d47c10 */ /* 0x000fc4000b7fe4ff */
[----:B------:R-:W-:Y:S01]  /*10fc0*/  IADD3 R231, P6, R231, UR5, RZ ;  /* 0x00000005e7e77c10 */ /* 0x000fe2000ffde0ff */
[----:B------:R1:W-:Y:S04]  /*10fd0*/  STL [R1+0x11c], R206 ;  /* 0x00011cce01007387 */ /* 0x0003e80000100800 */
[----:B0-----:R-:W3:Y:S04]  /*10fe0*/  LDL.LU R233, [R1+0x614] ;  /* 0x0006140001e97983 */ /* 0x001ee80000300800 */
[----:B-1----:R-:W3:Y:S01]  /*10ff0*/  LDL.LU R206, [R1+0x88] ;  /* 0x0000880001ce7983 */ /* 0x002ee20000300800 */
[----:B------:R-:W-:-:S02]  /*11000*/  IADD3.X R221, R221, UR60, RZ, P1, !PT ;  /* 0x0000003cdddd7c10 */ /* 0x000fc40008ffe4ff */
[----:B------:R-:W-:Y:S01]  /*11010*/  IADD3 R241, P1, R241, UR5, RZ ;  /* 0x00000005f1f17c10 */ /* 0x000fe2000ff3e0ff */
[----:B------:R0:W-:Y:S04]  /*11020*/  STL [R1+0xe8], R231 ;  /* 0x0000e8e701007387 */ /* 0x0001e80000100800 */
[----:B0-----:R-:W3:Y:S01]  /*11030*/  LDL.LU R231, [R1+0x610] ;  /* 0x0006100001e77983 */ /* 0x001ee20000300800 */
[----:B------:R-:W-:-:S03]  /*11040*/  IADD3.X R229, R229, UR60, RZ, P2, !PT ;  /* 0x0000003ce5e57c10 */ /* 0x000fc600097fe4ff */
[----:B------:R-:W-:Y:S04]  /*11050*/  STL [R1+0x114], R212 ;  /* 0x000114d401007387 */ /* 0x000fe80000100800 */
[----:B------:R0:W-:Y:S01]  /*11060*/  STL [R1+0xe0], R241 ;  /* 0x0000e0f101007387 */ /* 0x0001e20000100800 */
[----:B------:R-:W-:-:S03]  /*11070*/  IADD3.X R204, R204, UR60, RZ, P5, !PT ;  /* 0x0000003ccccc7c10 */ /* 0x000fc6000affe4ff */
[----:B0-----:R-:W3:Y:S04]  /*11080*/  LDL.LU R241, [R1+0x60c] ;  /* 0x00060c0001f17983 */ /* 0x001ee80000300800 */
[----:B------:R-:W-:Y:S01]  /*11090*/  STL [R1+0x10c], R221 ;  /* 0x00010cdd01007387 */ /* 0x000fe20000100800 */
[----:B--2---:R-:W-:-:S05]  /*110a0*/  IADD3 R213, P2, R213, UR5, RZ ;  /* 0x00000005d5d57c10 */ /* 0x004fca000ff5e0ff */
[----:B------:R0:W-:Y:S01]  /*110b0*/  STL [R1+0xd8], R213 ;  /* 0x0000d8d501007387 */ /* 0x0001e20000100800 */
[----:B------:R-:W-:-:S03]  /*110c0*/  IADD3.X R193, R193, UR60, RZ, P6, !PT ;  /* 0x0000003cc1c17c10 */ /* 0x000fc6000b7fe4ff */
[----:B0-----:R-:W2:Y:S04]  /*110d0*/  LDL.LU R213, [R1+0x94] ;  /* 0x0000940001d57983 */ /* 0x001ea80000300800 */
[----:B------:R-:W-:Y:S01]  /*110e0*/  STL [R1+0x104], R229 ;  /* 0x000104e501007387 */ /* 0x000fe20000100800 */
[----:B----4-:R-:W-:Y:S02]  /*110f0*/  IADD3.X R222, R222, UR60, RZ, P3, !PT ;  /* 0x0000003cdede7c10 */ /* 0x010fe40009ffe4ff */
[----:B------:R-:W-:-:S03]  /*11100*/  IADD3 R238, P3, R238, UR5, RZ ;  /* 0x00000005eeee7c10 */ /* 0x000fc6000ff7e0ff */
[----:B------:R0:W-:Y:S01]  /*11110*/  STL [R1+0xfc], R222 ;  /* 0x0000fcde01007387 */ /* 0x0001e20000100800 */
[----:B------:R-:W-:-:S03]  /*11120*/  IADD3 R103, P6, R103, UR5, RZ ;  /* 0x0000000567677c10 */ /* 0x000fc6000ffde0ff */
[----:B0-----:R-:W4:Y:S01]  /*11130*/  LDL.LU R222, [R1+0x8c] ;  /* 0x00008c0001de7983 */ /* 0x001f220000300800 */
[----:B------:R-:W-:-:S05]  /*11140*/  IADD3.X R230, R230, UR60, RZ, P4, !PT ;  /* 0x0000003ce6e67c10 */ /* 0x000fca000a7fe4ff */
[----:B------:R0:W-:Y:S01]  /*11150*/  STL [R1+0xf4], R230 ;  /* 0x0000f4e601007387 */ /* 0x0001e20000100800 */
[----:B------:R-:W-:-:S03]  /*11160*/  IADD3.X R13, R13, UR60, RZ, P1, !PT ;  /* 0x0000003c0d0d7c10 */ /* 0x000fc60008ffe4ff */
[----:B0-----:R-:W4:Y:S04]  /*11170*/  LDL.LU R230, [R1+0x58] ;  /* 0x0000580001e67983 */ /* 0x001f280000300800 */
[----:B------:R-:W-:Y:S01]  /*11180*/  STL [R1+0xd0], R238 ;  /* 0x0000d0ee01007387 */ /* 0x000fe20000100800 */
[----:B------:R-:W-:-:S05]  /*11190*/  IADD3 R158, P4, R158, UR5, RZ ;  /* 0x000000059e9e7c10 */ /* 0x000fca000ff9e0ff */
[----:B------:R0:W-:Y:S01]  /*111a0*/  STL [R1+0xc8], R158 ;  /* 0x0000c89e01007387 */ /* 0x0001e20000100800 */
[----:B------:R-:W-:-:S03]  /*111b0*/  IADD3 R247, P5, R247, UR5, RZ ;  /* 0x00000005f7f77c10 */ /* 0x000fc6000ffbe0ff */
[----:B0-----:R-:W4:Y:S04]  /*111c0*/  LDL.LU R158, [R1+0x44] ;  /* 0x00004400019e7983 */ /* 0x001f280000300800 */
[----:B------:R0:W-:Y:S04]  /*111d0*/  STL [R1+0xec], R204 ;  /* 0x0000eccc01007387 */ /* 0x0001e80000100800 */
[----:B0-----:R-:W4:Y:S04]  /*111e0*/  LDL.LU R204, [R1+0x608] ;  /* 0x0006080001cc7983 */ /* 0x001f280000300800 */
[----:B------:R0:W-:Y:S04]  /*111f0*/  STL [R1+0xe4], R193 ;  /* 0x0000e4c101007387 */ /* 0x0001e80000100800 */
[----:B0-----:R-:W2:Y:S04]  /*11200*/  LDL.LU R193, [R1+0x604] ;  /* 0x0006040001c17983 */ /* 0x001ea80000300800 */
[----:B------:R-:W-:Y:S04]  /*11210*/  STL [R1+0xc0], R247 ;  /* 0x0000c0f701007387 */ /* 0x000fe80000100800 */
[----:B------:R0:W-:Y:S04]  /*11220*/  STL [R1+0xb8], R103 ;  /* 0x0000b86701007387 */ /* 0x0001e80000100800 */
[----:B0-----:R-:W4:Y:S04]  /*11230*/  LDL.LU R103, [R1+0x600] ;  /* 0x0006000001677983 */ /* 0x001f280000300800 */
[----:B------:R0:W-:Y:S04]  /*11240*/  STL [R1+0xdc], R13 ;  /* 0x0000dc0d01007387 */ /* 0x0001e80000100800 */
[----:B0-----:R-:W4:Y:S01]  /*11250*/  LDL.LU R13, [R1+0x5fc] ;  /* 0x0005fc00010d7983 */ /* 0x001f220000300800 */
[----:B------:R-:W-:-:S02]  /*11260*/  IADD3 R94, P1, R94, UR5, RZ ;  /* 0x000000055e5e7c10 */ /* 0x000fc4000ff3e0ff */
[----:B---3--:R-:W-:Y:S02]  /*11270*/  IADD3.X R125, R125, UR60, RZ, P2, !PT ;  /* 0x0000003c7d7d7c10 */ /* 0x008fe400097fe4ff */
[----:B------:R-:W-:Y:S01]  /*11280*/  IADD3 R4, P2, R4, UR5, RZ ;  /* 0x0000000504047c10 */ /* 0x000fe2000ff5e0ff */
[----:B------:R0:W-:Y:S01]  /*11290*/  STL [R1+0xb0], R94 ;  /* 0x0000b05e01007387 */ /* 0x0001e20000100800 */
[----:B------:R-:W-:Y:S02]  /*112a0*/  IADD3.X R159, R159, UR60, RZ, P3, !PT ;  /* 0x0000003c9f9f7c10 */ /* 0x000fe40009ffe4ff */
[----:B------:R-:W-:Y:S02]  /*112b0*/  IADD3 R102, P3, R102, UR5, RZ ;  /* 0x0000000566667c10 */ /* 0x000fe4000ff7e0ff */
[----:B------:R-:W-:Y:S01]  /*112c0*/  IADD3.X R120, R120, UR60, RZ, P4, !PT ;  /* 0x0000003c78787c10 */ /* 0x000fe2000a7fe4ff */
[----:B0-----:R-:W3:Y:S04]  /*112d0*/  LDL.LU R94, [R1+0x5f8] ;  /* 0x0005f800015e7983 */ /* 0x001ee80000300800 */
[----:B------:R0:W-:Y:S01]  /*112e0*/  STL [R1+0xa8], R4 ;  /* 0x0000a80401007387 */ /* 0x0001e20000100800 */
[----:B------:R-:W-:-:S02]  /*112f0*/  IADD3.X R2, R2, UR60, RZ, P6, !PT ;  /* 0x0000003c02027c10 */ /* 0x000fc4000b7fe4ff */
[----:B------:R-:W-:Y:S01]  /*11300*/  IADD3 R115, P4, R115, UR5, RZ ;  /* 0x0000000573737c10 */ /* 0x000fe2000ff9e0ff */
[----:B0-----:R-:W3:Y:S04]  /*11310*/  LDL.LU R4, [R1+0x5f4] ;  /* 0x0005f40001047983 */ /* 0x001ee80000300800 */
[----:B------:R-:W-:Y:S04]  /*11320*/  STL [R1+0xd4], R125 ;  /* 0x0000d47d01007387 */ /* 0x000fe80000100800 */
[----:B------:R0:W-:Y:S01]  /*11330*/  STL [R1+0xcc], R159 ;  /* 0x0000cc9f01007387 */ /* 0x0001e20000100800 */
[----:B------:R-:W-:-:S03]  /*11340*/  IADD3.X R196, R196, UR60, RZ, P1, !PT ;  /* 0x0000003cc4c47c10 */ /* 0x000fc60008ffe4ff */
[----:B0-----:R-:W3:Y:S04]  /*11350*/  LDL.LU R159, [R1+0x48] ;  /* 0x00004800019f7983 */ /* 0x001ee80000300800 */
[----:B------:R0:W-:Y:S01]  /*11360*/  STL [R1+0xa0], R102 ;  /* 0x0000a06601007387 */ /* 0x0001e20000100800 */
[----:B------:R-:W-:-:S03]  /*11370*/  IADD3.X R239, R239, UR60, RZ, P2, !PT ;  /* 0x0000003cefef7c10 */ /* 0x000fc600097fe4ff */
[----:B0-----:R-:W3:Y:S01]  /*11380*/  LDL.LU R102, [R1+0x5f0] ;  /* 0x0005f00001667983 */ /* 0x001ee20000300800 */
[----:B------:R-:W-:Y:S02]  /*11390*/  IADD3 R206, P6, R206, UR5, RZ ;  /* 0x00000005cece7c10 */ /* 0x000fe4000ffde0ff */
[----:B------:R-:W-:Y:S02]  /*113a0*/  IADD3 R234, P2, R234, UR5, RZ ;  /* 0x00000005eaea7c10 */ /* 0x000fe4000ff5e0ff */
[----:B------:R-:W-:Y:S02]  /*113b0*/  IADD3.X R203, R203, UR60, RZ, P3, !PT ;  /* 0x0000003ccbcb7c10 */ /* 0x000fe40009ffe4ff */
[----:B------:R-:W-:Y:S02]  /*113c0*/  IADD3 R5, P3, R5, UR5, RZ ;  /* 0x0000000505057c10 */ /* 0x000fe4000ff7e0ff */
[----:B--2---:R-:W-:Y:S02]  /*113d0*/  IADD3 R193, P1, R193, UR5, RZ ;  /* 0x00000005c1c17c10 */ /* 0x004fe4000ff3e0ff */
[----:B----4-:R-:W-:-:S02]  /*113e0*/  IADD3.X R13, R13, UR60, RZ, P5, !PT ;  /* 0x0000003c0d0d7c10 */ /* 0x010fc4000affe4ff */
[----:B------:R-:W-:-:S03]  /*113f0*/  IADD3 R198, P5, R198, UR5, RZ ;  /* 0x00000005c6c67c10 */ /* 0x000fc6000ffbe0ff */
[----:B------:R0:W-:Y:S04]  /*11400*/  STL [R1+0xbc], R13 ;  /* 0x0000bc0d01007387 */ /* 0x0001e80000100800 */
[----:B------:R-:W-:Y:S04]  /*11410*/  STL [R1+0xc4], R120 ;  /* 0x0000c47801007387 */ /* 0x000fe80000100800 */
[----:B0-----:R-:W2:Y:S04]  /*11420*/  LDL.LU R13, [R1+0x5ec] ;  /* 0x0005ec00010d7983 */ /* 0x001ea80000300800 */
[----:B------:R-:W-:Y:S04]  /*11430*/  STL [R1+0x98], R115 ;  /* 0x0000987301007387 */ /* 0x000fe80000100800 */
[----:B------:R0:W-:Y:S04]  /*11440*/  STL [R1+0xb4], R2 ;  /* 0x0000b40201007387 */ /* 0x0001e80000100800 */
[----:B0-----:R0:W5:Y:S04]  /*11450*/  LDL.LU R2, [R1+0x5e8] ;  /* 0x0005e80001027983 */ /* 0x0011680000300800 */
[----:B------:R-:W-:Y:S04]  /*11460*/  STL [R1+0x90], R198 ;  /* 0x000090c601007387 */ /* 0x000fe80000100800 */
[----:B------:R1:W-:Y:S04]  /*11470*/  STL [R1+0xac], R196 ;  /* 0x0000acc401007387 */ /* 0x0003e80000100800 */
[----:B-1----:R-:W4:Y:S04]  /*11480*/  LDL.LU R196, [R1+0x5e4] ;  /* 0x0005e40001c47983 */ /* 0x002f280000300800 */
[----:B------:R-:W-:Y:S04]  /*11490*/  STL [R1+0x88], R206 ;  /* 0x000088ce01007387 */ /* 0x000fe80000100800 */
[----:B------:R1:W-:Y:S04]  /*114a0*/  STL [R1+0x80], R193 ;  /* 0x000080c101007387 */ /* 0x0003e80000100800 */
[----:B-1----:R-:W2:Y:S04]  /*114b0*/  LDL.LU R193, [R1+0x5e0] ;  /* 0x0005e00001c17983 */ /* 0x002ea80000300800 */
[----:B------:R1:W-:Y:S04]  /*114c0*/  STL [R1+0xa4], R239 ;  /* 0x0000a4ef01007387 */ /* 0x0003e80000100800 */
[----:B-1----:R-:W4:Y:S04]  /*114d0*/  LDL.LU R239, [R1+0x5dc] ;  /* 0x0005dc0001ef7983 */ /* 0x002f280000300800 */
[----:B------:R1:W-:Y:S04]  /*114e0*/  STL [R1+0x78], R234 ;  /* 0x000078ea01007387 */ /* 0x0003e80000100800 */
[----:B-1----:R-:W2:Y:S04]  /*114f0*/  LDL.LU R234, [R1+0x5d8] ;  /* 0x0005d80001ea7983 */ /* 0x002ea80000300800 */
[----:B------:R1:W-:Y:S04]  /*11500*/  STL [R1+0x9c], R203 ;  /* 0x00009ccb01007387 */ /* 0x0003e80000100800 */
[----:B-1----:R-:W3:Y:S04]  /*11510*/  LDL.LU R203, [R1+0x5d4] ;  /* 0x0005d40001cb7983 */ /* 0x002ee80000300800 */
[----:B------:R1:W-:Y:S04]  /*11520*/  STL [R1+0x70], R5 ;  /* 0x0000700501007387 */ /* 0x0003e80000100800 */
[----:B-1----:R-:W4:Y:S01]  /*11530*/  LDL.LU R5, [R1+0x5d0] ;  /* 0x0005d00001057983 */ /* 0x002f220000300800 */
[----:B------:R-:W-:-:S02]  /*11540*/  IADD3.X R213, R213, UR60, RZ, P4, !PT ;  /* 0x0000003cd5d57c10 */ /* 0x000fc4000a7fe4ff */
[----:B------:R-:W-:Y:S02]  /*11550*/  IADD3 R209, P4, R209, UR5, RZ ;  /* 0x00000005d1d17c10 */ /* 0x000fe4000ff9e0ff */
[----:B------:R-:W-:Y:S02]  /*11560*/  IADD3.X R222, R222, UR60, RZ, P5, !PT ;  /* 0x0000003cdede7c10 */ /* 0x000fe4000affe4ff */
[----:B------:R-:W-:Y:S01]  /*11570*/  IADD3 R95, P5, R95, UR5, RZ ;  /* 0x000000055f5f7c10 */ /* 0x000fe2000ffbe0ff */
[----:B------:R1:W-:Y:S01]  /*11580*/  STL [R1+0x68], R209 ;  /* 0x000068d101007387 */ /* 0x0003e20000100800 */
[----:B------:R-:W-:Y:S02]  /*11590*/  IADD3.X R103, R103, UR60, RZ, P1, !PT ;  /* 0x0000003c67677c10 */ /* 0x000fe40008ffe4ff */
[----:B------:R-:W-:Y:S01]  /*115a0*/  IADD3.X R15, R15, UR60, RZ, P2, !PT ;  /* 0x0000003c0f0f7c10 */ /* 0x000fe200097fe4ff */
[----:B-1----:R-:W2:Y:S04]  /*115b0*/  LDL.LU R209, [R1+0x5cc] ;  /* 0x0005cc0001d17983 */ /* 0x002ea80000300800 */
[----:B------:R-:W-:Y:S04]  /*115c0*/  STL [R1+0x94], R213 ;  /* 0x000094d501007387 */ /* 0x000fe80000100800 */
[----:B------:R1:W-:Y:S01]  /*115d0*/  STL [R1+0x60], R95 ;  /* 0x0000605f01007387 */ /* 0x0003e20000100800 */
[----:B------:R-:W-:-:S02]  /*115e0*/  IADD3 R158, P1, R158, UR5, RZ ;  /* 0x000000059e9e7c10 */ /* 0x000fc4000ff3e0ff */
[----:B------:R-:W-:Y:S01]  /*115f0*/  IADD3.X R202, R202, UR60, RZ, P3, !PT ;  /* 0x0000003ccaca7c10 */ /* 0x000fe20009ffe4ff */
[----:B-1----:R-:W2:Y:S04]  /*11600*/  LDL.LU R95, [R1+0x5c8] ;  /* 0x0005c800015f7983 */ /* 0x002ea80000300800 */
[----:B------:R-:W-:Y:S01]  /*11610*/  STL [R1+0x8c], R222 ;  /* 0x00008cde01007387 */ /* 0x000fe20000100800 */
[----:B------:R-:W-:Y:S02]  /*11620*/  IADD3 R241, P3, R241, UR5, RZ ;  /* 0x00000005f1f17c10 */ /* 0x000fe4000ff7e0ff */
[----:B------:R-:W-:Y:S02]  /*11630*/  IADD3.X R240, R240, UR60, RZ, P4, !PT ;  /* 0x0000003cf0f07c10 */ /* 0x000fe4000a7fe4ff */
[----:B------:R-:W-:-:S02]  /*11640*/  IADD3 R104, P4, R104, UR5, RZ ;  /* 0x0000000568687c10 */ /* 0x000fc4000ff9e0ff */
[----:B---3--:R-:W-:Y:S02]  /*11650*/  IADD3 R203, P2, R203, UR5, RZ ;  /* 0x00000005cbcb7c10 */ /* 0x008fe4000ff5e0ff */
[----:B----4-:R-:W-:Y:S02]  /*11660*/  IADD3.X R5, R5, UR60, RZ, P6, !PT ;  /* 0x0000003c05057c10 */ /* 0x010fe4000b7fe4ff */
[----:B------:R-:W-:-:S03]  /*11670*/  IADD3 R230, P6, R230, UR5, RZ ;  /* 0x00000005e6e67c10 */ /* 0x000fc6000ffde0ff */
[----:B------:R1:W-:Y:S04]  /*11680*/  STL [R1+0x84], R5 ;  /* 0x0000840501007387 */ /* 0x0003e80000100800 */
[----:B-1----:R-:W3:Y:S04]  /*11690*/  LDL.LU R5, [R1+0x5c4] ;  /* 0x0005c40001057983 */ /* 0x002ee80000300800 */
[----:B------:R1:W-:Y:S04]  /*116a0*/  STL [R1+0x7c], R103 ;  /* 0x00007c6701007387 */ /* 0x0003e80000100800 */
[----:B-1----:R-:W4:Y:S04]  /*116b0*/  LDL.LU R103, [R1+0x5c0] ;  /* 0x0005c00001677983 */ /* 0x002f280000300800 */
[----:B------:R-:W-:Y:S04]  /*116c0*/  STL [R1+0x58], R230 ;  /* 0x000058e601007387 */ /* 0x000fe80000100800 */
[----:B------:R1:W-:Y:S04]  /*116d0*/  STL [R1+0x74], R15 ;  /* 0x0000740f01007387 */ /* 0x0003e80000100800 */
[----:B-1----:R-:W3:Y:S04]  /*116e0*/  LDL.LU R15, [R1+0x5bc] ;  /* 0x0005bc00010f7983 */ /* 0x002ee80000300800 */
[----:B------:R-:W-:Y:S04]  /*116f0*/  STL [R1+0x44], R158 ;  /* 0x0000449e01007387 */ /* 0x000fe80000100800 */
[----:B------:R1:W-:Y:S04]  /*11700*/  STL [R1+0x38], R203 ;  /* 0x000038cb01007387 */ /* 0x0003e80000100800 */
[----:B-1----:R-:W4:Y:S04]  /*11710*/  LDL.LU R203, [R1+0x5b8] ;  /* 0x0005b80001cb7983 */ /* 0x002f280000300800 */
[----:B------:R1:W-:Y:S04]  /*11720*/  STL [R1+0x6c], R202 ;  /* 0x00006cca01007387 */ /* 0x0003e80000100800 */
[----:B-1----:R-:W3:Y:S04]  /*11730*/  LDL.LU R202, [R1+0x5b4] ;  /* 0x0005b40001ca7983 */ /* 0x002ee80000300800 */
[----:B------:R1:W-:Y:S04]  /*11740*/  STL [R1+0x2c], R241 ;  /* 0x00002cf101007387 */ /* 0x0003e80000100800 */
[----:B-1----:R-:W4:Y:S04]  /*11750*/  LDL.LU R241, [R1+0x5b0] ;  /* 0x0005b00001f17983 */ /* 0x002f280000300800 */
[----:B------:R1:W-:Y:S04]  /*11760*/  STL [R1+0x64], R240 ;  /* 0x000064f001007387 */ /* 0x0003e80000100800 */
[----:B-1----:R-:W3:Y:S04]  /*11770*/  LDL.LU R240, [R1+0x5ac] ;  /* 0x0005ac0001f07983 */ /* 0x002ee80000300800 */
[----:B------:R1:W-:Y:S04]  /*11780*/  STL [R1+0x24], R104 ;  /* 0x0000246801007387 */ /* 0x0003e80000100800 */
[----:B-1----:R-:W4:Y:S01]  /*11790*/  LDL.LU R104, [R1+0x5a8] ;  /* 0x0005a80001687983 */ /* 0x002f220000300800 */
[----:B------:R-:W-:Y:S01]  /*117a0*/  UMOV UR42, UR18 ;  /* 0x00000012002a7c82 */ /* 0x000fe20008000000 */
[----:B------:R-:W-:-:S02]  /*117b0*/  UMOV UR43, UR19 ;  /* 0x00000013002b7c82 */ /* 0x000fc40008000000 */
[----:B------:R-:W-:Y:S01]  /*117c0*/  HGMMA.64x64x16.F32 R24, gdesc[UR40].tnspA, R24 ;  /* 0x20e00000281879f0 */ /* 0x000fe20008700818 */
[----:B------:R-:W-:Y:S02]  /*117d0*/  IADD3.X R96, R96, UR60, RZ, P5, !PT ;  /* 0x0000003c60607c10 */ /* 0x000fe4000affe4ff */
[----:B------:R-:W-:Y:S02]  /*117e0*/  IADD3 R252, P5, R252, UR5, RZ ;  /* 0x00000005fcfc7c10 */ /* 0x000fe4000ffbe0ff */
[----:B------:R-:W-:Y:S01]  /*117f0*/  IADD3.X R159, R159, UR60, RZ, P6, !PT ;  /* 0x0000003c9f9f7c10 */ /* 0x000fe2000b7fe4ff */
[----:B------:R1:W-:Y:S01]  /*11800*/  STL [R1+0x5c], R96 ;  /* 0x00005c6001007387 */ /* 0x0003e20000100800 */
[----:B------:R-:W-:Y:S02]  /*11810*/  IADD3 R6, P6, R6, UR5, RZ ;  /* 0x0000000506067c10 */ /* 0x000fe4000ffde0ff */
[----:B--2---:R-:W-:Y:S01]  /*11820*/  IADD3.X R209, R209, UR60, RZ, P2, !PT ;  /* 0x0000003cd1d17c10 */ /* 0x004fe200097fe4ff */
[----:B-1----:R-:W2:Y:S04]  /*11830*/  LDL.LU R96, [R1+0x5a4] ;  /* 0x0005a40001607983 */ /* 0x002ea80000300800 */
[----:B------:R1:W-:Y:S01]  /*11840*/  STL [R1+0x14], R252 ;  /* 0x000014fc01007387 */ /* 0x0003e20000100800 */
[----:B------:R-:W-:-:S02]  /*11850*/  IADD3.X R204, R204, UR60, RZ, P3, !PT ;  /* 0x0000003ccccc7c10 */ /* 0x000fc40009ffe4ff */
[----:B------:R-:W-:Y:S01]  /*11860*/  IADD3.X R249, R249, UR60, RZ, P4, !PT ;  /* 0x0000003cf9f97c10 */ /* 0x000fe2000a7fe4ff */
[----:B-1----:R-:W3:Y:S04]  /*11870*/  LDL.LU R252, [R1+0x5a0] ;  /* 0x0005a00001fc7983 */ /* 0x002ee80000300800 */
[----:B------:R1:W-:Y:S04]  /*11880*/  STL [R1+0xc], R6 ;  /* 0x00000c0601007387 */ /* 0x0003e80000100800 */
[----:B-1----:R-:W2:Y:S04]  /*11890*/  LDL.LU R6, [R1+0x59c] ;  /* 0x00059c0001067983 */ /* 0x002ea80000300800 */
[----:B------:R-:W-:Y:S01]  /*118a0*/  STL [R1+0x48], R159 ;  /* 0x0000489f01007387 */ /* 0x000fe20000100800 */
[----:B------:R-:W-:Y:S01]  /*118b0*/  IADD3.X R22, R22, UR60, RZ, P5, !PT ;  /* 0x0000003c16167c10 */ /* 0x000fe2000affe4ff */
[----:B------:R-:W-:Y:S01]  /*118c0*/  UMOV UR46, UR22 ;  /* 0x00000016002e7c82 */ /* 0x000fe20008000000 */
[----:B------:R-:W-:Y:S01]  /*118d0*/  UMOV UR47, UR23 ;  /* 0x00000017002f7c82 */ /* 0x000fe20008000000 */
[----:B------:R-:W-:Y:S01]  /*118e0*/  IADD3.X R12, R12, UR60, RZ, P6, !PT ;  /* 0x0000003c0c0c7c10 */ /* 0x000fe2000b7fe4ff */
[----:B------:R-:W-:Y:S01]  /*118f0*/  HGMMA.64x64x16.F32 R24, gdesc[UR44].tnspA, R24 ;  /* 0x20e000002c1879f0 */ /* 0x000fe20008700818 */
[----:B------:R-:W-:Y:S01]  /*11900*/  UMOV UR50, UR26 ;  /* 0x0000001a00327c82 */ /* 0x000fe20008000000 */
[----:B------:R-:W-:-:S02]  /*11910*/  UMOV UR51, UR27 ;  /* 0x0000001b00337c82 */ /* 0x000fc40008000000 */
[----:B------:R-:W-:Y:S01]  /*11920*/  HGMMA.64x64x16.F32 R24, gdesc[UR48].tnspA, R24 ;  /* 0x20e00000301879f0 */ /* 0x000fe20008700818 */
[----:B----4-:R-:W-:Y:S02]  /*11930*/  IADD3.X R104, R104, UR60, RZ, P1, !PT ;  /* 0x0000003c68687c10 */ /* 0x010fe40008ffe4ff */
[----:B------:R-:W-:-:S03]  /*11940*/  IADD3 R17, P1, R17, UR5, RZ ;  /* 0x0000000511117c10 */ /* 0x000fc6000ff3e0ff */
[----:B------:R1:W-:Y:S04]  /*11950*/  STL [R1+0x40], R104 ;  /* 0x0000406801007387 */ /* 0x0003e80000100800 */
[----:B-1----:R-:W4:Y:S04]  /*11960*/  LDL.LU R104, [R1+0x598] ;  /* 0x0005980001687983 */ /* 0x002f280000300800 */
[----:B------:R1:W-:Y:S04]  /*11970*/  STL [R1+0x4], R17 ;  /* 0x0000041101007387 */ /* 0x0003e80000100800 */
[----:B-1----:R-:W2:Y:S04]  /*11980*/  LDL.LU R17, [R1+0x594] ;  /* 0x0005940001117983 */ /* 0x002ea80000300800 */
[----:B------:R1:W-:Y:S04]  /*11990*/  STL [R1+0x30], R209 ;  /* 0x000030d101007387 */ /* 0x0003e80000100800 */
[----:B-1----:R-:W2:Y:S04]  /*119a0*/  LDL.LU R209, [R1+0x590] ;  /* 0x0005900001d17983 */ /* 0x002ea80000300800 */
[----:B------:R1:W-:Y:S04]  /*119b0*/  STL [R1+0x28], R204 ;  /* 0x000028cc01007387 */ /* 0x0003e80000100800 */
[----:B-1----:R-:W2:Y:S04]  /*119c0*/  LDL.LU R204, [R1+0x58c] ;  /* 0x00058c0001cc7983 */ /* 0x002ea80000300800 */
[----:B------:R1:W-:Y:S04]  /*119d0*/  STL [R1+0x18], R249 ;  /* 0x000018f901007387 */ /* 0x0003e80000100800 */
[----:B-1----:R-:W2:Y:S04]  /*119e0*/  LDL.LU R249, [R1+0x588] ;  /* 0x0005880001f97983 */ /* 0x002ea80000300800 */
[----:B------:R1:W-:Y:S01]  /*119f0*/  STL [R1+0x10], R22 ;  /* 0x0000101601007387 */ /* 0x0003e20000100800 */
[----:B------:R-:W-:-:S03]  /*11a00*/  IADD3.X R0, R0, UR60, RZ, P1, !PT ;  /* 0x0000003c00007c10 */ /* 0x000fc60008ffe4ff */
[----:B-1----:R-:W2:Y:S04]  /*11a10*/  LDL.LU R22, [R1+0x584] ;  /* 0x0005840001167983 */ /* 0x002ea80000300800 */
[----:B------:R1:W-:Y:S04]  /*11a20*/  STL [R1+0x8], R12 ;  /* 0x0000080c01007387 */ /* 0x0003e80000100800 */
[----:B-1----:R-:W2:Y:S04]  /*11a30*/  LDL.LU R12, [R1+0x580] ;  /* 0x00058000010c7983 */ /* 0x002ea80000300800 */
[----:B------:R1:W-:Y:S04]  /*11a40*/  STL [R1], R0 ;  /* 0x0000000001007387 */ /* 0x0003e80000100800 */
[----:B-1----:R0:W5:Y:S01]  /*11a50*/  LDL.LU R0, [R1+0x57c] ;  /* 0x00057c0001007983 */ /* 0x0021620000300800 */
[----:B------:R-:W-:Y:S01]  /*11a60*/  UMOV UR54, UR30 ;  /* 0x0000001e00367c82 */ /* 0x000fe20008000000 */
[----:B------:R-:W-:-:S02]  /*11a70*/  UMOV UR55, UR31 ;  /* 0x0000001f00377c82 */ /* 0x000fc40008000000 */
[----:B------:R-:W-:Y:S01]  /*11a80*/  HGMMA.64x64x16.F32 R24, gdesc[UR52].tnspA, R24 ;  /* 0x20e00000341879f0 */ /* 0x000fe20008700818 */
[----:B------:R-:W-:Y:S01]  /*11a90*/  UMOV UR58, UR34 ;  /* 0x00000022003a7c82 */ /* 0x000fe20008000000 */
[----:B------:R-:W-:Y:S01]  /*11aa0*/  UMOV UR59, UR35 ;  /* 0x00000023003b7c82 */ /* 0x000fe20008000000 */
[----:B---3--:R-:W-:Y:S02]  /*11ab0*/  IADD3 R252, P2, R252, UR5, RZ ;  /* 0x00000005fcfc7c10 */ /* 0x008fe4000ff5e0ff */
[----:B------:R-:W-:Y:S02]  /*11ac0*/  IADD3 R241, P3, R241, UR5, RZ ;  /* 0x00000005f1f17c10 */ /* 0x000fe4000ff7e0ff */
[----:B------:R-:W-:Y:S02]  /*11ad0*/  IADD3 R239, P4, R239, UR5, RZ ;  /* 0x00000005efef7c10 */ /* 0x000fe4000ff9e0ff */
[----:B------:R-:W-:Y:S02]  /*11ae0*/  IADD3.X R240, R240, UR60, RZ, P3, !PT ;  /* 0x0000003cf0f07c10 */ /* 0x000fe40009ffe4ff */
[----:B------:R-:W-:-:S02]  /*11af0*/  IADD3 R233, P5, R233, UR5, RZ ;  /* 0x00000005e9e97c10 */ /* 0x000fc4000ffbe0ff */
[----:B------:R-:W-:Y:S02]  /*11b00*/  IADD3 R226, P6, R226, UR5, RZ ;  /* 0x00000005e2e27c10 */ /* 0x000fe4000ffde0ff */
[----:B------:R-:W-:Y:S02]  /*11b10*/  IADD3 R223, P1, R223, UR5, RZ ;  /* 0x00000005dfdf7c10 */ /* 0x000fe4000ff3e0ff */
[----:B------:R-:W-:Y:S02]  /*11b20*/  IADD3 R214, P3, R214, UR5, RZ ;  /* 0x00000005d6d67c10 */ /* 0x000fe4000ff7e0ff */
[----:B------:R-:W-:Y:S01]  /*11b30*/  IADD3.X R234, R234, UR60, RZ, P4, !PT ;  /* 0x0000003ceaea7c10 */ /* 0x000fe2000a7fe4ff */
[----:B------:R-:W-:Y:S01]  /*11b40*/  HGMMA.64x64x16.F32 R24, gdesc[UR56].tnspA, R24, gsb0 ;  /* 0x20e00000381879f0 */ /* 0x000fe20008000818 */
[----:B------:R-:W-:Y:S02]  /*11b50*/  IADD3.X R231, R231, UR60, RZ, P5, !PT ;  /* 0x0000003ce7e77c10 */ /* 0x000fe4000affe4ff */
[----:B------:R-:W-:-:S02]  /*11b60*/  IADD3.X R225, R225, UR60, RZ, P6, !PT ;  /* 0x0000003ce1e17c10 */ /* 0x000fc4000b7fe4ff */
[----:B------:R-:W-:Y:S02]  /*11b70*/  IADD3.X R219, R219, UR60, RZ, P1, !PT ;  /* 0x0000003cdbdb7c10 */ /* 0x000fe40008ffe4ff */
[----:B------:R-:W-:Y:S02]  /*11b80*/  IADD3.X R210, R210, UR60, RZ, P3, !PT ;  /* 0x0000003cd2d27c10 */ /* 0x000fe40009ffe4ff */
[----:B------:R-:W-:Y:S02]  /*11b90*/  IADD3 R203, P5, R203, UR5, RZ ;  /* 0x00000005cbcb7c10 */ /* 0x000fe4000ffbe0ff */
[----:B------:R-:W-:Y:S02]  /*11ba0*/  IADD3 R196, P6, R196, UR5, RZ ;  /* 0x00000005c4c47c10 */ /* 0x000fe4000ffde0ff */
[----:B------:R-:W-:Y:S02]  /*11bb0*/  IADD3 R109, P1, R109, UR5, RZ ;  /* 0x000000056d6d7c10 */ /* 0x000fe4000ff3e0ff */
[----:B------:R-:W-:-:S02]  /*11bc0*/  IADD3 R107, P3, R107, UR5, RZ ;  /* 0x000000056b6b7c10 */ /* 0x000fc4000ff7e0ff */
[----:B------:R-:W-:Y:S02]  /*11bd0*/  IADD3.X R202, R202, UR60, RZ, P5, !PT ;  /* 0x0000003ccaca7c10 */ /* 0x000fe4000affe4ff */
[----:B------:R-:W-:Y:S02]  /*11be0*/  IADD3.X R193, R193, UR60, RZ, P6, !PT ;  /* 0x0000003cc1c17c10 */ /* 0x000fe4000b7fe4ff */
[----:B------:R-:W-:Y:S02]  /*11bf0*/  IADD3.X R91, R91, UR60, RZ, P1, !PT ;  /* 0x0000003c5b5b7c10 */ /* 0x000fe40008ffe4ff */
[----:B------:R-:W-:Y:S02]  /*11c00*/  IADD3.X R23, R23, UR60, RZ, P3, !PT ;  /* 0x0000003c17177c10 */ /* 0x000fe40009ffe4ff */
[----:B------:R-:W-:Y:S02]  /*11c10*/  IADD3 R105, P5, R105, UR5, RZ ;  /* 0x0000000569697c10 */ /* 0x000fe4000ffbe0ff */
[----:B------:R-:W-:-:S02]  /*11c20*/  IADD3 R103, P1, R103, UR5, RZ ;  /* 0x0000000567677c10 */ /* 0x000fc4000ff3e0ff */
[----:B------:R-:W-:Y:S02]  /*11c30*/  IADD3 R101, P3, R101, UR5, RZ ;  /* 0x0000000565657c10 */ /* 0x000fe4000ff7e0ff */
        /* <DEDUP_REMOVED lines=11> */
[----:B------:R-:W-:Y:S02]  /*11cf0*/  IADD3.X R20, R20, UR60, RZ, P5, !PT ;  /* 0x0000003c14147c10 */ /* 0x000fe4000affe4ff */
[----:B------:R-:W-:Y:S01]  /*11d00*/  IADD3.X R16, R16, UR60, RZ, P1, !PT ;  /* 0x0000003c10107c10 */ /* 0x000fe20008ffe4ff */
[----:B------:R-:W-:Y:S02]  /*11d10*/  WARPGROUP.DEPBAR.LE gsb0, 0x0 ;  /* 0x00008000000079c5 */ /* 0x000fe40000010000 */
[----:B----4-:R-:W-:-:S04]  /*11d20*/  IADD3 R104, P6, R104, UR5, RZ ;  /* 0x0000000568687c10 */ /* 0x010fc8000ffde0ff */
[----:B--2---:R-:W-:Y:S02]  /*11d30*/  IADD3.X R17, R17, UR60, RZ, P6, !PT ;  /* 0x0000003c11117c10 */ /* 0x004fe4000b7fe4ff */
[----:B------:R-:W-:Y:S02]  /*11d40*/  IADD3 R98, P6, R98, UR5, RZ ;  /* 0x0000000562627c10 */ /* 0x000fe4000ffde0ff */
[----:B------:R-:W-:Y:S02]  /*11d50*/  IADD3 R209, P4, R209, UR5, RZ ;  /* 0x00000005d1d17c10 */ /* 0x000fe4000ff9e0ff */
[----:B------:R-:W-:Y:S02]  /*11d60*/  IADD3.X R8, R8, UR60, RZ, P6, !PT ;  /* 0x0000003c08087c10 */ /* 0x000fe4000b7fe4ff */
[----:B------:R-:W-:Y:S02]  /*11d70*/  IADD3.X R204, R204, UR60, RZ, P4, !PT ;  /* 0x0000003ccccc7c10 */ /* 0x000fe4000a7fe4ff */
[----:B------:R-:W-:-:S02]  /*11d80*/  IADD3 R106, P4, R106, UR5, RZ ;  /* 0x000000056a6a7c10 */ /* 0x000fc4000ff9e0ff */
[----:B------:R-:W-:Y:S02]  /*11d90*/  IADD3.X R249, R249, UR60, RZ, P2, !PT ;  /* 0x0000003cf9f97c10 */ /* 0x000fe400097fe4ff */
[----:B------:R-:W-:-:S04]  /*11da0*/  IADD3 R216, P2, R216, UR5, RZ ;  /* 0x00000005d8d87c10 */ /* 0x000fc8000ff5e0ff */
[----:B------:R-:W-:Y:S02]  /*11db0*/  IADD3.X R215, R215, UR60, RZ, P2, !PT ;  /* 0x0000003cd7d77c10 */ /* 0x000fe400097fe4ff */
[----:B------:R-:W-:-:S04]  /*11dc0*/  IADD3 R108, P2, R108, UR5, RZ ;  /* 0x000000056c6c7c10 */ /* 0x000fc8000ff5e0ff */
[----:B------:R-:W-:Y:S02]  /*11dd0*/  IADD3.X R89, R89, UR60, RZ, P2, !PT ;  /* 0x0000003c59597c10 */ /* 0x000fe400097fe4ff */
[----:B------:R-:W-:Y:S02]  /*11de0*/  IADD3 R102, P2, R102, UR5, RZ ;  /* 0x0000000566667c10 */ /* 0x000fe4000ff5e0ff */
[----:B------:R-:W-:Y:S02]  /*11df0*/  IADD3.X R21, R21, UR60, RZ, P4, !PT ;  /* 0x0000003c15157c10 */ /* 0x000fe4000a7fe4ff */
[----:B------:R-:W-:Y:S02]  /*11e00*/  IADD3.X R13, R13, UR60, RZ, P2, !PT ;  /* 0x0000003c0d0d7c10 */ /* 0x000fe400097fe4ff */
[----:B------:R-:W-:Y:S02]  /*11e10*/  IADD3 R100, P4, R100, UR5, RZ ;  /* 0x0000000564647c10 */ /* 0x000fe4000ff9e0ff */
[----:B------:R-:W-:-:S02]  /*11e20*/  IADD3 R96, P2, R96, UR5, RZ ;  /* 0x0000000560607c10 */ /* 0x000fc4000ff5e0ff */
        /* <DEDUP_REMOVED lines=9> */
[----:B------:R-:W-:Y:S01]  /*11ec0*/  IADD3.X R12, R12, UR60, RZ, P3, !PT ;  /* 0x0000003c0c0c7c10 */ /* 0x000fe20009ffe4ff */
[----:B0-----:R-:W-:Y:S06]  /*11ed0*/  @P0 BRA `(.L_x_1) ;  /* 0xffffff5c007c0947 */ /* 0x001fec000383ffff */
[----:B------:R-:W-:Y:S02]  /*11ee0*/  F2FP.F16.F32.PACK_AB R55, R55, R54 ;  /* 0x000000363737723e */ /* 0x000fe400000000ff */
[----:B------:R-:W-:Y:S02]  /*11ef0*/  F2FP.F16.F32.PACK_AB R51, R51, R50 ;  /* 0x000000323333723e */ /* 0x000fe400000000ff */
[----:B------:R-:W-:Y:S02]  /*11f00*/  F2FP.F16.F32.PACK_AB R47, R47, R46 ;  /* 0x0000002e2f2f723e */ /* 0x000fe400000000ff */
[----:B------:R-:W-:Y:S02]  /*11f10*/  F2FP.F16.F32.PACK_AB R43, R43, R42 ;  /* 0x0000002a2b2b723e */ /* 0x000fe400000000ff */
[----:B------:R-:W-:Y:S02]  /*11f20*/  F2FP.F16.F32.PACK_AB R39, R39, R38 ;  /* 0x000000262727723e */ /* 0x000fe400000000ff */
[----:B------:R-:W-:-:S02]  /*11f30*/  F2FP.F16.F32.PACK_AB R35, R35, R34 ;  /* 0x000000222323723e */ /* 0x000fc400000000ff */
        /* <DEDUP_REMOVED lines=25> */
[----:B------:R-:W-:-:S07]  /*120d0*/  F2FP.F16.F32.PACK_AB R4, R57, R56 ;  /* 0x000000383904723e */ /* 0x000fce00000000ff */
.L_x_0:
[----:B------:R-:W0:Y:S01]  /*120e0*/  S2R R8, SR_TID.X ;  /* 0x0000000000087919 */ /* 0x000e220000002100 */
[----:B------:R-:W-:Y:S01]  /*120f0*/  ULDC.64 UR8, c[0x0][0x228] ;  /* 0x00008a0000087ab9 */ /* 0x000fe20000000a00 */
[----:B------:R-:W2:Y:S01]  /*12100*/  LDL.LU R11, [R1+0x578] ;  /* 0x00057800010b7983 */ /* 0x000ea20000300800 */
[----:B-----5:R-:W-:Y:S01]  /*12110*/  VIADD R10, R0, 0x1 ;  /* 0x00000001000a7836 */ /* 0x020fe20000000000 */
[----:B------:R-:W1:Y:S01]  /*12120*/  S2R R12, SR_TID.X ;  /* 0x00000000000c7919 */ /* 0x000e620000002100 */
[C---:B0-----:R-:W-:Y:S02]  /*12130*/  IMAD.SHL.U32 R3, R8.reuse, 0x40, RZ ;  /* 0x0000004008037824 */ /* 0x041fe400078e00ff */
[----:B------:R-:W-:-:S03]  /*12140*/  IMAD.SHL.U32 R2, R8, 0x10, RZ ;  /* 0x0000001008027824 */ /* 0x000fc600078e00ff */
[----:B------:R-:W-:Y:S01]  /*12150*/  LOP3.LUT R9, R3, 0x400, RZ, 0xc0, !PT ;  /* 0x0000040003097812 */ /* 0x000fe200078ec0ff */
[----:B------:R-:W-:Y:S01]  /*12160*/  IMAD.SHL.U32 R3, R8, 0x8, RZ ;  /* 0x0000000808037824 */ /* 0x000fe200078e00ff */
[----:B------:R-:W-:Y:S01]  /*12170*/  LOP3.LUT R2, R2, 0xf0, RZ, 0xc0, !PT ;  /* 0x000000f002027812 */ /* 0x000fe200078ec0ff */
[----:B------:R-:W-:Y:S01]  /*12180*/  VIADD R8, R0, 0x2 ;  /* 0x0000000200087836 */ /* 0x000fe20000000000 */
[----:B-1----:R-:W-:Y:S02]  /*12190*/  LOP3.LUT R12, R12, 0x7f, RZ, 0xc0, !PT ;  /* 0x0000007f0c0c7812 */ /* 0x002fe400078ec0ff */
[----:B------:R-:W-:Y:S01]  /*121a0*/  IADD3 R2, R9, UR4, R2 ;  /* 0x0000000409027c10 */ /* 0x000fe2000fffe002 */
[----:B------:R-:W-:Y:S01]  /*121b0*/  VIADD R9, R0, 0x3 ;  /* 0x0000000300097836 */ /* 0x000fe20000000000 */
[----:B------:R-:W-:Y:S02]  /*121c0*/  LOP3.LUT R3, R3, 0x300, RZ, 0xc0, !PT ;  /* 0x0000030003037812 */ /* 0x000fe400078ec0ff */
[----:B------:R-:W-:Y:S01]  /*121d0*/  LEA R56, R12, UR4, 0x4 ;  /* 0x000000040c387c11 */ /* 0x000fe2000f8e20ff */
[----:B------:R-:W-:Y:S02]  /*121e0*/  BAR.SYNC.DEFER_BLOCKING 0x0 ;  /* 0x0000000000007b1d */ /* 0x000fe40000010000 */
[----:B------:R-:W-:-:S04]  /*121f0*/  IMAD.IADD R57, R3, 0x1, R2 ;  /* 0x0000000103397824 */ /* 0x000fc800078e0202 */
[----:B------:R-:W-:Y:S01]  /*12200*/  ULDC UR4, c[0x0][0x244] ;  /* 0x0000910000047ab9 */ /* 0x000fe20000000800 */
[----:B------:R-:W-:Y:S01]  /*12210*/  STSM.16.M88.4 [R57], R4 ;  /* 0x0000000439007844 */ /* 0x000fe20000000200 */
[----:B------:R-:W-:Y:S06]  /*12220*/  BAR.SYNC.DEFER_BLOCKING 0x0 ;  /* 0x0000000000007b1d */ /* 0x000fec0000010000 */
[----:B------:R-:W0:Y:S02]  /*12230*/  LDS.128 R60, [R56] ;  /* 0x00000000383c7984 */ /* 0x000e240000000c00 */
[----:B------:R-:W-:Y:S06]  /*12240*/  BAR.SYNC.DEFER_BLOCKING 0x0 ;  /* 0x0000000000007b1d */ /* 0x000fec0000010000 */
[----:B------:R-:W-:Y:S02]  /*12250*/  STSM.16.M88.4 [R57], R28 ;  /* 0x0000001c39007844 */ /* 0x000fe40000000200 */
[----:B------:R-:W-:Y:S06]  /*12260*/  BAR.SYNC.DEFER_BLOCKING 0x0 ;  /* 0x0000000000007b1d */ /* 0x000fec0000010000 */
[----:B------:R-:W1:Y:S02]  /*12270*/  LDS.128 R24, [R56] ;  /* 0x0000000038187984 */ /* 0x000e640000000c00 */
[----:B------:R-:W-:Y:S06]  /*12280*/  BAR.SYNC.DEFER_BLOCKING 0x0 ;  /* 0x0000000000007b1d */ /* 0x000fec0000010000 */
[----:B------:R3:W-:Y:S02]  /*12290*/  STSM.16.M88.4 [R57], R32 ;  /* 0x0000002039007844 */ /* 0x0007e40000000200 */
[----:B------:R-:W-:Y:S01]  /*122a0*/  BAR.SYNC.DEFER_BLOCKING 0x0 ;  /* 0x0000000000007b1d */ /* 0x000fe20000010000 */
[----:B---3--:R-:W-:-:S02]  /*122b0*/  VIADD R32, R0, 0x5 ;  /* 0x0000000500207836 */ /* 0x008fc40000000000 */
[----:B------:R-:W-:-:S03]  /*122c0*/  VIADD R35, R0, 0x6 ;  /* 0x0000000600237836 */ /* 0x000fc60000000000 */
[----:B------:R-:W3:Y:S02]  /*122d0*/  LDS.128 R20, [R56] ;  /* 0x0000000038147984 */ /* 0x000ee40000000c00 */
[----:B------:R-:W-:Y:S06]  /*122e0*/  BAR.SYNC.DEFER_BLOCKING 0x0 ;  /* 0x0000000000007b1d */ /* 0x000fec0000010000 */
[----:B------:R0:W-:Y:S02]  /*122f0*/  STSM.16.M88.4 [R57], R36 ;  /* 0x0000002439007844 */ /* 0x0001e40000000200 */
[----:B------:R-:W-:Y:S01]  /*12300*/  BAR.SYNC.DEFER_BLOCKING 0x0 ;  /* 0x0000000000007b1d */ /* 0x000fe20000010000 */
[----:B0-----:R-:W-:-:S02]  /*12310*/  PRMT R36, R60, 0x7632, R36 ;  /* 0x000076323c247816 */ /* 0x001fc40000000024 */
[----:B------:R-:W-:Y:S02]  /*12320*/  PRMT R37, R61, 0x7632, R37 ;  /* 0x000076323d257816 */ /* 0x000fe40000000025 */
[----:B------:R-:W-:Y:S01]  /*12330*/  PRMT R38, R62, 0x7632, R38 ;  /* 0x000076323e267816 */ /* 0x000fe20000000026 */
[----:B------:R-:W0:Y:S02]  /*12340*/  LDS.128 R16, [R56] ;  /* 0x0000000038107984 */ /* 0x000e240000000c00 */
[----:B------:R-:W-:Y:S06]  /*12350*/  BAR.SYNC.DEFER_BLOCKING 0x0 ;  /* 0x0000000000007b1d */ /* 0x000fec0000010000 */
[----:B------:R-:W-:Y:S02]  /*12360*/  STSM.16.M88.4 [R57], R40 ;  /* 0x0000002839007844 */ /* 0x000fe40000000200 */
[----:B------:R-:W-:Y:S01]  /*12370*/  BAR.SYNC.DEFER_BLOCKING 0x0 ;  /* 0x0000000000007b1d */ /* 0x000fe20000010000 */
[C---:B--2---:R-:W-:Y:S01]  /*12380*/  ISETP.GE.AND P0, PT, R11.reuse, UR8, PT ;  /* 0x000000080b007c0c */ /* 0x044fe2000bf06270 */
[----:B------:R-:W-:-:S04]  /*12390*/  IMAD R3, R11, UR4, RZ ;  /* 0x000000040b037c24 */ /* 0x000fc8000f8e02ff */
[----:B------:R-:W-:Y:S01]  /*123a0*/  ULDC UR8, c[0x0][0x248] ;  /* 0x0000920000087ab9 */ /* 0x000fe20000000800 */
[----:B------:R-:W-:Y:S01]  /*123b0*/  ULDC.64 UR4, c[0x0][0x220] ;  /* 0x0000880000047ab9 */ /* 0x000fe20000000a00 */
[----:B------:R-:W-:Y:S01]  /*123c0*/  ISETP.LT.AND P1, PT, R8, UR9, !P0 ;  /* 0x0000000908007c0c */ /* 0x000fe2000c721270 */
[----:B------:R-:W-:Y:S01]  /*123d0*/  VIADD R8, R0, 0x4 ;  /* 0x0000000400087836 */ /* 0x000fe20000000000 */
[----:B------:R-:W-:Y:S01]  /*123e0*/  ISETP.LT.AND P2, PT, R10, UR9, !P0 ;  /* 0x000000090a007c0c */ /* 0x000fe2000c741270 */
[----:B------:R-:W-:Y:S01]  /*123f0*/  IMAD R4, R0, UR8, RZ ;  /* 0x0000000800047c24 */ /* 0x000fe2000f8e02ff */
[----:B------:R-:W-:Y:S02]  /*12400*/  ISETP.LT.AND P5, PT, R9, UR9, !P0 ;  /* 0x0000000909007c0c */ /* 0x000fe4000c7a1270 */
[----:B------:R-:W-:Y:S01]  /*12410*/  ISETP.LT.AND P4, PT, R8, UR9, !P0 ;  /* 0x0000000908007c0c */ /* 0x000fe2000c781270 */
[----:B------:R-:W-:Y:S01]  /*12420*/  VIADD R31, R4, UR8 ;  /* 0x00000008041f7c36 */ /* 0x000fe20008000000 */
[----:B------:R-:W-:-:S03]  /*12430*/  LEA R2, P3, R3, UR4, 0x1 ;  /* 0x0000000403027c11 */ /* 0x000fc6000f8608ff */
[----:B------:R-:W-:Y:S01]  /*12440*/  VIADD R33, R31, UR8 ;  /* 0x000000081f217c36 */ /* 0x000fe20008000000 */
[----:B------:R-:W-:Y:S02]  /*12450*/  LEA.HI.X.SX32 R3, R3, UR5, 0x1, P3 ;  /* 0x0000000503037c11 */ /* 0x000fe400098f0eff */
[CC--:B------:R-:W-:Y:S01]  /*12460*/  LEA R28, P6, R4.reuse, R2.reuse, 0x1 ;  /* 0x00000002041c7211 */ /* 0x0c0fe200078c08ff */
[----:B------:R-:W-:Y:S01]  /*12470*/  VIADD R34, R33, UR8 ;  /* 0x0000000821227c36 */ /* 0x000fe20008000000 */
[----:B------:R-:W2:Y:S01]  /*12480*/  LDS.128 R12, [R56] ;  /* 0x00000000380c7984 */ /* 0x000ea20000000c00 */
[----:B------:R-:W-:Y:S01]  /*12490*/  BAR.SYNC.DEFER_BLOCKING 0x0 ;  /* 0x0000000000007b1d */ /* 0x000fe20000010000 */
[----:B------:R-:W-:Y:S02]  /*124a0*/  LEA.HI.X.SX32 R29, R4, R3, 0x1, P6 ;  /* 0x00000003041d7211 */ /* 0x000fe400030f0eff */
[----:B------:R-:W-:Y:S02]  /*124b0*/  ISETP.LT.AND P3, PT, R0, UR9, !P0 ;  /* 0x0000000900007c0c */ /* 0x000fe4000c761270 */
[----:B------:R-:W-:-:S04]  /*124c0*/  LEA R30, P6, R31, R2, 0x1 ;  /* 0x000000021f1e7211 */ /* 0x000fc800078c08ff */
[----:B------:R-:W-:Y:S01]  /*124d0*/  LEA.HI.X.SX32 R31, R31, R3, 0x1, P6 ;  /* 0x000000031f1f7211 */ /* 0x000fe200030f0eff */
[----:B------:R-:W-:Y:S01]  /*124e0*/  STSM.16.M88.4 [R57], R44 ;  /* 0x0000002c39007844 */ /* 0x000fe20000000200 */
[----:B------:R-:W-:Y:S06]  /*124f0*/  BAR.SYNC.DEFER_BLOCKING 0x0 ;  /* 0x0000000000007b1d */ /* 0x000fec0000010000 */
[----:B------:R-:W4:Y:S02]  /*12500*/  LDS.128 R8, [R56] ;  /* 0x0000000038087984 */ /* 0x000f240000000c00 */
[----:B------:R-:W-:Y:S06]  /*12510*/  BAR.SYNC.DEFER_BLOCKING 0x0 ;  /* 0x0000000000007b1d */ /* 0x000fec0000010000 */
[----:B------:R-:W-:Y:S02]  /*12520*/  STSM.16.M88.4 [R57], R48 ;  /* 0x0000003039007844 */ /* 0x000fe40000000200 */
[----:B------:R-:W-:Y:S06]  /*12530*/  BAR.SYNC.DEFER_BLOCKING 0x0 ;  /* 0x0000000000007b1d */ /* 0x000fec0000010000 */
[----:B------:R-:W4:Y:S02]  /*12540*/  LDS.128 R4, [R56] ;  /* 0x0000000038047984 */ /* 0x000f240000000c00 */
[----:B------:R-:W-:Y:S06]  /*12550*/  BAR.SYNC.DEFER_BLOCKING 0x0 ;  /* 0x0000000000007b1d */ /* 0x000fec0000010000 */
[----:B------:R-:W-:Y:S02]  /*12560*/  STSM.16.M88.4 [R57], R52 ;  /* 0x0000003439007844 */ /* 0x000fe40000000200 */
[----:B------:R-:W-:Y:S06]  /*12570*/  BAR.SYNC.DEFER_BLOCKING 0x0 ;  /* 0x0000000000007b1d */ /* 0x000fec0000010000 */
[----:B------:R1:W-:Y:S01]  /*12580*/  @P3 STG.E.U16 desc[UR6][R28.64], R60 ;  /* 0x0000003c1c003986 */ /* 0x0003e2000c101506 */
[----:B------:R-:W-:-:S02]  /*12590*/  ISETP.LT.AND P3, PT, R32, UR9, !P0 ;  /* 0x0000000920007c0c */ /* 0x000fc4000c761270 */
[-C--:B------:R-:W-:Y:S01]  /*125a0*/  LEA R32, P6, R33, R2.reuse, 0x1 ;  /* 0x0000000221207211 */ /* 0x080fe200078c08ff */
[----:B------:R3:W-:Y:S01]  /*125b0*/  @P2 STG.E.U16 desc[UR6][R30.64], R36 ;  /* 0x000000241e002986 */ /* 0x0007e2000c101506 */
[----:B------:R-:W-:Y:S01]  /*125c0*/  ISETP.LT.AND P2, PT, R35, UR9, !P0 ;  /* 0x0000000923007c0c */ /* 0x000fe2000c741270 */
[----:B------:R-:W-:Y:S01]  /*125d0*/  VIADD R35, R34, UR8 ;  /* 0x0000000822237c36 */ /* 0x000fe20008000000 */
[-C--:B------:R-:W-:Y:S01]  /*125e0*/  LEA.HI.X.SX32 R33, R33, R3.reuse, 0x1, P6 ;  /* 0x0000000321217211 */ /* 0x080fe200030f0eff */
[----:B------:R-:W4:Y:S01]  /*125f0*/  LDS.128 R56, [R56] ;  /* 0x0000000038387984 */ /* 0x000f220000000c00 */
[----:B-1----:R-:W-:Y:S01]  /*12600*/  VIADD R29, R0, 0x7 ;  /* 0x00000007001d7836 */ /* 0x002fe20000000000 */
[-C--:B------:R-:W-:Y:S02]  /*12610*/  LEA R28, P6, R34, R2.reuse, 0x1 ;  /* 0x00000002221c7211 */ /* 0x080fe400078c08ff */
[----:B------:R1:W-:Y:S01]  /*12620*/  @P1 STG.E.U16 desc[UR6][R32.64], R61 ;  /* 0x0000003d20001986 */ /* 0x0003e2000c101506 */
[----:B---3--:R-:W-:Y:S01]  /*12630*/  VIADD R30, R0, 0x8 ;  /* 0x00000008001e7836 */ /* 0x008fe20000000000 */
[----:B------:R-:W-:Y:S01]  /*12640*/  ISETP.LT.AND P1, PT, R29, UR9, !P0 ;  /* 0x000000091d007c0c */ /* 0x000fe2000c721270 */
[C---:B------:R-:W-:Y:S01]  /*12650*/  VIADD R31, R35.reuse, UR8 ;  /* 0x00000008231f7c36 */ /* 0x040fe20008000000 */
[----:B------:R-:W-:Y:S01]  /*12660*/  LEA.HI.X.SX32 R29, R34, R3, 0x1, P6 ;  /* 0x00000003221d7211 */ /* 0x000fe200030f0eff */
[----:B------:R-:W-:Y:S01]  /*12670*/  VIADD R36, R0, 0xa ;  /* 0x0000000a00247836 */ /* 0x000fe20000000000 */
[----:B------:R-:W-:-:S03]  /*12680*/  LEA R34, P6, R35, R2, 0x1 ;  /* 0x0000000223227211 */ /* 0x000fc600078c08ff */
[----:B------:R3:W-:Y:S01]  /*12690*/  @P5 STG.E.U16 desc[UR6][R28.64], R37 ;  /* 0x000000251c005986 */ /* 0x0007e2000c101506 */
[-C--:B------:R-:W-:Y:S01]  /*126a0*/  LEA.HI.X.SX32 R35, R35, R3.reuse, 0x1, P6 ;  /* 0x0000000323237211 */ /* 0x080fe200030f0eff */
[----:B-1----:R-:W-:Y:S01]  /*126b0*/  VIADD R32, R0, 0x9 ;  /* 0x0000000900207836 */ /* 0x002fe20000000000 */
[----:B------:R-:W-:Y:S01]  /*126c0*/  ISETP.LT.AND P5, PT, R30, UR9, !P0 ;  /* 0x000000091e007c0c */ /* 0x000fe2000c7a1270 */
[C---:B------:R-:W-:Y:S01]  /*126d0*/  VIADD R33, R31.reuse, UR8 ;  /* 0x000000081f217c36 */ /* 0x040fe20008000000 */
[CC--:B------:R-:W-:Y:S01]  /*126e0*/  LEA R30, P6, R31.reuse, R2.reuse, 0x1 ;  /* 0x000000021f1e7211 */ /* 0x0c0fe200078c08ff */
[----:B------:R1:W-:Y:S01]  /*126f0*/  @P4 STG.E.U16 desc[UR6][R34.64], R62 ;  /* 0x0000003e22004986 */ /* 0x0003e2000c101506 */
[----:B------:R-:W-:Y:S02]  /*12700*/  ISETP.LT.AND P4, PT, R32, UR9, !P0 ;  /* 0x0000000920007c0c */ /* 0x000fe4000c781270 */
[-C--:B------:R-:W-:Y:S02]  /*12710*/  LEA.HI.X.SX32 R31, R31, R3.reuse, 0x1, P6 ;  /* 0x000000031f1f7211 */ /* 0x080fe400030f0eff */
[C---:B------:R-:W-:Y:S01]  /*12720*/  LEA R32, P6, R33.reuse, R2, 0x1 ;  /* 0x0000000221207211 */ /* 0x040fe200078c08ff */
[----:B---3--:R-:W-:Y:S01]  /*12730*/  VIADD R29, R33, UR8 ;  /* 0x00000008211d7c36 */ /* 0x008fe20008000000 */
[----:B------:R-:W-:Y:S01]  /*12740*/  PRMT R37, R63, 0x7632, R37 ;  /* 0x000076323f257816 */ /* 0x000fe20000000025 */
[----:B------:R3:W-:Y:S01]  /*12750*/  @P3 STG.E.U16 desc[UR6][R30.64], R38 ;  /* 0x000000261e003986 */ /* 0x0007e2000c101506 */
[----:B------:R-:W-:-:S02]  /*12760*/  LEA.HI.X.SX32 R33, R33, R3, 0x1, P6 ;  /* 0x0000000321217211 */ /* 0x000fc400030f0eff */
[CC--:B------:R-:W-:Y:S01]  /*12770*/  LEA R28, P6, R29.reuse, R2.reuse, 0x1 ;  /* 0x000000021d1c7211 */ /* 0x0c0fe200078c08ff */
[----:B-1----:R-:W-:Y:S01]  /*12780*/  VIADD R34, R0, 0xb ;  /* 0x0000000b00227836 */ /* 0x002fe20000000000 */
[----:B------:R-:W-:Y:S01]  /*12790*/  ISETP.LT.AND P3, PT, R36, UR9, !P0 ;  /* 0x0000000924007c0c */ /* 0x000fe2000c761270 */
[C---:B------:R-:W-:Y:S01]  /*127a0*/  VIADD R35, R29.reuse, UR8 ;  /* 0x000000081d237c36 */ /* 0x040fe20008000000 */
[----:B------:R1:W-:Y:S01]  /*127b0*/  @P2 STG.E.U16 desc[UR6][R32.64], R63 ;  /* 0x0000003f20002986 */ /* 0x0003e2000c101506 */
[-C--:B------:R-:W-:Y:S01]  /*127c0*/  LEA.HI.X.SX32 R29, R29, R3.reuse, 0x1, P6 ;  /* 0x000000031d1d7211 */ /* 0x080fe200030f0eff */
[----:B------:R-:W-:Y:S01]  /*127d0*/  VIADD R36, R0, 0xe ;  /* 0x0000000e00247836 */ /* 0x000fe20000000000 */
[----:B------:R-:W-:Y:S02]  /*127e0*/  ISETP.LT.AND P2, PT, R34, UR9, !P0 ;  /* 0x0000000922007c0c */ /* 0x000fe4000c741270 */
[C---:B------:R-:W-:Y:S01]  /*127f0*/  LEA R34, P6, R35.reuse, R2, 0x1 ;  /* 0x0000000223227211 */ /* 0x040fe200078c08ff */
[----:B---3--:R-:W-:Y:S01]  /*12800*/  VIADD R30, R0, 0xc ;  /* 0x0000000c001e7836 */ /* 0x008fe20000000000 */
[----:B------:R3:W-:Y:S01]  /*12810*/  @P1 STG.E.U16 desc[UR6][R28.64], R37 ;  /* 0x000000251c001986 */ /* 0x0007e2000c101506 */
[C---:B------:R-:W-:Y:S01]  /*12820*/  VIADD R31, R35.reuse, UR8 ;  /* 0x00000008231f7c36 */ /* 0x040fe20008000000 */
[----:B------:R-:W-:-:S02]  /*12830*/  LEA.HI.X.SX32 R35, R35, R3, 0x1, P6 ;  /* 0x0000000323237211 */ /* 0x000fc400030f0eff */
[----:B------:R-:W-:Y:S01]  /*12840*/  ISETP.LT.AND P1, PT, R30, UR9, !P0 ;  /* 0x000000091e007c0c */ /* 0x000fe2000c721270 */
[----:B-1----:R-:W-:Y:S01]  /*12850*/  VIADD R32, R0, 0xd ;  /* 0x0000000d00207836 */ /* 0x002fe20000000000 */
[CC--:B------:R-:W-:Y:S01]  /*12860*/  LEA R30, P6, R31.reuse, R2.reuse, 0x1 ;  /* 0x000000021f1e7211 */ /* 0x0c0fe200078c08ff */
[C---:B------:R-:W-:Y:S01]  /*12870*/  VIADD R33, R31.reuse, UR8 ;  /* 0x000000081f217c36 */ /* 0x040fe20008000000 */
[----:B------:R1:W-:Y:S02]  /*12880*/  @P5 STG.E.U16 desc[UR6][R34.64], R24 ;  /* 0x0000001822005986 */ /* 0x0003e4000c101506 */
[----:B------:R-:W-:Y:S02]  /*12890*/  LEA.HI.X.SX32 R31, R31, R3, 0x1, P6 ;  /* 0x000000031f1f7211 */ /* 0x000fe400030f0eff */
[----:B------:R-:W-:Y:S01]  /*128a0*/  ISETP.LT.AND P5, PT, R32, UR9, !P0 ;  /* 0x0000000920007c0c */ /* 0x000fe2000c7a1270 */
[C---:B---3--:R-:W-:Y:S01]  /*128b0*/  VIADD R29, R33.reuse, UR8 ;  /* 0x00000008211d7c36 */ /* 0x048fe20008000000 */
[----:B------:R-:W-:-:S04]  /*128c0*/  LEA R32, P6, R33, R2, 0x1 ;  /* 0x0000000221207211 */ /* 0x000fc800078c08ff */
[-C--:B------:R-:W-:Y:S02]  /*128d0*/  LEA.HI.X.SX32 R33, R33, R3.reuse, 0x1, P6 ;  /* 0x0000000321217211 */ /* 0x080fe400030f0eff */
[----:B-1----:R-:W-:Y:S01]  /*128e0*/  PRMT R35, R24, 0x7632, R35 ;  /* 0x0000763218237816 */ /* 0x002fe20000000023 */
[----:B------:R-:W-:Y:S01]  /*128f0*/  VIADD R34, R0, 0xf ;  /* 0x0000000f00227836 */ /* 0x000fe20000000000 */
[C---:B------:R-:W-:Y:S01]  /*12900*/  LEA R28, P6, R29.reuse, R2, 0x1 ;  /* 0x000000021d1c7211 */ /* 0x040fe200078c08ff */
[C---:B------:R-:W-:Y:S02]  /*12910*/  VIADD R24, R29.reuse, UR8 ;  /* 0x000000081d187c36 */ /* 0x040fe40008000000 */
[----:B------:R1:W-:Y:S01]  /*12920*/  @P4 STG.E.U16 desc[UR6][R30.64], R35 ;  /* 0x000000231e004986 */ /* 0x0003e2000c101506 */
[----:B------:R-:W-:Y:S02]  /*12930*/  LEA.HI.X.SX32 R29, R29, R3, 0x1, P6 ;  /* 0x000000031d1d7211 */ /* 0x000fe400030f0eff */
[----:B------:R-:W-:Y:S01]  /*12940*/  ISETP.LT.AND P4, PT, R36, UR9, !P0 ;  /* 0x0000000924007c0c */ /* 0x000fe2000c781270 */
[----:B------:R3:W-:Y:S01]  /*12950*/  @P3 STG.E.U16 desc[UR6][R32.64], R25 ;  /* 0x0000001920003986 */ /* 0x0007e2000c101506 */
[----:B------:R-:W-:-:S02]  /*12960*/  ISETP.LT.AND P3, PT, R34, UR9, !P0 ;  /* 0x0000000922007c0c */ /* 0x000fc4000c761270 */
[----:B------:R-:W-:Y:S01]  /*12970*/  LEA R34, P6, R24, R2, 0x1 ;  /* 0x0000000218227211 */ /* 0x000fe200078c08ff */
[----:B-1----:R-:W-:-:S03]  /*12980*/  VIADD R30, R0, 0x10 ;  /* 0x00000010001e7836 */ /* 0x002fc60000000000 */
[C---:B------:R-:W-:Y:S01]  /*12990*/  LEA.HI.X.SX32 R35, R24.reuse, R3, 0x1, P6 ;  /* 0x0000000318237211 */ /* 0x040fe200030f0eff */
[----:B------:R-:W-:Y:S01]  /*129a0*/  VIADD R31, R24, UR8 ;  /* 0x00000008181f7c36 */ /* 0x000fe20008000000 */
[----:B---3--:R-:W-:Y:S01]  /*129b0*/  PRMT R33, R25, 0x7632, R33 ;  /* 0x0000763219217816 */ /* 0x008fe20000000021 */
[----:B------:R-:W-:Y:S02]  /*129c0*/  VIADD R24, R0, 0x11 ;  /* 0x0000001100187836 */ /* 0x000fe40000000000 */
[C---:B------:R-:W-:Y:S02]  /*129d0*/  VIADD R25, R31.reuse, UR8 ;  /* 0x000000081f197c36 */ /* 0x040fe40008000000 */
[----:B------:R1:W-:Y:S01]  /*129e0*/  @P2 STG.E.U16 desc[UR6][R28.64], R33 ;  /* 0x000000211c002986 */ /* 0x0003e2000c101506 */
[----:B------:R-:W-:Y:S01]  /*129f0*/  ISETP.LT.AND P2, PT, R30, UR9, !P0 ;  /* 0x000000091e007c0c */ /* 0x000fe2000c741270 */
[----:B------:R-:W-:Y:S01]  /*12a00*/  VIADD R32, R0, 0x12 ;  /* 0x0000001200207836 */ /* 0x000fe20000000000 */
[----:B------:R-:W-:Y:S01]  /*12a10*/  LEA R30, P6, R31, R2, 0x1 ;  /* 0x000000021f1e7211 */ /* 0x000fe200078c08ff */
[----:B------:R3:W-:Y:S01]  /*12a20*/  @P1 STG.E.U16 desc[UR6][R34.64], R26 ;  /* 0x0000001a22001986 */ /* 0x0007e2000c101506 */
[----:B------:R-:W-:-:S02]  /*12a30*/  ISETP.LT.AND P1, PT, R24, UR9, !P0 ;  /* 0x0000000918007c0c */ /* 0x000fc4000c721270 */
[----:B------:R-:W-:Y:S02]  /*12a40*/  LEA.HI.X.SX32 R31, R31, R3, 0x1, P6 ;  /* 0x000000031f1f7211 */ /* 0x000fe400030f0eff */
[C---:B------:R-:W-:Y:S01]  /*12a50*/  LEA R24, P6, R25.reuse, R2, 0x1 ;  /* 0x0000000219187211 */ /* 0x040fe200078c08ff */
[----:B-1----:R-:W-:-:S03]  /*12a60*/  VIADD R29, R25, UR8 ;  /* 0x00000008191d7c36 */ /* 0x002fc60008000000 */
[-C--:B------:R-:W-:Y:S02]  /*12a70*/  LEA.HI.X.SX32 R25, R25, R3.reuse, 0x1, P6 ;  /* 0x0000000319197211 */ /* 0x080fe400030f0eff */
[----:B---3--:R-:W-:Y:S01]  /*12a80*/  PRMT R35, R26, 0x7632, R35 ;  /* 0x000076321a237816 */ /* 0x008fe20000000023 */
[C---:B------:R-:W-:Y:S01]  /*12a90*/  VIADD R26, R29.reuse, UR8 ;  /* 0x000000081d1a7c36 */ /* 0x040fe20008000000 */
[-C--:B------:R-:W-:Y:S02]  /*12aa0*/  LEA R28, P6, R29, R2.reuse, 0x1 ;  /* 0x000000021d1c7211 */ /* 0x080fe400078c08ff */
[----:B------:R-:W-:Y:S01]  /*12ab0*/  PRMT R34, R27, 0x7632, R34 ;  /* 0x000076321b227816 */ /* 0x000fe20000000022 */
[----:B------:R1:W-:Y:S01]  /*12ac0*/  @P5 STG.E.U16 desc[UR6][R30.64], R35 ;  /* 0x000000231e005986 */ /* 0x0003e2000c101506 */
[----:B------:R-:W-:Y:S01]  /*12ad0*/  ISETP.LT.AND P5, PT, R32, UR9, !P0 ;  /* 0x0000000920007c0c */ /* 0x000fe2000c7a1270 */
[----:B------:R-:W-:Y:S01]  /*12ae0*/  VIADD R32, R0, 0x13 ;  /* 0x0000001300207836 */ /* 0x000fe20000000000 */
[----:B------:R-:W-:Y:S01]  /*12af0*/  LEA.HI.X.SX32 R29, R29, R3, 0x1, P6 ;  /* 0x000000031d1d7211 */ /* 0x000fe200030f0eff */
[----:B------:R3:W-:Y:S03]  /*12b00*/  @P4 STG.E.U16 desc[UR6][R24.64], R27 ;  /* 0x0000001b18004986 */ /* 0x0007e6000c101506 */
[----:B------:R-:W-:Y:S01]  /*12b10*/  ISETP.LT.AND P4, PT, R32, UR9, !P0 ;  /* 0x0000000920007c0c */ /* 0x000fe2000c781270 */
[----:B------:R0:W-:Y:S01]  /*12b20*/  @P3 STG.E.U16 desc[UR6][R28.64], R34 ;  /* 0x000000221c003986 */ /* 0x0001e2000c101506 */
[----:B------:R-:W-:Y:S01]  /*12b30*/  LEA R32, P6, R26, R2, 0x1 ;  /* 0x000000021a207211 */ /* 0x000fe200078c08ff */
[----:B-1----:R-:W-:-:S03]  /*12b40*/  VIADD R30, R0, 0x14 ;  /* 0x00000014001e7836 */ /* 0x002fc60000000000 */
[CC--:B------:R-:W-:Y:S01]  /*12b50*/  LEA.HI.X.SX32 R33, R26.reuse, R3.reuse, 0x1, P6 ;  /* 0x000000031a217211 */ /* 0x0c0fe200030f0eff */
[----:B------:R-:W-:Y:S02]  /*12b60*/  VIADD R31, R26, UR8 ;  /* 0x000000081a1f7c36 */ /* 0x000fe40008000000 */
[----:B---3--:R-:W-:Y:S01]  /*12b70*/  VIADD R24, R0, 0x15 ;  /* 0x0000001500187836 */ /* 0x008fe20000000000 */
[----:B------:R-:W-:Y:S01]  /*12b80*/  ISETP.LT.AND P3, PT, R30, UR9, !P0 ;  /* 0x000000091e007c0c */ /* 0x000fe2000c761270 */
[C---:B------:R-:W-:Y:S01]  /*12b90*/  VIADD R25, R31.reuse, UR8 ;  /* 0x000000081f197c36 */ /* 0x040fe20008000000 */
[CC--:B------:R-:W-:Y:S01]  /*12ba0*/  LEA R30, P6, R31.reuse, R2.reuse, 0x1 ;  /* 0x000000021f1e7211 */ /* 0x0c0fe200078c08ff */
[----:B------:R1:W-:Y:S01]  /*12bb0*/  @P2 STG.E.U16 desc[UR6][R32.64], R20 ;  /* 0x0000001420002986 */ /* 0x0003e2000c101506 */
[----:B0-----:R-:W-:Y:S01]  /*12bc0*/  PRMT R29, R20, 0x7632, R29 ;  /* 0x00007632141d7816 */ /* 0x001fe2000000001d */
[----:B------:R-:W-:Y:S01]  /*12bd0*/  VIADD R26, R0, 0x16 ;  /* 0x00000016001a7836 */ /* 0x000fe20000000000 */
[----:B------:R-:W-:Y:S01]  /*12be0*/  LEA.HI.X.SX32 R31, R31, R3, 0x1, P6 ;  /* 0x000000031f1f7211 */ /* 0x000fe200030f0eff */
[C---:B------:R-:W-:Y:S01]  /*12bf0*/  VIADD R27, R25.reuse, UR8 ;  /* 0x00000008191b7c36 */ /* 0x040fe20008000000 */
[----:B------:R-:W-:Y:S01]  /*12c00*/  ISETP.LT.AND P2, PT, R24, UR9, !P0 ;  /* 0x0000000918007c0c */ /* 0x000fe2000c741270 */
[----:B------:R-:W-:Y:S01]  /*12c10*/  VIADD R28, R0, 0x17 ;  /* 0x00000017001c7836 */ /* 0x000fe20000000000 */
[----:B------:R-:W-:Y:S01]  /*12c20*/  LEA R24, P6, R25, R2, 0x1 ;  /* 0x0000000219187211 */ /* 0x000fe200078c08ff */
[----:B------:R0:W-:Y:S01]  /*12c30*/  @P1 STG.E.U16 desc[UR6][R30.64], R29 ;  /* 0x0000001d1e001986 */ /* 0x0001e2000c101506 */
[----:B------:R-:W-:-:S02]  /*12c40*/  ISETP.LT.AND P1, PT, R26, UR9, !P0 ;  /* 0x000000091a007c0c */ /* 0x000fc4000c721270 */
[----:B------:R-:W-:Y:S01]  /*12c50*/  LEA.HI.X.SX32 R25, R25, R3, 0x1, P6 ;  /* 0x0000000319197211 */ /* 0x000fe200030f0eff */
[C---:B-1----:R-:W-:Y:S01]  /*12c60*/  VIADD R20, R27.reuse, UR8 ;  /* 0x000000081b147c36 */ /* 0x042fe20008000000 */
[----:B------:R-:W-:-:S03]  /*12c70*/  LEA R26, P6, R27, R2, 0x1 ;  /* 0x000000021b1a7211 */ /* 0x000fc600078c08ff */
[----:B------:R1:W-:Y:S01]  /*12c80*/  @P5 STG.E.U16 desc[UR6][R24.64], R21 ;  /* 0x0000001518005986 */ /* 0x0003e2000c101506 */
[----:B------:R-:W-:Y:S02]  /*12c90*/  ISETP.LT.AND P5, PT, R28, UR9, !P0 ;  /* 0x000000091c007c0c */ /* 0x000fe4000c7a1270 */
[----:B------:R-:W-:Y:S01]  /*12ca0*/  LEA.HI.X.SX32 R27, R27, R3, 0x1, P6 ;  /* 0x000000031b1b7211 */ /* 0x000fe200030f0eff */
[----:B0-----:R-:W-:Y:S01]  /*12cb0*/  VIADD R30, R0, 0x18 ;  /* 0x00000018001e7836 */ /* 0x001fe20000000000 */
[C---:B------:R-:W-:Y:S01]  /*12cc0*/  LEA R28, P6, R20.reuse, R2, 0x1 ;  /* 0x00000002141c7211 */ /* 0x040fe200078c08ff */
[----:B------:R-:W-:-:S03]  /*12cd0*/  VIADD R31, R20, UR8 ;  /* 0x00000008141f7c36 */ /* 0x000fc60008000000 */
[----:B------:R-:W-:Y:S01]  /*12ce0*/  LEA.HI.X.SX32 R29, R20, R3, 0x1, P6 ;  /* 0x00000003141d7211 */ /* 0x000fe200030f0eff */
[C---:B------:R-:W-:Y:S01]  /*12cf0*/  VIADD R20, R0.reuse, 0x19 ;  /* 0x0000001900147836 */ /* 0x040fe20000000000 */
[----:B-1----:R-:W-:Y:S01]  /*12d00*/  PRMT R25, R21, 0x7632, R25 ;  /* 0x0000763215197816 */ /* 0x002fe20000000019 */
[C---:B------:R-:W-:Y:S02]  /*12d10*/  VIADD R21, R31.reuse, UR8 ;  /* 0x000000081f157c36 */ /* 0x040fe40008000000 */
[----:B------:R-:W-:Y:S02]  /*12d20*/  VIADD R24, R0, 0x1a ;  /* 0x0000001a00187836 */ /* 0x000fe40000000000 */
[----:B------:R0:W-:Y:S01]  /*12d30*/  @P4 STG.E.U16 desc[UR6][R26.64], R25 ;  /* 0x000000191a004986 */ /* 0x0001e2000c101506 */
[----:B------:R-:W-:Y:S02]  /*12d40*/  ISETP.LT.AND P4, PT, R30, UR9, !P0 ;  /* 0x000000091e007c0c */ /* 0x000fe4000c781270 */
[----:B------:R-:W-:Y:S01]  /*12d50*/  LEA R30, P6, R31, R2, 0x1 ;  /* 0x000000021f1e7211 */ /* 0x000fe200078c08ff */
[----:B------:R1:W-:Y:S01]  /*12d60*/  @P3 STG.E.U16 desc[UR6][R28.64], R22 ;  /* 0x000000161c003986 */ /* 0x0003e2000c101506 */
[----:B------:R-:W-:-:S02]  /*12d70*/  ISETP.LT.AND P3, PT, R20, UR9, !P0 ;  /* 0x0000000914007c0c */ /* 0x000fc4000c761270 */
[-C--:B------:R-:W-:Y:S02]  /*12d80*/  LEA.HI.X.SX32 R31, R31, R3.reuse, 0x1, P6 ;  /* 0x000000031f1f7211 */ /* 0x080fe400030f0eff */
[CC--:B------:R-:W-:Y:S02]  /*12d90*/  LEA R20, P6, R21.reuse, R2.reuse, 0x1 ;  /* 0x0000000215147211 */ /* 0x0c0fe400078c08ff */
[----:B0-----:R-:W-:Y:S01]  /*12da0*/  PRMT R27, R22, 0x7632, R27 ;  /* 0x00007632161b7816 */ /* 0x001fe2000000001b */
[C---:B------:R-:W-:Y:S01]  /*12db0*/  VIADD R25, R21.reuse, UR8 ;  /* 0x0000000815197c36 */ /* 0x040fe20008000000 */
[-C--:B------:R-:W-:Y:S01]  /*12dc0*/  LEA.HI.X.SX32 R21, R21, R3.reuse, 0x1, P6 ;  /* 0x0000000315157211 */ /* 0x080fe200030f0eff */
[----:B------:R-:W-:Y:S02]  /*12dd0*/  VIADD R26, R0, 0x1b ;  /* 0x0000001b001a7836 */ /* 0x000fe40000000000 */
[----:B------:R0:W-:Y:S01]  /*12de0*/  @P2 STG.E.U16 desc[UR6][R30.64], R27 ;  /* 0x0000001b1e002986 */ /* 0x0001e2000c101506 */
[----:B------:R-:W-:Y:S01]  /*12df0*/  ISETP.LT.AND P2, PT, R24, UR9, !P0 ;  /* 0x0000000918007c0c */ /* 0x000fe2000c741270 */
[C---:B-1----:R-:W-:Y:S01]  /*12e00*/  VIADD R22, R25.reuse, UR8 ;  /* 0x0000000819167c36 */ /* 0x042fe20008000000 */
[CC--:B------:R-:W-:Y:S01]  /*12e10*/  LEA R24, P6, R25.reuse, R2.reuse, 0x1 ;  /* 0x0000000219187211 */ /* 0x0c0fe200078c08ff */
[----:B------:R1:W-:Y:S01]  /*12e20*/  @P1 STG.E.U16 desc[UR6][R20.64], R23 ;  /* 0x0000001714001986 */ /* 0x0003e2000c101506 */
[----:B------:R-:W-:Y:S01]  /*12e30*/  ISETP.LT.AND P1, PT, R26, UR9, !P0 ;  /* 0x000000091a007c0c */ /* 0x000fe2000c721270 */
[----:B------:R-:W-:Y:S01]  /*12e40*/  VIADD R28, R0, 0x1c ;  /* 0x0000001c001c7836 */ /* 0x000fe20000000000 */
[----:B------:R-:W-:Y:S01]  /*12e50*/  LEA.HI.X.SX32 R25, R25, R3, 0x1, P6 ;  /* 0x0000000319197211 */ /* 0x000fe200030f0eff */
[C---:B------:R-:W-:Y:S01]  /*12e60*/  VIADD R29, R22.reuse, UR8 ;  /* 0x00000008161d7c36 */ /* 0x040fe20008000000 */
[----:B------:R-:W-:-:S02]  /*12e70*/  LEA R26, P6, R22, R2, 0x1 ;  /* 0x00000002161a7211 */ /* 0x000fc400078c08ff */
[----:B0-----:R-:W-:Y:S02]  /*12e80*/  PRMT R30, R23, 0x7632, R30 ;  /* 0x00007632171e7816 */ /* 0x001fe4000000001e */
[-C--:B------:R-:W-:Y:S01]  /*12e90*/  LEA.HI.X.SX32 R27, R22, R3.reuse, 0x1, P6 ;  /* 0x00000003161b7211 */ /* 0x080fe200030f0eff */
[----:B------:R-:W-:Y:S02]  /*12ea0*/  VIADD R22, R0, 0x1e ;  /* 0x0000001e00167836 */ /* 0x000fe40000000000 */
[----:B------:R0:W-:Y:S01]  /*12eb0*/  @P5 STG.E.U16 desc[UR6][R24.64], R30 ;  /* 0x0000001e18005986 */ /* 0x0001e2000c101506 */
[----:B------:R-:W-:Y:S01]  /*12ec0*/  ISETP.LT.AND P5, PT, R28, UR9, !P0 ;  /* 0x000000091c007c0c */ /* 0x000fe2000c7a1270 */
[----:B-1----:R-:W-:Y:S01]  /*12ed0*/  VIADD R20, R0, 0x1d ;  /* 0x0000001d00147836 */ /* 0x002fe20000000000 */
[C---:B------:R-:W-:Y:S01]  /*12ee0*/  LEA R28, P6, R29.reuse, R2, 0x1 ;  /* 0x000000021d1c7211 */ /* 0x040fe200078c08ff */
[C---:B------:R-:W-:Y:S01]  /*12ef0*/  VIADD R21, R29.reuse, UR8 ;  /* 0x000000081d157c36 */ /* 0x040fe20008000000 */
[----:B------:R1:W-:Y:S02]  /*12f00*/  @P4 STG.E.U16 desc[UR6][R26.64], R16 ;  /* 0x000000101a004986 */ /* 0x0003e4000c101506 */
[----:B------:R-:W-:Y:S01]  /*12f10*/  LEA.HI.X.SX32 R29, R29, R3, 0x1, P6 ;  /* 0x000000031d1d7211 */ /* 0x000fe200030f0eff */
[----:B------:R-:W-:Y:S01]  /*12f20*/  VIADD R23, R21, UR8 ;  /* 0x0000000815177c36 */ /* 0x000fe20008000000 */
[----:B------:R-:W-:-:S02]  /*12f30*/  ISETP.LT.AND P4, PT, R20, UR9, !P0 ;  /* 0x0000000914007c0c */ /* 0x000fc4000c781270 */
[CC--:B------:R-:W-:Y:S01]  /*12f40*/  LEA R20, P6, R21.reuse, R2.reuse, 0x1 ;  /* 0x0000000215147211 */ /* 0x0c0fe200078c08ff */
[----:B0-----:R-:W-:Y:S01]  /*12f50*/  VIADD R24, R0, 0x1f ;  /* 0x0000001f00187836 */ /* 0x001fe20000000000 */
[----:B------:R-:W-:Y:S02]  /*12f60*/  PRMT R25, R16, 0x7632, R25 ;  /* 0x0000763210197816 */ /* 0x000fe40000000019 */
[-C--:B------:R-:W-:Y:S01]  /*12f70*/  LEA.HI.X.SX32 R21, R21, R3.reuse, 0x1, P6 ;  /* 0x0000000315157211 */ /* 0x080fe200030f0eff */
[C---:B-1----:R-:W-:Y:S02]  /*12f80*/  VIADD R16, R23.reuse, UR8 ;  /* 0x0000000817107c36 */ /* 0x042fe40008000000 */
[----:B------:R0:W-:Y:S01]  /*12f90*/  @P3 STG.E.U16 desc[UR6][R28.64], R25 ;  /* 0x000000191c003986 */ /* 0x0001e2000c101506 */
[----:B------:R-:W-:Y:S01]  /*12fa0*/  ISETP.LT.AND P3, PT, R22, UR9, !P0 ;  /* 0x0000000916007c0c */ /* 0x000fe2000c761270 */
[----:B------:R-:W-:Y:S01]  /*12fb0*/  VIADD R26, R0, 0x20 ;  /* 0x00000020001a7836 */ /* 0x000fe20000000000 */
[C---:B------:R-:W-:Y:S01]  /*12fc0*/  LEA R22, P6, R23.reuse, R2, 0x1 ;  /* 0x0000000217167211 */ /* 0x040fe200078c08ff */
[----:B------:R1:W-:Y:S01]  /*12fd0*/  @P2 STG.E.U16 desc[UR6][R20.64], R17 ;  /* 0x0000001114002986 */ /* 0x0003e2000c101506 */
[----:B------:R-:W-:Y:S01]  /*12fe0*/  ISETP.LT.AND P2, PT, R24, UR9, !P0 ;  /* 0x0000000918007c0c */ /* 0x000fe2000c741270 */
[----:B------:R-:W-:Y:S01]  /*12ff0*/  VIADD R27, R16, UR8 ;  /* 0x00000008101b7c36 */ /* 0x000fe20008000000 */
[----:B------:R-:W-:-:S02]  /*13000*/  LEA.HI.X.SX32 R23, R23, R3, 0x1, P6 ;  /* 0x0000000317177211 */ /* 0x000fc400030f0eff */
[----:B------:R-:W-:-:S04]  /*13010*/  LEA R24, P6, R16, R2, 0x1 ;  /* 0x0000000210187211 */ /* 0x000fc800078c08ff */
[----:B0-----:R-:W-:Y:S01]  /*13020*/  LEA.HI.X.SX32 R25, R16, R3, 0x1, P6 ;  /* 0x0000000310197211 */ /* 0x001fe200030f0eff */
        /* <DEDUP_REMOVED lines=33> */
[----:B--2---:R1:W-:Y:S02]  /*13240*/  @P1 STG.E.U16 desc[UR6][R22.64], R12 ;  /* 0x0000000c16001986 */ /* 0x0043e4000c101506 */
        /* <DEDUP_REMOVED lines=51> */
[----:B----4-:R1:W-:Y:S02]  /*13580*/  @P3 STG.E.U16 desc[UR6][R18.64], R8 ;  /* 0x0000000812003986 */ /* 0x0103e4000c101506 */
        /* <DEDUP_REMOVED lines=44> */
[----:B------:R-:W-:Y:S01]  /*13850*/  LEA.HI.X.SX32 R15, R10, R3, 0x1, P6 ;  /* 0x000000030a0f7211 */ /* 0x000fe200030f0eff */
[C---:B------:R-:W-:Y:S02]  /*13860*/  VIADD R10, R17.reuse, UR8 ;  /* 0x00000008110a7c36 */ /* 0x040fe40008000000 */
[----:B------:R-:W-:Y:S01]  /*13870*/  @P1 STG.E.U16 desc[UR6][R12.64], R18 ;  /* 0x000000120c001986 */ /* 0x000fe2000c101506 */
[----:B------:R-:W-:Y:S01]  /*13880*/  ISETP.LT.AND P1, PT, R16, UR9, !P0 ;  /* 0x0000000910007c0c */ /* 0x000fe2000c721270 */
[C---:B-1----:R-:W-:Y:S01]  /*13890*/  VIADD R9, R0.reuse, 0x35 ;  /* 0x0000003500097836 */ /* 0x042fe20000000000 */
[----:B------:R-:W-:Y:S01]  /*138a0*/  LEA R16, P6, R17, R2, 0x1 ;  /* 0x0000000211107211 */ /* 0x000fe200078c08ff */
[----:B------:R0:W-:Y:S01]  /*138b0*/  @P5 STG.E.U16 desc[UR6][R14.64], R4 ;  /* 0x000000040e005986 */ /* 0x0001e2000c101506 */
[----:B------:R-:W-:-:S02]  /*138c0*/  VIADD R11, R0, 0x36 ;  /* 0x00000036000b7836 */ /* 0x000fc40000000000 */
[-C--:B------:R-:W-:Y:S02]  /*138d0*/  LEA.HI.X.SX32 R17, R17, R3.reuse, 0x1, P6 ;  /* 0x0000000311117211 */ /* 0x080fe400030f0eff */
[C---:B------:R-:W-:Y:S02]  /*138e0*/  LEA R8, P6, R10.reuse, R2, 0x1 ;  /* 0x000000020a087211 */ /* 0x040fe400078c08ff */
[----:B------:R-:W-:Y:S02]  /*138f0*/  ISETP.LT.AND P5, PT, R9, UR9, !P0 ;  /* 0x0000000909007c0c */ /* 0x000fe4000c7a1270 */
[----:B------:R-:W-:Y:S02]  /*13900*/  LEA.HI.X.SX32 R9, R10, R3, 0x1, P6 ;  /* 0x000000030a097211 */ /* 0x000fe400030f0eff */
[----:B0-----:R-:W-:Y:S01]  /*13910*/  PRMT R15, R4, 0x7632, R15 ;  /* 0x00007632040f7816 */ /* 0x001fe2000000000f */
[----:B------:R-:W-:-:S04]  /*13920*/  VIADD R4, R10, UR8 ;  /* 0x000000080a047c36 */ /* 0x000fc80008000000 */
[----:B------:R0:W-:Y:S01]  /*13930*/  @P4 STG.E.U16 desc[UR6][R16.64], R15 ;  /* 0x0000000f10004986 */ /* 0x0001e2000c101506 */
[----:B------:R-:W-:Y:S01]  /*13940*/  ISETP.LT.AND P4, PT, R11, UR9, !P0 ;  /* 0x000000090b007c0c */ /* 0x000fe2000c781270 */
[----:B------:R-:W-:Y:S01]  /*13950*/  VIADD R11, R0, 0x37 ;  /* 0x00000037000b7836 */ /* 0x000fe20000000000 */
[CC--:B------:R-:W-:Y:S01]  /*13960*/  LEA R10, P6, R4.reuse, R2.reuse, 0x1 ;  /* 0x00000002040a7211 */ /* 0x0c0fe200078c08ff */
[C---:B------:R-:W-:Y:S01]  /*13970*/  VIADD R13, R4.reuse, UR8 ;  /* 0x00000008040d7c36 */ /* 0x040fe20008000000 */
[----:B------:R1:W-:Y:S02]  /*13980*/  @P3 STG.E.U16 desc[UR6][R8.64], R5 ;  /* 0x0000000508003986 */ /* 0x0003e4000c101506 */
[----:B------:R-:W-:Y:S01]  /*13990*/  ISETP.LT.AND P3, PT, R11, UR9, !P0 ;  /* 0x000000090b007c0c */ /* 0x000fe2000c761270 */
[C---:B------:R-:W-:Y:S01]  /*139a0*/  VIADD R14, R13.reuse, UR8 ;  /* 0x000000080d0e7c36 */ /* 0x040fe20008000000 */
[----:B------:R-:W-:Y:S01]  /*139b0*/  LEA.HI.X.SX32 R11, R4, R3, 0x1, P6 ;  /* 0x00000003040b7211 */ /* 0x000fe200030f0eff */
[----:B------:R-:W-:Y:S01]  /*139c0*/  VIADD R4, R0, 0x38 ;  /* 0x0000003800047836 */ /* 0x000fe20000000000 */
[----:B------:R-:W-:-:S02]  /*139d0*/  LEA R12, P6, R13, R2, 0x1 ;  /* 0x000000020d0c7211 */ /* 0x000fc400078c08ff */
[----:B0-----:R-:W-:Y:S02]  /*139e0*/  PRMT R17, R5, 0x7632, R17 ;  /* 0x0000763205117816 */ /* 0x001fe40000000011 */
[----:B------:R-:W-:Y:S01]  /*139f0*/  LEA.HI.X.SX32 R13, R13, R3, 0x1, P6 ;  /* 0x000000030d0d7211 */ /* 0x000fe200030f0eff */
[----:B-1----:R-:W-:Y:S02]  /*13a00*/  VIADD R5, R0, 0x39 ;  /* 0x0000003900057836 */ /* 0x002fe40000000000 */
[----:B------:R0:W-:Y:S01]  /*13a10*/  @P2 STG.E.U16 desc[UR6][R10.64], R17 ;  /* 0x000000110a002986 */ /* 0x0001e2000c101506 */
[----:B------:R-:W-:Y:S01]  /*13a20*/  ISETP.LT.AND P2, PT, R4, UR9, !P0 ;  /* 0x0000000904007c0c */ /* 0x000fe2000c741270 */
[C---:B------:R-:W-:Y:S01]  /*13a30*/  VIADD R9, R14.reuse, UR8 ;  /* 0x000000080e097c36 */ /* 0x040fe20008000000 */
[----:B------:R-:W-:Y:S01]  /*13a40*/  LEA R4, P6, R14, R2, 0x1 ;  /* 0x000000020e047211 */ /* 0x000fe200078c08ff */
[----:B------:R1:W-:Y:S01]  /*13a50*/  @P1 STG.E.U16 desc[UR6][R12.64], R6 ;  /* 0x000000060c001986 */ /* 0x0003e2000c101506 */
[----:B------:R-:W-:-:S02]  /*13a60*/  ISETP.LT.AND P1, PT, R5, UR9, !P0 ;  /* 0x0000000905007c0c */ /* 0x000fc4000c721270 */
[-C--:B------:R-:W-:Y:S01]  /*13a70*/  LEA.HI.X.SX32 R5, R14, R3.reuse, 0x1, P6 ;  /* 0x000000030e057211 */ /* 0x080fe200030f0eff */
[C---:B------:R-:W-:Y:S01]  /*13a80*/  VIADD R14, R0.reuse, 0x3a ;  /* 0x0000003a000e7836 */ /* 0x040fe20000000000 */
[-C--:B------:R-:W-:Y:S02]  /*13a90*/  LEA R8, P6, R9, R2.reuse, 0x1 ;  /* 0x0000000209087211 */ /* 0x080fe400078c08ff */
[----:B------:R-:W-:Y:S01]  /*13aa0*/  PRMT R15, R7, 0x7632, R15 ;  /* 0x00007632070f7816 */ /* 0x000fe2000000000f */
[C---:B0-----:R-:W-:Y:S01]  /*13ab0*/  VIADD R11, R9.reuse, UR8 ;  /* 0x00000008090b7c36 */ /* 0x041fe20008000000 */
[----:B------:R-:W-:Y:S01]  /*13ac0*/  LEA.HI.X.SX32 R9, R9, R3, 0x1, P6 ;  /* 0x0000000309097211 */ /* 0x000fe200030f0eff */
[----:B------:R-:W-:Y:S01]  /*13ad0*/  VIADD R17, R0, 0x3e ;  /* 0x0000003e00117836 */ /* 0x000fe20000000000 */
[----:B-1----:R-:W-:Y:S01]  /*13ae0*/  PRMT R13, R6, 0x7632, R13 ;  /* 0x00007632060d7816 */ /* 0x002fe2000000000d */
[C---:B------:R-:W-:Y:S01]  /*13af0*/  VIADD R6, R11.reuse, UR8 ;  /* 0x000000080b067c36 */ /* 0x040fe20008000000 */
[----:B------:R-:W-:Y:S01]  /*13b00*/  LEA R10, P6, R11, R2, 0x1 ;  /* 0x000000020b0a7211 */ /* 0x000fe200078c08ff */
[----:B------:R-:W-:-:S02]  /*13b10*/  VIADD R12, R0, 0x3b ;  /* 0x0000003b000c7836 */ /* 0x000fc40000000000 */
[----:B------:R0:W-:Y:S01]  /*13b20*/  @P5 STG.E.U16 desc[UR6][R4.64], R13 ;  /* 0x0000000d04005986 */ /* 0x0001e2000c101506 */
[-C--:B------:R-:W-:Y:S02]  /*13b30*/  LEA.HI.X.SX32 R11, R11, R3.reuse, 0x1, P6 ;  /* 0x000000030b0b7211 */ /* 0x080fe400030f0eff */
[----:B------:R-:W-:Y:S01]  /*13b40*/  ISETP.LT.AND P5, PT, R14, UR9, !P0 ;  /* 0x000000090e007c0c */ /* 0x000fe2000c7a1270 */
[----:B------:R1:W-:Y:S01]  /*13b50*/  @P4 STG.E.U16 desc[UR6][R8.64], R7 ;  /* 0x0000000708004986 */ /* 0x0003e2000c101506 */
[----:B------:R-:W-:Y:S01]  /*13b60*/  ISETP.LT.AND P4, PT, R12, UR9, !P0 ;  /* 0x000000090c007c0c */ /* 0x000fe2000c781270 */
[----:B------:R-:W-:Y:S01]  /*13b70*/  VIADD R14, R0, 0x3c ;  /* 0x0000003c000e7836 */ /* 0x000fe20000000000 */
[----:B------:R-:W-:Y:S01]  /*13b80*/  LEA R12, P6, R6, R2, 0x1 ;  /* 0x00000002060c7211 */ /* 0x000fe200078c08ff */
[----:B------:R2:W-:Y:S03]  /*13b90*/  @P3 STG.E.U16 desc[UR6][R10.64], R15 ;  /* 0x0000000f0a003986 */ /* 0x0005e6000c101506 */
[----:B------:R-:W-:Y:S01]  /*13ba0*/  ISETP.LT.AND P3, PT, R14, UR9, !P0 ;  /* 0x000000090e007c0c */ /* 0x000fe2000c761270 */
[C---:B0-----:R-:W-:Y:S01]  /*13bb0*/  VIADD R5, R6.reuse, UR8 ;  /* 0x0000000806057c36 */ /* 0x041fe20008000000 */
[----:B------:R-:W-:Y:S01]  /*13bc0*/  LEA.HI.X.SX32 R13, R6, R3, 0x1, P6 ;  /* 0x00000003060d7211 */ /* 0x000fe200030f0eff */
[----:B------:R-:W-:-:S02]  /*13bd0*/  VIADD R6, R0, 0x3d ;  /* 0x0000003d00067836 */ /* 0x000fc40000000000 */
[C---:B-1----:R-:W-:Y:S01]  /*13be0*/  VIADD R7, R5.reuse, UR8 ;  /* 0x0000000805077c36 */ /* 0x042fe20008000000 */
[-C--:B------:R-:W-:Y:S01]  /*13bf0*/  LEA R4, P6, R5, R2.reuse, 0x1 ;  /* 0x0000000205047211 */ /* 0x080fe200078c08ff */
[----:B------:R0:W-:Y:S01]  /*13c00*/  @P2 STG.E.U16 desc[UR6][R12.64], R56 ;  /* 0x000000380c002986 */ /* 0x0001e2000c101506 */
[----:B------:R-:W-:Y:S01]  /*13c10*/  ISETP.LT.AND P2, PT, R6, UR9, !P0 ;  /* 0x0000000906007c0c */ /* 0x000fe2000c741270 */
[----:B------:R-:W-:Y:S01]  /*13c20*/  VIADD R9, R7, UR8 ;  /* 0x0000000807097c36 */ /* 0x000fe20008000000 */
[----:B------:R-:W-:Y:S01]  /*13c30*/  LEA.HI.X.SX32 R5, R5, R3, 0x1, P6 ;  /* 0x0000000305057211 */ /* 0x000fe200030f0eff */
[----:B------:R-:W-:Y:S01]  /*13c40*/  VIADD R0, R0, 0x3f ;  /* 0x0000003f00007836 */ /* 0x000fe20000000000 */
[----:B------:R-:W-:Y:S01]  /*13c50*/  LEA R6, P6, R7, R2, 0x1 ;  /* 0x0000000207067211 */ /* 0x000fe200078c08ff */
[----:B--2---:R-:W-:-:S03]  /*13c60*/  VIADD R11, R9, UR8 ;  /* 0x00000008090b7c36 */ /* 0x004fc60008000000 */
[-C--:B------:R-:W-:Y:S01]  /*13c70*/  LEA.HI.X.SX32 R7, R7, R3.reuse, 0x1, P6 ;  /* 0x0000000307077211 */ /* 0x080fe200030f0eff */
[C---:B------:R-:W-:Y:S01]  /*13c80*/  VIADD R14, R11.reuse, UR8 ;  /* 0x000000080b0e7c36 */ /* 0x040fe20008000000 */
[CC--:B------:R-:W-:Y:S02]  /*13c90*/  LEA R10, P6, R11.reuse, R2.reuse, 0x1 ;  /* 0x000000020b0a7211 */ /* 0x0c0fe400078c08ff */
[----:B0-----:R-:W-:Y:S01]  /*13ca0*/  PRMT R13, R56, 0x7632, R13 ;  /* 0x00007632380d7816 */ /* 0x001fe2000000000d */
[C---:B------:R-:W-:Y:S01]  /*13cb0*/  VIADD R15, R14.reuse, UR8 ;  /* 0x000000080e0f7c36 */ /* 0x040fe20008000000 */
[----:B------:R-:W-:Y:S02]  /*13cc0*/  LEA.HI.X.SX32 R11, R11, R3, 0x1, P6 ;  /* 0x000000030b0b7211 */ /* 0x000fe400030f0eff */
[-C--:B------:R-:W-:Y:S01]  /*13cd0*/  LEA R12, P6, R14, R2.reuse, 0x1 ;  /* 0x000000020e0c7211 */ /* 0x080fe200078c08ff */
[----:B------:R0:W-:Y:S01]  /*13ce0*/  @P1 STG.E.U16 desc[UR6][R4.64], R13 ;  /* 0x0000000d04001986 */ /* 0x0001e2000c101506 */
[----:B------:R-:W-:Y:S01]  /*13cf0*/  LEA R8, P1, R9, R2, 0x1 ;  /* 0x0000000209087211 */ /* 0x000fe200078208ff */
[----:B------:R-:W-:-:S02]  /*13d00*/  VIADD R16, R15, UR8 ;  /* 0x000000080f107c36 */ /* 0x000fc40008000000 */
[----:B------:R1:W-:Y:S01]  /*13d10*/  @P5 STG.E.U16 desc[UR6][R6.64], R57 ;  /* 0x0000003906005986 */ /* 0x0003e2000c101506 */
[-C--:B------:R-:W-:Y:S02]  /*13d20*/  LEA.HI.X.SX32 R9, R9, R3.reuse, 0x1, P1 ;  /* 0x0000000309097211 */ /* 0x080fe400008f0eff */
[C---:B0-----:R-:W-:Y:S02]  /*13d30*/  LEA R4, P1, R15.reuse, R2, 0x1 ;  /* 0x000000020f047211 */ /* 0x041fe400078208ff */
[-C--:B------:R-:W-:Y:S02]  /*13d40*/  LEA.HI.X.SX32 R13, R14, R3.reuse, 0x1, P6 ;  /* 0x000000030e0d7211 */ /* 0x080fe400030f0eff */
[----:B------:R-:W-:Y:S02]  /*13d50*/  LEA.HI.X.SX32 R5, R15, R3, 0x1, P1 ;  /* 0x000000030f057211 */ /* 0x000fe400008f0eff */
[----:B------:R-:W-:Y:S02]  /*13d60*/  ISETP.LT.AND P1, PT, R17, UR9, !P0 ;  /* 0x0000000911007c0c */ /* 0x000fe4000c721270 */
[----:B------:R-:W-:-:S02]  /*13d70*/  ISETP.LT.AND P0, PT, R0, UR9, !P0 ;  /* 0x0000000900007c0c */ /* 0x000fc4000c701270 */
[----:B------:R-:W-:Y:S02]  /*13d80*/  PRMT R0, R57, 0x7632, R0 ;  /* 0x0000763239007816 */ /* 0x000fe40000000000 */
[----:B-1----:R-:W-:Y:S02]  /*13d90*/  PRMT R7, R58, 0x7632, R7 ;  /* 0x000076323a077816 */ /* 0x002fe40000000007 */
[C---:B------:R-:W-:Y:S01]  /*13da0*/  LEA R2, P6, R16.reuse, R2, 0x1 ;  /* 0x0000000210027211 */ /* 0x040fe200078c08ff */
[----:B------:R0:W-:Y:S03]  /*13db0*/  @P4 STG.E.U16 desc[UR6][R8.64], R0 ;  /* 0x0000000008004986 */ /* 0x0001e6000c101506 */
[----:B------:R-:W-:Y:S01]  /*13dc0*/  LEA.HI.X.SX32 R3, R16, R3, 0x1, P6 ;  /* 0x0000000310037211 */ /* 0x000fe200030f0eff */
[----:B------:R0:W-:Y:S04]  /*13dd0*/  @P3 STG.E.U16 desc[UR6][R10.64], R58 ;  /* 0x0000003a0a003986 */ /* 0x0001e8000c101506 */
[----:B------:R0:W-:Y:S04]  /*13de0*/  @P2 STG.E.U16 desc[UR6][R12.64], R7 ;  /* 0x000000070c002986 */ /* 0x0001e8000c101506 */
[----:B------:R0:W-:Y:S01]  /*13df0*/  @P1 STG.E.U16 desc[UR6][R4.64], R59 ;  /* 0x0000003b04001986 */ /* 0x0001e2000c101506 */
[----:B------:R-:W-:Y:S05]  /*13e00*/  @!P0 EXIT ;  /* 0x000000000000894d */ /* 0x000fea0003800000 */
[----:B0-----:R-:W-:-:S05]  /*13e10*/  PRMT R59, R59, 0x7632, R59 ;  /* 0x000076323b3b7816 */ /* 0x001fca000000003b */
[----:B------:R-:W-:Y:S01]  /*13e20*/  STG.E.U16 desc[UR6][R2.64], R59 ;  /* 0x0000003b02007986 */ /* 0x000fe2000c101506 */
[----:B------:R-:W-:Y:S05]  /*13e30*/  EXIT ;  /* 0x000000000000794d */ /* 0x000fea0003800000 */
.L_x_2:
[----:B------:R-:W-:-:S00]  /*13e40*/  BRA `(.L_x_2) ;  /* 0xfffffffc00fc7947 */ /* 0x000fc0000383ffff */
[----:B------:R-:W-:-:S00]  /*13e50*/  NOP ;  /* 0x0000000000007918 */ /* 0x000fc00000000000 */
        /* <DEDUP_REMOVED lines=10> */
.L_x_3:


//--------------------- .nv.shared.matmul_kernel  --------------------------
	.section	.nv.shared.matmul_kernel,"aw",@nobits
	.sectionflags	@""
	.align	16
	.zero		1024


//--------------------- .nv.shared.reserved.0     --------------------------
	.section	.nv.shared.reserved.0,"aw",@nobits
	.weak		__nv_reservedSMEM_offset_0_alias
	.size		__nv_reservedSMEM_offset_0_alias, 0, 0
	.other		__nv_reservedSMEM_offset_0_alias,@"STO_CUDA_RESERVED_SHARED STV_DEFAULT"
__nv_reservedSMEM_offset_0_alias:
	.zero		0


//--------------------- .nv.constant0.matmul_kernel --------------------------
	.section	.nv.constant0.matmul_kernel,"a",@progbits
	.sectionflags	@""
	.align	4
.nv.constant0.matmul_kernel:
	.zero		608


//--------------------- SYMBOLS --------------------------

	.type		.nv.reservedSmem.offset0,@object
	.size		.nv.reservedSmem.offset0,0x4
